	.target	sm_90a

	.elftype	@"ET_EXEC"


//--------------------- .note.nv.tkinfo           --------------------------
	.section	.note.nv.tkinfo,"",@"SHT_NOTE"
	.sectionflags	@"SHF_NOTE_NV_TKINFO"
	.tkinfo
        /*0018*/ 	.word	0x00000002
        /*0030*/ 	.string	""
        /*0030*/ 	.string	"ptxas"
        /*0030*/ 	.string	"Cuda compilation tools, release 13.0, V13.0.88"
        /*0030*/ 	.string	"Build cuda_13.0.r13.0/compiler.36424714_0"
        /*0030*/ 	.string	"-arch sm_90a -m 64 "



//--------------------- .note.nv.cuinfo           --------------------------
	.section	.note.nv.cuinfo,"",@"SHT_NOTE"
	.sectionflags	@"SHF_NOTE_NV_CUINFO"
        /*0018*/ 	.short	0x0002
        /*001a*/ 	.short	0x005a
        /*001c*/ 	.short	0x0082
	.zero		2


//--------------------- .nv.info                  --------------------------
	.section	.nv.info,"",@"SHT_CUDA_INFO"
	.align	4


	//----- nvinfo : EIATTR_REGCOUNT
	.align		4
        /*0000*/ 	.byte	0x04, 0x2f
        /*0002*/ 	.short	(.L_15 - .L_14)
	.align		4
.L_14:
        /*0004*/ 	.word	index@(_ZN7cutlass13device_kernelINS_4gemm6kernel13GemmUniversalIN4cute5tupleIJiiiiEEENS1_10collective13CollectiveMmaINS1_34MainloopSm90TmaGmmaWarpSpecializedILi13ENS5_IJNS4_1CILi2EEENSA_ILi1EEESC_EEENS1_35KernelTmaWarpSpecializedCooperativeEEENS5_IJNSA_ILi384EEENSA_ILi160EEENSA_ILi32EEEEEEaNS5_IJlSC_lEEEaSK_NS4_8TiledMMAINS4_8MMA_AtomIJNS4_4SM904GMMA26MMA_64x32x32_S32S8S8_SS_TNEEEENS4_6LayoutISD_NS5_IJSC_NSA_ILi0EEESS_EEEEENS5_IJNS4_10UnderscoreESV_SV_EEEEENS4_13SM90_TMA_LOADENS4_14ComposedLayoutINS4_7SwizzleILi1ELi4ELi3EEENS4_18smem_ptr_flag_bitsILi8EEENSR_INS5_IJNSA_ILi8EEESI_EEENS5_IJSI_SC_EEEEEEEvNS4_8identityENS4_23SM90_TMA_LOAD_MULTICASTES18_vS19_EENS_8epilogue10collective6detail29Sm90TmaWarpSpecializedAdapterINS1D_15DefaultEpilogueIaSK_SK_NS1C_6thread17LinearCombinationIaLi1EiiLNS1H_9ScaleType4KindE0ELNS_15FloatRoundStyleE2EaEENS1_15EpilogueDefaultEEEEEvvEEEEvNT_6ParamsE)
        /*0008*/ 	.word	0x000000a8


	//----- nvinfo : EIATTR_FRAME_SIZE
	.align		4
.L_15:
        /*000c*/ 	.byte	0x04, 0x11
        /*000e*/ 	.short	(.L_17 - .L_16)
	.align		4
.L_16:
        /*0010*/ 	.word	index@(_ZN7cutlass13device_kernelINS_4gemm6kernel13GemmUniversalIN4cute5tupleIJiiiiEEENS1_10collective13CollectiveMmaINS1_34MainloopSm90TmaGmmaWarpSpecializedILi13ENS5_IJNS4_1CILi2EEENSA_ILi1EEESC_EEENS1_35KernelTmaWarpSpecializedCooperativeEEENS5_IJNSA_ILi384EEENSA_ILi160EEENSA_ILi32EEEEEEaNS5_IJlSC_lEEEaSK_NS4_8TiledMMAINS4_8MMA_AtomIJNS4_4SM904GMMA26MMA_64x32x32_S32S8S8_SS_TNEEEENS4_6LayoutISD_NS5_IJSC_NSA_ILi0EEESS_EEEEENS5_IJNS4_10UnderscoreESV_SV_EEEEENS4_13SM90_TMA_LOADENS4_14ComposedLayoutINS4_7SwizzleILi1ELi4ELi3EEENS4_18smem_ptr_flag_bitsILi8EEENSR_INS5_IJNSA_ILi8EEESI_EEENS5_IJSI_SC_EEEEEEEvNS4_8identityENS4_23SM90_TMA_LOAD_MULTICASTES18_vS19_EENS_8epilogue10collective6detail29Sm90TmaWarpSpecializedAdapterINS1D_15DefaultEpilogueIaSK_SK_NS1C_6thread17LinearCombinationIaLi1EiiLNS1H_9ScaleType4KindE0ELNS_15FloatRoundStyleE2EaEENS1_15EpilogueDefaultEEEEEvvEEEEvNT_6ParamsE)
        /*0014*/ 	.word	0x00000198


	//----- nvinfo : EIATTR_MIN_STACK_SIZE
	.align		4
.L_17:
        /*0018*/ 	.byte	0x04, 0x12
        /*001a*/ 	.short	(.L_19 - .L_18)
	.align		4
.L_18:
        /*001c*/ 	.word	index@(_ZN7cutlass13device_kernelINS_4gemm6kernel13GemmUniversalIN4cute5tupleIJiiiiEEENS1_10collective13CollectiveMmaINS1_34MainloopSm90TmaGmmaWarpSpecializedILi13ENS5_IJNS4_1CILi2EEENSA_ILi1EEESC_EEENS1_35KernelTmaWarpSpecializedCooperativeEEENS5_IJNSA_ILi384EEENSA_ILi160EEENSA_ILi32EEEEEEaNS5_IJlSC_lEEEaSK_NS4_8TiledMMAINS4_8MMA_AtomIJNS4_4SM904GMMA26MMA_64x32x32_S32S8S8_SS_TNEEEENS4_6LayoutISD_NS5_IJSC_NSA_ILi0EEESS_EEEEENS5_IJNS4_10UnderscoreESV_SV_EEEEENS4_13SM90_TMA_LOADENS4_14ComposedLayoutINS4_7SwizzleILi1ELi4ELi3EEENS4_18smem_ptr_flag_bitsILi8EEENSR_INS5_IJNSA_ILi8EEESI_EEENS5_IJSI_SC_EEEEEEEvNS4_8identityENS4_23SM90_TMA_LOAD_MULTICASTES18_vS19_EENS_8epilogue10collective6detail29Sm90TmaWarpSpecializedAdapterINS1D_15DefaultEpilogueIaSK_SK_NS1C_6thread17LinearCombinationIaLi1EiiLNS1H_9ScaleType4KindE0ELNS_15FloatRoundStyleE2EaEENS1_15EpilogueDefaultEEEEEvvEEEEvNT_6ParamsE)
        /*0020*/ 	.word	0x00000198
.L_19:


//--------------------- .nv.compat                --------------------------
	.section	.nv.compat,"",@"SHT_CUDA_COMPAT_INFO"
	.align	4
        /*0000*/ 	.byte	0x02, 0x09, 0x01, 0x00, 0x02, 0x02, 0x04, 0x00, 0x02, 0x05, 0x05, 0x00, 0x03, 0x07, 0x01, 0x01
        /*0010*/ 	.byte	0x02, 0x03, 0x01, 0x00, 0x02, 0x06, 0x01, 0x00, 0x04, 0x0b, 0x08, 0x00, 0x00, 0x00, 0x00, 0x00
        /*0020*/ 	.byte	0x00, 0x00, 0x00, 0x00


//--------------------- .nv.info._ZN7cutlass13device_kernelINS_4gemm6kernel13GemmUniversalIN4cute5tupleIJiiiiEEENS1_10collective13CollectiveMmaINS1_34MainloopSm90TmaGmmaWarpSpecializedILi13ENS5_IJNS4_1CILi2EEENSA_ILi1EEESC_EEENS1_35KernelTmaWarpSpecializedCooperativeEEENS5_IJNSA_ILi384EEENSA_ILi160EEENSA_ILi32EEEEEEaNS5_IJlSC_lEEEaSK_NS4_8TiledMMAINS4_8MMA_AtomIJNS4_4SM904GMMA26MMA_64x32x32_S32S8S8_SS_TNEEEENS4_6LayoutISD_NS5_IJSC_NSA_ILi0EEESS_EEEEENS5_IJNS4_10UnderscoreESV_SV_EEEEENS4_13SM90_TMA_LOADENS4_14ComposedLayoutINS4_7SwizzleILi1ELi4ELi3EEENS4_18smem_ptr_flag_bitsILi8EEENSR_INS5_IJNSA_ILi8EEESI_EEENS5_IJSI_SC_EEEEEEEvNS4_8identityENS4_23SM90_TMA_LOAD_MULTICASTES18_vS19_EENS_8epilogue10collective6detail29Sm90TmaWarpSpecializedAdapterINS1D_15DefaultEpilogueIaSK_SK_NS1C_6thread17LinearCombinationIaLi1EiiLNS1H_9ScaleType4KindE0ELNS_15FloatRoundStyleE2EaEENS1_15EpilogueDefaultEEEEEvvEEEEvNT_6ParamsE --------------------------
	.section	.nv.info._ZN7cutlass13device_kernelINS_4gemm6kernel13GemmUniversalIN4cute5tupleIJiiiiEEENS1_10collective13CollectiveMmaINS1_34MainloopSm90TmaGmmaWarpSpecializedILi13ENS5_IJNS4_1CILi2EEENSA_ILi1EEESC_EEENS1_35KernelTmaWarpSpecializedCooperativeEEENS5_IJNSA_ILi384EEENSA_ILi160EEENSA_ILi32EEEEEEaNS5_IJlSC_lEEEaSK_NS4_8TiledMMAINS4_8MMA_AtomIJNS4_4SM904GMMA26MMA_64x32x32_S32S8S8_SS_TNEEEENS4_6LayoutISD_NS5_IJSC_NSA_ILi0EEESS_EEEEENS5_IJNS4_10UnderscoreESV_SV_EEEEENS4_13SM90_TMA_LOADENS4_14ComposedLayoutINS4_7SwizzleILi1ELi4ELi3EEENS4_18smem_ptr_flag_bitsILi8EEENSR_INS5_IJNSA_ILi8EEESI_EEENS5_IJSI_SC_EEEEEEEvNS4_8identityENS4_23SM90_TMA_LOAD_MULTICASTES18_vS19_EENS_8epilogue10collective6detail29Sm90TmaWarpSpecializedAdapterINS1D_15DefaultEpilogueIaSK_SK_NS1C_6thread17LinearCombinationIaLi1EiiLNS1H_9ScaleType4KindE0ELNS_15FloatRoundStyleE2EaEENS1_15EpilogueDefaultEEEEEvvEEEEvNT_6ParamsE,"",@"SHT_CUDA_INFO"
	.sectionflags	@""
	.align	4


	//----- nvinfo : EIATTR_CUDA_API_VERSION
	.align		4
        /*0000*/ 	.byte	0x04, 0x37
        /*0002*/ 	.short	(.L_21 - .L_20)
.L_20:
        /*0004*/ 	.word	0x00000082


	//----- nvinfo : EIATTR_KPARAM_INFO
	.align		4
.L_21:
        /*0008*/ 	.byte	0x04, 0x17
        /*000a*/ 	.short	(.L_23 - .L_22)
.L_22:
        /*000c*/ 	.word	0x00000000
        /*0010*/ 	.short	0x0000
        /*0012*/ 	.short	0x0070
        /*0014*/ 	.byte	0x00, 0xf0, 0x01, 0x10


	//----- nvinfo : EIATTR_SPARSE_MMA_MASK
	.align		4
.L_23:
        /*0018*/ 	.byte	0x03, 0x50
        /*001a*/ 	.short	0x0000


	//----- nvinfo : EIATTR_MAXREG_COUNT
	.align		4
        /*001c*/ 	.byte	0x03, 0x1b
        /*001e*/ 	.short	0x00a8


	//----- nvinfo : EIATTR_NUM_BARRIERS
	.align		4
        /*0020*/ 	.byte	0x02, 0x4c
        /*0022*/ 	.byte	0x01
	.zero		1


	//----- nvinfo : EIATTR_EXTERNS
	.align		4
        /*0024*/ 	.byte	0x04, 0x0f
        /*0026*/ 	.short	(.L_25 - .L_24)


	//   ....[0]....
	.align		4
.L_24:
        /*0028*/ 	.word	index@(__assertfail)


	//----- nvinfo : EIATTR_ANNOTATIONS
	.align		4
.L_25:
        /*002c*/ 	.byte	0x04, 0x55
        /*002e*/ 	.short	(.L_27 - .L_26)


	//   ....[0]....
.L_26:
        /*0030*/ 	.word	0x00000001
        /*0034*/ 	.byte	0x90, 0x08, 0x00, 0x00, 0x01, 0x00, 0x00, 0x00, 0x70, 0x09, 0x00, 0x00, 0x01, 0x00, 0x00, 0x00
        /* <DEDUP_REMOVED lines=161> */
        /*0a54*/ 	.byte	0x60, 0x1f, 0x01, 0x00


	//----- nvinfo : EIATTR_MERCURY_ISA_VERSION
	.align		4
.L_27:
        /*0a58*/ 	.byte	0x03, 0x5f
        /*0a5a*/ 	.short	0x0101


	//----- nvinfo : EIATTR_INT_WARP_WIDE_INSTR_OFFSETS
	.align		4
        /*0a5c*/ 	.byte	0x04, 0x31
        /*0a5e*/ 	.short	(.L_29 - .L_28)


	//   ....[0]....
.L_28:
        /*0a60*/ 	.word	0x000006c0


	//   ....[1]....
        /*0a64*/ 	.word	0x000006d0


	//   ....[2]....
        /*0a68*/ 	.word	0x00000830


	//----- nvinfo : EIATTR_COOP_GROUP_MASK_REGIDS
	.align		4
.L_29:
        /*0a6c*/ 	.byte	0x04, 0x29
        /*0a6e*/ 	.short	(.L_31 - .L_30)


	//   ....[0]....
.L_30:
        /*0a70*/ 	.word	0xffffffff


	//   ....[1]....
        /*0a74*/ 	.word	0xffffffff


	//   ....[2]....
        /*0a78*/ 	.word	0xffffffff


	//   ....[3]....
        /*0a7c*/ 	.word	0xffffffff


	//   ....[4]....
        /*0a80*/ 	.word	0xffffffff


	//   ....[5]....
        /*0a84*/ 	.word	0xffffffff


	//----- nvinfo : EIATTR_COOP_GROUP_INSTR_OFFSETS
	.align		4
.L_31:
        /*0a88*/ 	.byte	0x04, 0x28
        /*0a8a*/ 	.short	(.L_33 - .L_32)


	//   ....[0]....
.L_32:
        /*0a8c*/ 	.word	0x00000070


	//   ....[1]....
        /*0a90*/ 	.word	0x00000080


	//   ....[2]....
        /*0a94*/ 	.word	0x000001a0


	//   ....[3]....
        /*0a98*/ 	.word	0x00000520


	//   ....[4]....
        /*0a9c*/ 	.word	0x000009b0


	//   ....[5]....
        /*0aa0*/ 	.word	0x00001600


	//----- nvinfo : EIATTR_REG_RECONFIG
	.align		4
.L_33:
        /*0aa4*/ 	.byte	0x01, 0x54
	.zero		2


	//----- nvinfo : EIATTR_SYSCALL_OFFSETS
	.align		4
        /*0aa8*/ 	.byte	0x04, 0x46
        /*0aaa*/ 	.short	(.L_35 - .L_34)


	//   ....[0]....
.L_34:
        /*0aac*/ 	.word	0x000017b0


	//----- nvinfo : EIATTR_MBARRIER_INSTR_OFFSETS
	.align		4
.L_35:
        /*0ab0*/ 	.byte	0x04, 0x39
        /*0ab2*/ 	.short	(.L_37 - .L_36)


	//   ....[0]....
.L_36:
        /*0ab4*/ 	.word	0x00000340
        /*0ab8*/ 	.word	0x000000ff
        /*0abc*/ 	.word	0x00000000
        /*0ac0*/ 	.short	0x0100
        /*0ac2*/ 	.byte	0x08
	.zero		1


	//   ....[1]....
        /*0ac4*/ 	.word	0x00000350
        /*0ac8*/ 	.word	0x000000ff
        /*0acc*/ 	.word	0x00000068
        /*0ad0*/ 	.short	0x0100
        /*0ad2*/ 	.byte	0x08
	.zero		1


	//   ....[2]....
        /*0ad4*/ 	.word	0x00000360
        /*0ad8*/ 	.word	0x000000ff
        /*0adc*/ 	.word	0x00000008
        /*0ae0*/ 	.short	0x0100
        /*0ae2*/ 	.byte	0x08
	.zero		1


	//   ....[3]....
        /*0ae4*/ 	.word	0x00000370
        /*0ae8*/ 	.word	0x000000ff
        /*0aec*/ 	.word	0x00000070
        /*0af0*/ 	.short	0x0100
        /*0af2*/ 	.byte	0x08
	.zero		1


	//   ....[4]....
        /*0af4*/ 	.word	0x00000380
        /*0af8*/ 	.word	0x000000ff
        /*0afc*/ 	.word	0x00000010
        /*0b00*/ 	.short	0x0100
        /*0b02*/ 	.byte	0x08
	.zero		1


	//   ....[5]....
        /*0b04*/ 	.word	0x00000390
        /*0b08*/ 	.word	0x000000ff
        /*0b0c*/ 	.word	0x00000078
        /*0b10*/ 	.short	0x0100
        /*0b12*/ 	.byte	0x08
	.zero		1


	//   ....[6]....
        /*0b14*/ 	.word	0x000003a0
        /*0b18*/ 	.word	0x000000ff
        /*0b1c*/ 	.word	0x00000018
        /*0b20*/ 	.short	0x0100
        /*0b22*/ 	.byte	0x08
	.zero		1


	//   ....[7]....
        /*0b24*/ 	.word	0x000003b0
        /*0b28*/ 	.word	0x000000ff
        /*0b2c*/ 	.word	0x00000080
        /*0b30*/ 	.short	0x0100
        /*0b32*/ 	.byte	0x08
	.zero		1


	//   ....[8]....
        /*0b34*/ 	.word	0x000003c0
        /*0b38*/ 	.word	0x000000ff
        /*0b3c*/ 	.word	0x00000020
        /*0b40*/ 	.short	0x0100
        /*0b42*/ 	.byte	0x08
	.zero		1


	//   ....[9]....
        /*0b44*/ 	.word	0x000003d0
        /*0b48*/ 	.word	0x000000ff
        /*0b4c*/ 	.word	0x00000088
        /*0b50*/ 	.short	0x0100
        /*0b52*/ 	.byte	0x08
	.zero		1


	//   ....[10]....
        /*0b54*/ 	.word	0x000003e0
        /*0b58*/ 	.word	0x000000ff
        /*0b5c*/ 	.word	0x00000028
        /*0b60*/ 	.short	0x0100
        /*0b62*/ 	.byte	0x08
	.zero		1


	//   ....[11]....
        /*0b64*/ 	.word	0x000003f0
        /*0b68*/ 	.word	0x000000ff
        /*0b6c*/ 	.word	0x00000090
        /*0b70*/ 	.short	0x0100
        /*0b72*/ 	.byte	0x08
	.zero		1


	//   ....[12]....
        /*0b74*/ 	.word	0x00000400
        /*0b78*/ 	.word	0x000000ff
        /*0b7c*/ 	.word	0x00000030
        /*0b80*/ 	.short	0x0100
        /*0b82*/ 	.byte	0x08
	.zero		1


	//   ....[13]....
        /*0b84*/ 	.word	0x00000410
        /*0b88*/ 	.word	0x000000ff
        /*0b8c*/ 	.word	0x00000098
        /*0b90*/ 	.short	0x0100
        /*0b92*/ 	.byte	0x08
	.zero		1


	//   ....[14]....
        /*0b94*/ 	.word	0x00000420
        /*0b98*/ 	.word	0x000000ff
        /*0b9c*/ 	.word	0x00000038
        /*0ba0*/ 	.short	0x0100
        /*0ba2*/ 	.byte	0x08
	.zero		1


	//   ....[15]....
        /*0ba4*/ 	.word	0x00000430
        /*0ba8*/ 	.word	0x000000ff
        /*0bac*/ 	.word	0x000000a0
        /*0bb0*/ 	.short	0x0100
        /*0bb2*/ 	.byte	0x08
	.zero		1


	//   ....[16]....
        /*0bb4*/ 	.word	0x00000440
        /*0bb8*/ 	.word	0x000000ff
        /*0bbc*/ 	.word	0x00000040
        /*0bc0*/ 	.short	0x0100
        /*0bc2*/ 	.byte	0x08
	.zero		1


	//   ....[17]....
        /*0bc4*/ 	.word	0x00000450
        /*0bc8*/ 	.word	0x000000ff
        /*0bcc*/ 	.word	0x000000a8
        /*0bd0*/ 	.short	0x0100
        /*0bd2*/ 	.byte	0x08
	.zero		1


	//   ....[18]....
        /*0bd4*/ 	.word	0x00000460
        /*0bd8*/ 	.word	0x000000ff
        /*0bdc*/ 	.word	0x00000048
        /*0be0*/ 	.short	0x0100
        /*0be2*/ 	.byte	0x08
	.zero		1


	//   ....[19]....
        /*0be4*/ 	.word	0x00000470
        /*0be8*/ 	.word	0x000000ff
        /*0bec*/ 	.word	0x000000b0
        /*0bf0*/ 	.short	0x0100
        /*0bf2*/ 	.byte	0x08
	.zero		1


	//   ....[20]....
        /*0bf4*/ 	.word	0x00000480
        /*0bf8*/ 	.word	0x000000ff
        /*0bfc*/ 	.word	0x00000050
        /*0c00*/ 	.short	0x0100
        /*0c02*/ 	.byte	0x08
	.zero		1


	//   ....[21]....
        /*0c04*/ 	.word	0x00000490
        /*0c08*/ 	.word	0x000000ff
        /*0c0c*/ 	.word	0x000000b8
        /*0c10*/ 	.short	0x0100
        /*0c12*/ 	.byte	0x08
	.zero		1


	//   ....[22]....
        /*0c14*/ 	.word	0x000004a0
        /*0c18*/ 	.word	0x000000ff
        /*0c1c*/ 	.word	0x00000058
        /*0c20*/ 	.short	0x0100
        /*0c22*/ 	.byte	0x08
	.zero		1


	//   ....[23]....
        /*0c24*/ 	.word	0x000004b0
        /*0c28*/ 	.word	0x000000ff
        /*0c2c*/ 	.word	0x000000c0
        /*0c30*/ 	.short	0x0100
        /*0c32*/ 	.byte	0x08
	.zero		1


	//   ....[24]....
        /*0c34*/ 	.word	0x000004c0
        /*0c38*/ 	.word	0x000000ff
        /*0c3c*/ 	.word	0x00000060
        /*0c40*/ 	.short	0x0100
        /*0c42*/ 	.byte	0x08
	.zero		1


	//   ....[25]....
        /*0c44*/ 	.word	0x000004d0
        /*0c48*/ 	.word	0x000000ff
        /*0c4c*/ 	.word	0x000000c8
        /*0c50*/ 	.short	0x0100
        /*0c52*/ 	.byte	0x08
	.zero		1


	//   ....[26]....
        /*0c54*/ 	.word	0x000008b0
        /*0c58*/ 	.word	0x000000ff
        /*0c5c*/ 	.word	0x000000e0
        /*0c60*/ 	.short	0x0100
        /*0c62*/ 	.byte	0x06
	.zero		1


	//   ....[27]....
        /*0c64*/ 	.word	0x00000900
        /*0c68*/ 	.word	0x000000ff
        /*0c6c*/ 	.word	0x000000e8
        /*0c70*/ 	.short	0x0100
        /*0c72*/ 	.byte	0x06
	.zero		1


	//   ....[28]....
        /*0c74*/ 	.word	0x00001850
        /*0c78*/ 	.word	0x00000003
        /*0c7c*/ 	.word	0x00000000
        /*0c80*/ 	.short	0x010a
        /*0c82*/ 	.byte	0x3f
	.zero		1


	//   ....[29]....
        /*0c84*/ 	.word	0x00001890
        /*0c88*/ 	.word	0x00000003
        /*0c8c*/ 	.word	0x00000000
        /*0c90*/ 	.short	0x010a
        /*0c92*/ 	.byte	0x3f
	.zero		1


	//   ....[30]....
        /*0c94*/ 	.word	0x000020c0
        /*0c98*/ 	.word	0x000000ff
        /*0c9c*/ 	.word	0x00000000
        /*0ca0*/ 	.short	0x010a
        /*0ca2*/ 	.byte	0x08
	.zero		1


	//   ....[31]....
        /*0ca4*/ 	.word	0x00002100
        /*0ca8*/ 	.word	0x000000ff
        /*0cac*/ 	.word	0x00000000
        /*0cb0*/ 	.short	0x010a
        /*0cb2*/ 	.byte	0x08
	.zero		1


	//   ....[32]....
        /*0cb4*/ 	.word	0x00002a20
        /*0cb8*/ 	.word	0x00000004
        /*0cbc*/ 	.word	0x00000000
        /*0cc0*/ 	.short	0x0101
        /*0cc2*/ 	.byte	0x3f
	.zero		1


	//   ....[33]....
        /*0cc4*/ 	.word	0x00002c80
        /*0cc8*/ 	.word	0x00000000
        /*0ccc*/ 	.word	0x00000000
        /*0cd0*/ 	.short	0x0101
        /*0cd2*/ 	.byte	0x3f
	.zero		1


	//   ....[34]....
        /*0cd4*/ 	.word	0x00011ad0
        /*0cd8*/ 	.word	0x0000000b
        /*0cdc*/ 	.word	0x00000068
        /*0ce0*/ 	.short	0x010a
        /*0ce2*/ 	.byte	0x3f
	.zero		1


	//   ....[35]....
        /*0ce4*/ 	.word	0x00011e50
        /*0ce8*/ 	.word	0x00000002
        /*0cec*/ 	.word	0x000000e8
        /*0cf0*/ 	.short	0x0101
        /*0cf2*/ 	.byte	0x3f
	.zero		1


	//   ....[36]....
        /*0cf4*/ 	.word	0x00012660
        /*0cf8*/ 	.word	0x00000005
        /*0cfc*/ 	.word	0x00000000
        /*0d00*/ 	.short	0x010a
        /*0d02*/ 	.byte	0x3f
	.zero		1


	//   ....[37]....
        /*0d04*/ 	.word	0x000126f0
        /*0d08*/ 	.word	0x00000005
        /*0d0c*/ 	.word	0x00000000
        /*0d10*/ 	.short	0x010a
        /*0d12*/ 	.byte	0x3f
	.zero		1


	//   ....[38]....
        /*0d14*/ 	.word	0x00012780
        /*0d18*/ 	.word	0x00000005
        /*0d1c*/ 	.word	0x00000000
        /*0d20*/ 	.short	0x010a
        /*0d22*/ 	.byte	0x3f
	.zero		1


	//   ....[39]....
        /*0d24*/ 	.word	0x00012810
        /*0d28*/ 	.word	0x00000005
        /*0d2c*/ 	.word	0x00000000
        /*0d30*/ 	.short	0x010a
        /*0d32*/ 	.byte	0x3f
	.zero		1


	//   ....[40]....
        /*0d34*/ 	.word	0x000128a0
        /*0d38*/ 	.word	0x00000005
        /*0d3c*/ 	.word	0x00000000
        /*0d40*/ 	.short	0x010a
        /*0d42*/ 	.byte	0x3f
	.zero		1


	//   ....[41]....
        /*0d44*/ 	.word	0x00012930
        /*0d48*/ 	.word	0x00000005
        /*0d4c*/ 	.word	0x00000000
        /*0d50*/ 	.short	0x010a
        /*0d52*/ 	.byte	0x3f
	.zero		1


	//   ....[42]....
        /*0d54*/ 	.word	0x000129c0
        /*0d58*/ 	.word	0x00000005
        /*0d5c*/ 	.word	0x00000000
        /*0d60*/ 	.short	0x010a
        /*0d62*/ 	.byte	0x3f
	.zero		1


	//   ....[43]....
        /*0d64*/ 	.word	0x00012a50
        /*0d68*/ 	.word	0x00000005
        /*0d6c*/ 	.word	0x00000000
        /*0d70*/ 	.short	0x010a
        /*0d72*/ 	.byte	0x3f
	.zero		1


	//   ....[44]....
        /*0d74*/ 	.word	0x00012ae0
        /*0d78*/ 	.word	0x00000005
        /*0d7c*/ 	.word	0x00000000
        /*0d80*/ 	.short	0x010a
        /*0d82*/ 	.byte	0x3f
	.zero		1


	//   ....[45]....
        /*0d84*/ 	.word	0x00012b70
        /*0d88*/ 	.word	0x00000005
        /*0d8c*/ 	.word	0x00000000
        /*0d90*/ 	.short	0x010a
        /*0d92*/ 	.byte	0x3f
	.zero		1


	//   ....[46]....
        /*0d94*/ 	.word	0x00012c00
        /*0d98*/ 	.word	0x00000005
        /*0d9c*/ 	.word	0x00000000
        /*0da0*/ 	.short	0x010a
        /*0da2*/ 	.byte	0x3f
	.zero		1


	//   ....[47]....
        /*0da4*/ 	.word	0x00012c90
        /*0da8*/ 	.word	0x00000005
        /*0dac*/ 	.word	0x00000000
        /*0db0*/ 	.short	0x010a
        /*0db2*/ 	.byte	0x3f
	.zero		1


	//   ....[48]....
        /*0db4*/ 	.word	0x00012d20
        /*0db8*/ 	.word	0x00000003
        /*0dbc*/ 	.word	0x00000000
        /*0dc0*/ 	.short	0x010a
        /*0dc2*/ 	.byte	0x3f
	.zero		1


	//   ....[49]....
        /*0dc4*/ 	.word	0x00012d80
        /*0dc8*/ 	.word	0x00000003
        /*0dcc*/ 	.word	0x00000000
        /*0dd0*/ 	.short	0x010a
        /*0dd2*/ 	.byte	0x3f
	.zero		1


	//   ....[50]....
        /*0dd4*/ 	.word	0x00012de0
        /*0dd8*/ 	.word	0x00000005
        /*0ddc*/ 	.word	0x00000000
        /*0de0*/ 	.short	0x010a
        /*0de2*/ 	.byte	0x3f
	.zero		1


	//   ....[51]....
        /*0de4*/ 	.word	0x00012eb0
        /*0de8*/ 	.word	0x0000000b
        /*0dec*/ 	.word	0x00000068
        /*0df0*/ 	.short	0x010a
        /*0df2*/ 	.byte	0x3f
	.zero		1


	//   ....[52]....
        /*0df4*/ 	.word	0x00012f80
        /*0df8*/ 	.word	0x00000005
        /*0dfc*/ 	.word	0x00000000
        /*0e00*/ 	.short	0x010a
        /*0e02*/ 	.byte	0x3f
	.zero		1


	//   ....[53]....
        /*0e04*/ 	.word	0x00012fd0
        /*0e08*/ 	.word	0x00000005
        /*0e0c*/ 	.word	0x00000000
        /*0e10*/ 	.short	0x010a
        /*0e12*/ 	.byte	0x3f
	.zero		1


	//   ....[54]....
        /*0e14*/ 	.word	0x00013020
        /*0e18*/ 	.word	0x00000005
        /*0e1c*/ 	.word	0x00000000
        /*0e20*/ 	.short	0x010a
        /*0e22*/ 	.byte	0x3f
	.zero		1


	//   ....[55]....
        /*0e24*/ 	.word	0x00013070
        /*0e28*/ 	.word	0x00000005
        /*0e2c*/ 	.word	0x00000000
        /*0e30*/ 	.short	0x010a
        /*0e32*/ 	.byte	0x3f
	.zero		1


	//   ....[56]....
        /*0e34*/ 	.word	0x000130c0
        /*0e38*/ 	.word	0x00000005
        /*0e3c*/ 	.word	0x00000000
        /*0e40*/ 	.short	0x010a
        /*0e42*/ 	.byte	0x3f
	.zero		1


	//   ....[57]....
        /*0e44*/ 	.word	0x00013110
        /*0e48*/ 	.word	0x00000005
        /*0e4c*/ 	.word	0x00000000
        /*0e50*/ 	.short	0x010a
        /*0e52*/ 	.byte	0x3f
	.zero		1


	//   ....[58]....
        /*0e54*/ 	.word	0x00013160
        /*0e58*/ 	.word	0x00000005
        /*0e5c*/ 	.word	0x00000000
        /*0e60*/ 	.short	0x010a
        /*0e62*/ 	.byte	0x3f
	.zero		1


	//   ....[59]....
        /*0e64*/ 	.word	0x000131b0
        /*0e68*/ 	.word	0x00000005
        /*0e6c*/ 	.word	0x00000000
        /*0e70*/ 	.short	0x010a
        /*0e72*/ 	.byte	0x3f
	.zero		1


	//   ....[60]....
        /*0e74*/ 	.word	0x00013200
        /*0e78*/ 	.word	0x00000005
        /*0e7c*/ 	.word	0x00000000
        /*0e80*/ 	.short	0x010a
        /*0e82*/ 	.byte	0x3f
	.zero		1


	//   ....[61]....
        /*0e84*/ 	.word	0x00013250
        /*0e88*/ 	.word	0x00000005
        /*0e8c*/ 	.word	0x00000000
        /*0e90*/ 	.short	0x010a
        /*0e92*/ 	.byte	0x3f
	.zero		1


	//   ....[62]....
        /*0e94*/ 	.word	0x000132a0
        /*0e98*/ 	.word	0x00000005
        /*0e9c*/ 	.word	0x00000000
        /*0ea0*/ 	.short	0x010a
        /*0ea2*/ 	.byte	0x3f
	.zero		1


	//   ....[63]....
        /*0ea4*/ 	.word	0x000132f0
        /*0ea8*/ 	.word	0x00000005
        /*0eac*/ 	.word	0x00000000
        /*0eb0*/ 	.short	0x010a
        /*0eb2*/ 	.byte	0x3f
	.zero		1


	//----- nvinfo : EIATTR_NUM_MBARRIERS
	.align		4
.L_37:
        /*0eb4*/ 	.byte	0x03, 0x38
        /*0eb6*/ 	.short	0x001c


	//----- nvinfo : EIATTR_EXIT_INSTR_OFFSETS
	.align		4
        /*0eb8*/ 	.byte	0x04, 0x1c
        /*0eba*/ 	.short	(.L_39 - .L_38)


	//   ....[0]....
.L_38:
        /*0ebc*/ 	.word	0x00000c10


	//   ....[1]....
        /*0ec0*/ 	.word	0x000014a0


	//   ....[2]....
        /*0ec4*/ 	.word	0x00011120


	//   ....[3]....
        /*0ec8*/ 	.word	0x00011740


	//   ....[4]....
        /*0ecc*/ 	.word	0x00012d70


	//----- nvinfo : EIATTR_MAX_THREADS
	.align		4
.L_39:
        /*0ed0*/ 	.byte	0x04, 0x05
        /*0ed2*/ 	.short	(.L_41 - .L_40)
.L_40:
        /*0ed4*/ 	.word	0x00000180
        /*0ed8*/ 	.word	0x00000001
        /*0edc*/ 	.word	0x00000001


	//----- nvinfo : EIATTR_CRS_STACK_SIZE
	.align		4
.L_41:
        /*0ee0*/ 	.byte	0x04, 0x1e
        /*0ee2*/ 	.short	(.L_43 - .L_42)
.L_42:
        /*0ee4*/ 	.word	0x00000000


	//----- nvinfo : EIATTR_CBANK_PARAM_SIZE
	.align		4
.L_43:
        /*0ee8*/ 	.byte	0x03, 0x19
        /*0eea*/ 	.short	0x0470


	//----- nvinfo : EIATTR_PARAM_CBANK
	.align		4
        /*0eec*/ 	.byte	0x04, 0x0a
        /*0eee*/ 	.short	(.L_45 - .L_44)
	.align		4
.L_44:
        /*0ef0*/ 	.word	index@(.nv.constant0._ZN7cutlass13device_kernelINS_4gemm6kernel13GemmUniversalIN4cute5tupleIJiiiiEEENS1_10collective13CollectiveMmaINS1_34MainloopSm90TmaGmmaWarpSpecializedILi13ENS5_IJNS4_1CILi2EEENSA_ILi1EEESC_EEENS1_35KernelTmaWarpSpecializedCooperativeEEENS5_IJNSA_ILi384EEENSA_ILi160EEENSA_ILi32EEEEEEaNS5_IJlSC_lEEEaSK_NS4_8TiledMMAINS4_8MMA_AtomIJNS4_4SM904GMMA26MMA_64x32x32_S32S8S8_SS_TNEEEENS4_6LayoutISD_NS5_IJSC_NSA_ILi0EEESS_EEEEENS5_IJNS4_10UnderscoreESV_SV_EEEEENS4_13SM90_TMA_LOADENS4_14ComposedLayoutINS4_7SwizzleILi1ELi4ELi3EEENS4_18smem_ptr_flag_bitsILi8EEENSR_INS5_IJNSA_ILi8EEESI_EEENS5_IJSI_SC_EEEEEEEvNS4_8identityENS4_23SM90_TMA_LOAD_MULTICASTES18_vS19_EENS_8epilogue10collective6detail29Sm90TmaWarpSpecializedAdapterINS1D_15DefaultEpilogueIaSK_SK_NS1C_6thread17LinearCombinationIaLi1EiiLNS1H_9ScaleType4KindE0ELNS_15FloatRoundStyleE2EaEENS1_15EpilogueDefaultEEEEEvvEEEEvNT_6ParamsE)
        /*0ef4*/ 	.short	0x0210
        /*0ef6*/ 	.short	0x0470


	//----- nvinfo : EIATTR_SW_WAR
	.align		4
.L_45:
        /*0ef8*/ 	.byte	0x04, 0x36
        /*0efa*/ 	.short	(.L_47 - .L_46)
.L_46:
        /*0efc*/ 	.word	0x00000008
.L_47:


//--------------------- .nv.callgraph             --------------------------
	.section	.nv.callgraph,"",@"SHT_CUDA_CALLGRAPH"
	.align	4
	.sectionentsize	8
	.align		4
        /*0000*/ 	.word	0x00000000
	.align		4
        /*0004*/ 	.word	0xffffffff
	.align		4
        /*0008*/ 	.word	index@(_ZN7cutlass13device_kernelINS_4gemm6kernel13GemmUniversalIN4cute5tupleIJiiiiEEENS1_10collective13CollectiveMmaINS1_34MainloopSm90TmaGmmaWarpSpecializedILi13ENS5_IJNS4_1CILi2EEENSA_ILi1EEESC_EEENS1_35KernelTmaWarpSpecializedCooperativeEEENS5_IJNSA_ILi384EEENSA_ILi160EEENSA_ILi32EEEEEEaNS5_IJlSC_lEEEaSK_NS4_8TiledMMAINS4_8MMA_AtomIJNS4_4SM904GMMA26MMA_64x32x32_S32S8S8_SS_TNEEEENS4_6LayoutISD_NS5_IJSC_NSA_ILi0EEESS_EEEEENS5_IJNS4_10UnderscoreESV_SV_EEEEENS4_13SM90_TMA_LOADENS4_14ComposedLayoutINS4_7SwizzleILi1ELi4ELi3EEENS4_18smem_ptr_flag_bitsILi8EEENSR_INS5_IJNSA_ILi8EEESI_EEENS5_IJSI_SC_EEEEEEEvNS4_8identityENS4_23SM90_TMA_LOAD_MULTICASTES18_vS19_EENS_8epilogue10collective6detail29Sm90TmaWarpSpecializedAdapterINS1D_15DefaultEpilogueIaSK_SK_NS1C_6thread17LinearCombinationIaLi1EiiLNS1H_9ScaleType4KindE0ELNS_15FloatRoundStyleE2EaEENS1_15EpilogueDefaultEEEEEvvEEEEvNT_6ParamsE)
	.align		4
        /*000c*/ 	.word	index@(__assertfail)
	.align		4
        /*0010*/ 	.word	0x00000000
	.align		4
        /*0014*/ 	.word	0xfffffffe
	.align		4
        /*0018*/ 	.word	0x00000000
	.align		4
        /*001c*/ 	.word	0xfffffffd
	.align		4
        /*0020*/ 	.word	0x00000000
	.align		4
        /*0024*/ 	.word	0xfffffffc


//--------------------- .nv.constant4             --------------------------
	.section	.nv.constant4,"a",@progbits
	.align	8
	.align		8
.nv.constant4:
        /*0000*/ 	.dword	__assertfail
	.align		8
        /*0008*/ 	.dword	__unnamed_1
	.align		8
        /*0010*/ 	.dword	_ZN39_INTERNAL_a6a3d72a_4_k_cu_4e52c615_44664cuda3std3__45__cpo5beginE
	.align		8
        /*0018*/ 	.dword	_ZN39_INTERNAL_a6a3d72a_4_k_cu_4e52c615_44664cuda3std3__45__cpo3endE
	.align		8
        /*0020*/ 	.dword	_ZN39_INTERNAL_a6a3d72a_4_k_cu_4e52c615_44664cuda3std3__45__cpo6cbeginE
	.align		8
        /*0028*/ 	.dword	_ZN39_INTERNAL_a6a3d72a_4_k_cu_4e52c615_44664cuda3std3__45__cpo4cendE
	.align		8
        /*0030*/ 	.dword	_ZN39_INTERNAL_a6a3d72a_4_k_cu_4e52c615_44664cuda3std3__441_GLOBAL__N__a6a3d72a_4_k_cu_4e52c615_44666ignoreE
	.align		8
        /*0038*/ 	.dword	_ZN39_INTERNAL_a6a3d72a_4_k_cu_4e52c615_44664cuda3std3__419piecewise_constructE
	.align		8
        /*0040*/ 	.dword	_ZN39_INTERNAL_a6a3d72a_4_k_cu_4e52c615_44664cuda3std3__48in_placeE
	.align		8
        /*0048*/ 	.dword	_ZN39_INTERNAL_a6a3d72a_4_k_cu_4e52c615_44664cuda3std6ranges3__45__cpo4swapE
	.align		8
        /*0050*/ 	.dword	_ZN39_INTERNAL_a6a3d72a_4_k_cu_4e52c615_44664cuda3std6ranges3__45__cpo9iter_moveE
	.align		8
        /*0058*/ 	.dword	_ZN39_INTERNAL_a6a3d72a_4_k_cu_4e52c615_44664cute7productE
	.align		8
        /*0060*/ 	.dword	_ZN39_INTERNAL_a6a3d72a_4_k_cu_4e52c615_44664cute1_E
	.align		8
        /*0068*/ 	.dword	$str$22
	.align		8
        /*0070*/ 	.dword	$str$23


//--------------------- .text._ZN7cutlass13device_kernelINS_4gemm6kernel13GemmUniversalIN4cute5tupleIJiiiiEEENS1_10collective13CollectiveMmaINS1_34MainloopSm90TmaGmmaWarpSpecializedILi13ENS5_IJNS4_1CILi2EEENSA_ILi1EEESC_EEENS1_35KernelTmaWarpSpecializedCooperativeEEENS5_IJNSA_ILi384EEENSA_ILi160EEENSA_ILi32EEEEEEaNS5_IJlSC_lEEEaSK_NS4_8TiledMMAINS4_8MMA_AtomIJNS4_4SM904GMMA26MMA_64x32x32_S32S8S8_SS_TNEEEENS4_6LayoutISD_NS5_IJSC_NSA_ILi0EEESS_EEEEENS5_IJNS4_10UnderscoreESV_SV_EEEEENS4_13SM90_TMA_LOADENS4_14ComposedLayoutINS4_7SwizzleILi1ELi4ELi3EEENS4_18smem_ptr_flag_bitsILi8EEENSR_INS5_IJNSA_ILi8EEESI_EEENS5_IJSI_SC_EEEEEEEvNS4_8identityENS4_23SM90_TMA_LOAD_MULTICASTES18_vS19_EENS_8epilogue10collective6detail29Sm90TmaWarpSpecializedAdapterINS1D_15DefaultEpilogueIaSK_SK_NS1C_6thread17LinearCombinationIaLi1EiiLNS1H_9ScaleType4KindE0ELNS_15FloatRoundStyleE2EaEENS1_15EpilogueDefaultEEEEEvvEEEEvNT_6ParamsE --------------------------
	.section	.text._ZN7cutlass13device_kernelINS_4gemm6kernel13GemmUniversalIN4cute5tupleIJiiiiEEENS1_10collective13CollectiveMmaINS1_34MainloopSm90TmaGmmaWarpSpecializedILi13ENS5_IJNS4_1CILi2EEENSA_ILi1EEESC_EEENS1_35KernelTmaWarpSpecializedCooperativeEEENS5_IJNSA_ILi384EEENSA_ILi160EEENSA_ILi32EEEEEEaNS5_IJlSC_lEEEaSK_NS4_8TiledMMAINS4_8MMA_AtomIJNS4_4SM904GMMA26MMA_64x32x32_S32S8S8_SS_TNEEEENS4_6LayoutISD_NS5_IJSC_NSA_ILi0EEESS_EEEEENS5_IJNS4_10UnderscoreESV_SV_EEEEENS4_13SM90_TMA_LOADENS4_14ComposedLayoutINS4_7SwizzleILi1ELi4ELi3EEENS4_18smem_ptr_flag_bitsILi8EEENSR_INS5_IJNSA_ILi8EEESI_EEENS5_IJSI_SC_EEEEEEEvNS4_8identityENS4_23SM90_TMA_LOAD_MULTICASTES18_vS19_EENS_8epilogue10collective6detail29Sm90TmaWarpSpecializedAdapterINS1D_15DefaultEpilogueIaSK_SK_NS1C_6thread17LinearCombinationIaLi1EiiLNS1H_9ScaleType4KindE0ELNS_15FloatRoundStyleE2EaEENS1_15EpilogueDefaultEEEEEvvEEEEvNT_6ParamsE,"ax",@progbits
	.align	128
.text._ZN7cutlass13device_kernelINS_4gemm6kernel13GemmUniversalIN4cute5tupleIJiiiiEEENS1_10collective13CollectiveMmaINS1_34MainloopSm90TmaGmmaWarpSpecializedILi13ENS5_IJNS4_1CILi2EEENSA_ILi1EEESC_EEENS1_35KernelTmaWarpSpecializedCooperativeEEENS5_IJNSA_ILi384EEENSA_ILi160EEENSA_ILi32EEEEEEaNS5_IJlSC_lEEEaSK_NS4_8TiledMMAINS4_8MMA_AtomIJNS4_4SM904GMMA26MMA_64x32x32_S32S8S8_SS_TNEEEENS4_6LayoutISD_NS5_IJSC_NSA_ILi0EEESS_EEEEENS5_IJNS4_10UnderscoreESV_SV_EEEEENS4_13SM90_TMA_LOADENS4_14ComposedLayoutINS4_7SwizzleILi1ELi4ELi3EEENS4_18smem_ptr_flag_bitsILi8EEENSR_INS5_IJNSA_ILi8EEESI_EEENS5_IJSI_SC_EEEEEEEvNS4_8identityENS4_23SM90_TMA_LOAD_MULTICASTES18_vS19_EENS_8epilogue10collective6detail29Sm90TmaWarpSpecializedAdapterINS1D_15DefaultEpilogueIaSK_SK_NS1C_6thread17LinearCombinationIaLi1EiiLNS1H_9ScaleType4KindE0ELNS_15FloatRoundStyleE2EaEENS1_15EpilogueDefaultEEEEEvvEEEEvNT_6ParamsE:
        .type           _ZN7cutlass13device_kernelINS_4gemm6kernel13GemmUniversalIN4cute5tupleIJiiiiEEENS1_10collective13CollectiveMmaINS1_34MainloopSm90TmaGmmaWarpSpecializedILi13ENS5_IJNS4_1CILi2EEENSA_ILi1EEESC_EEENS1_35KernelTmaWarpSpecializedCooperativeEEENS5_IJNSA_ILi384EEENSA_ILi160EEENSA_ILi32EEEEEEaNS5_IJlSC_lEEEaSK_NS4_8TiledMMAINS4_8MMA_AtomIJNS4_4SM904GMMA26MMA_64x32x32_S32S8S8_SS_TNEEEENS4_6LayoutISD_NS5_IJSC_NSA_ILi0EEESS_EEEEENS5_IJNS4_10UnderscoreESV_SV_EEEEENS4_13SM90_TMA_LOADENS4_14ComposedLayoutINS4_7SwizzleILi1ELi4ELi3EEENS4_18smem_ptr_flag_bitsILi8EEENSR_INS5_IJNSA_ILi8EEESI_EEENS5_IJSI_SC_EEEEEEEvNS4_8identityENS4_23SM90_TMA_LOAD_MULTICASTES18_vS19_EENS_8epilogue10collective6detail29Sm90TmaWarpSpecializedAdapterINS1D_15DefaultEpilogueIaSK_SK_NS1C_6thread17LinearCombinationIaLi1EiiLNS1H_9ScaleType4KindE0ELNS_15FloatRoundStyleE2EaEENS1_15EpilogueDefaultEEEEEvvEEEEvNT_6ParamsE,@function
        .size           _ZN7cutlass13device_kernelINS_4gemm6kernel13GemmUniversalIN4cute5tupleIJiiiiEEENS1_10collective13CollectiveMmaINS1_34MainloopSm90TmaGmmaWarpSpecializedILi13ENS5_IJNS4_1CILi2EEENSA_ILi1EEESC_EEENS1_35KernelTmaWarpSpecializedCooperativeEEENS5_IJNSA_ILi384EEENSA_ILi160EEENSA_ILi32EEEEEEaNS5_IJlSC_lEEEaSK_NS4_8TiledMMAINS4_8MMA_AtomIJNS4_4SM904GMMA26MMA_64x32x32_S32S8S8_SS_TNEEEENS4_6LayoutISD_NS5_IJSC_NSA_ILi0EEESS_EEEEENS5_IJNS4_10UnderscoreESV_SV_EEEEENS4_13SM90_TMA_LOADENS4_14ComposedLayoutINS4_7SwizzleILi1ELi4ELi3EEENS4_18smem_ptr_flag_bitsILi8EEENSR_INS5_IJNSA_ILi8EEESI_EEENS5_IJSI_SC_EEEEEEEvNS4_8identityENS4_23SM90_TMA_LOAD_MULTICASTES18_vS19_EENS_8epilogue10collective6detail29Sm90TmaWarpSpecializedAdapterINS1D_15DefaultEpilogueIaSK_SK_NS1C_6thread17LinearCombinationIaLi1EiiLNS1H_9ScaleType4KindE0ELNS_15FloatRoundStyleE2EaEENS1_15EpilogueDefaultEEEEEvvEEEEvNT_6ParamsE,(.L_x_138 - _ZN7cutlass13device_kernelINS_4gemm6kernel13GemmUniversalIN4cute5tupleIJiiiiEEENS1_10collective13CollectiveMmaINS1_34MainloopSm90TmaGmmaWarpSpecializedILi13ENS5_IJNS4_1CILi2EEENSA_ILi1EEESC_EEENS1_35KernelTmaWarpSpecializedCooperativeEEENS5_IJNSA_ILi384EEENSA_ILi160EEENSA_ILi32EEEEEEaNS5_IJlSC_lEEEaSK_NS4_8TiledMMAINS4_8MMA_AtomIJNS4_4SM904GMMA26MMA_64x32x32_S32S8S8_SS_TNEEEENS4_6LayoutISD_NS5_IJSC_NSA_ILi0EEESS_EEEEENS5_IJNS4_10UnderscoreESV_SV_EEEEENS4_13SM90_TMA_LOADENS4_14ComposedLayoutINS4_7SwizzleILi1ELi4ELi3EEENS4_18smem_ptr_flag_bitsILi8EEENSR_INS5_IJNSA_ILi8EEESI_EEENS5_IJSI_SC_EEEEEEEvNS4_8identityENS4_23SM90_TMA_LOAD_MULTICASTES18_vS19_EENS_8epilogue10collective6detail29Sm90TmaWarpSpecializedAdapterINS1D_15DefaultEpilogueIaSK_SK_NS1C_6thread17LinearCombinationIaLi1EiiLNS1H_9ScaleType4KindE0ELNS_15FloatRoundStyleE2EaEENS1_15EpilogueDefaultEEEEEvvEEEEvNT_6ParamsE)
        .other          _ZN7cutlass13device_kernelINS_4gemm6kernel13GemmUniversalIN4cute5tupleIJiiiiEEENS1_10collective13CollectiveMmaINS1_34MainloopSm90TmaGmmaWarpSpecializedILi13ENS5_IJNS4_1CILi2EEENSA_ILi1EEESC_EEENS1_35KernelTmaWarpSpecializedCooperativeEEENS5_IJNSA_ILi384EEENSA_ILi160EEENSA_ILi32EEEEEEaNS5_IJlSC_lEEEaSK_NS4_8TiledMMAINS4_8MMA_AtomIJNS4_4SM904GMMA26MMA_64x32x32_S32S8S8_SS_TNEEEENS4_6LayoutISD_NS5_IJSC_NSA_ILi0EEESS_EEEEENS5_IJNS4_10UnderscoreESV_SV_EEEEENS4_13SM90_TMA_LOADENS4_14ComposedLayoutINS4_7SwizzleILi1ELi4ELi3EEENS4_18smem_ptr_flag_bitsILi8EEENSR_INS5_IJNSA_ILi8EEESI_EEENS5_IJSI_SC_EEEEEEEvNS4_8identityENS4_23SM90_TMA_LOAD_MULTICASTES18_vS19_EENS_8epilogue10collective6detail29Sm90TmaWarpSpecializedAdapterINS1D_15DefaultEpilogueIaSK_SK_NS1C_6thread17LinearCombinationIaLi1EiiLNS1H_9ScaleType4KindE0ELNS_15FloatRoundStyleE2EaEENS1_15EpilogueDefaultEEEEEvvEEEEvNT_6ParamsE,@"STO_CUDA_ENTRY STV_DEFAULT"
_ZN7cutlass13device_kernelINS_4gemm6kernel13GemmUniversalIN4cute5tupleIJiiiiEEENS1_10collective13CollectiveMmaINS1_34MainloopSm90TmaGmmaWarpSpecializedILi13ENS5_IJNS4_1CILi2EEENSA_ILi1EEESC_EEENS1_35KernelTmaWarpSpecializedCooperativeEEENS5_IJNSA_ILi384EEENSA_ILi160EEENSA_ILi32EEEEEEaNS5_IJlSC_lEEEaSK_NS4_8TiledMMAINS4_8MMA_AtomIJNS4_4SM904GMMA26MMA_64x32x32_S32S8S8_SS_TNEEEENS4_6LayoutISD_NS5_IJSC_NSA_ILi0EEESS_EEEEENS5_IJNS4_10UnderscoreESV_SV_EEEEENS4_13SM90_TMA_LOADENS4_14ComposedLayoutINS4_7SwizzleILi1ELi4ELi3EEENS4_18smem_ptr_flag_bitsILi8EEENSR_INS5_IJNSA_ILi8EEESI_EEENS5_IJSI_SC_EEEEEEEvNS4_8identityENS4_23SM90_TMA_LOAD_MULTICASTES18_vS19_EENS_8epilogue10collective6detail29Sm90TmaWarpSpecializedAdapterINS1D_15DefaultEpilogueIaSK_SK_NS1C_6thread17LinearCombinationIaLi1EiiLNS1H_9ScaleType4KindE0ELNS_15FloatRoundStyleE2EaEENS1_15EpilogueDefaultEEEEEvvEEEEvNT_6ParamsE:
[----:B------:R-:W0:Y:S02]  /*0000*/  LDC R1, c[0x0][0x28] ;  /* 0x00000a00ff017b82 */ /* 0x000e240000000800 */
[----:B0-----:R-:W-:Y:S01]  /*0010*/  VIADD R1, R1, 0xfffffe68 ;  /* 0xfffffe6801017836 */ /* 0x001fe20000000000 */
[----:B------:R-:W0:Y:S01]  /*0020*/  S2R R4, SR_TID.X ;  /* 0x0000000000047919 */ /* 0x000e220000002100 */
[----:B------:R-:W-:Y:S01]  /*0030*/  ELECT P0, URZ, PT ;  /* 0x00000000003f782f */ /* 0x000fe20003800000 */
[----:B------:R-:W-:Y:S01]  /*0040*/  BSSY B0, `(.L_x_0) ;  /* 0x0000015000007945 */ /* 0x000fe20003800000 */
[--C-:B0-----:R-:W-:Y:S02]  /*0050*/  SHF.R.U32.HI R0, RZ, 0x5, R4.reuse ;  /* 0x00000005ff007819 */ /* 0x101fe40000011604 */
[----:B------:R-:W-:-:S03]  /*0060*/  SHF.R.U32.HI R2, RZ, 0x7, R4 ;  /* 0x00000007ff027819 */ /* 0x000fc60000011604 */
[----:B------:R-:W0:Y:S04]  /*0070*/  SHFL.IDX PT, R3, R0, RZ, 0x1f ;  /* 0x00001fff00037589 */ /* 0x000e2800000e0000 */
[----:B------:R-:W1:Y:S01]  /*0080*/  SHFL.IDX PT, R2, R2, RZ, 0x1f ;  /* 0x00001fff02027589 */ /* 0x000e6200000e0000 */
[----:B0-----:R-:W-:Y:S02]  /*0090*/  R2UR UR9, R3 ;  /* 0x00000000030972ca */ /* 0x001fe400000e0000 */
[----:B-1----:R-:W-:-:S11]  /*00a0*/  R2UR UR5, R2 ;  /* 0x00000000020572ca */ /* 0x002fd600000e0000 */
[----:B------:R-:W-:Y:S02]  /*00b0*/  USHF.R.S32.HI UR4, URZ, 0x1f, UR9 ;  /* 0x0000001f3f047899 */ /* 0x000fe40008011409 */
[----:B------:R-:W-:Y:S02]  /*00c0*/  ISETP.NE.OR P0, PT, RZ, UR9, !P0 ;  /* 0x00000009ff007c0c */ /* 0x000fe4000c705670 */
[----:B------:R-:W-:-:S04]  /*00d0*/  ULEA.HI UR4, UR4, UR9, URZ, 0x2 ;  /* 0x0000000904047291 */ /* 0x000fc8000f8f103f */
[----:B------:R-:W-:-:S04]  /*00e0*/  ULOP3.LUT UR4, UR4, 0xfffffffc, URZ, 0xc0, !UPT ;  /* 0xfffffffc04047892 */ /* 0x000fc8000f8ec03f */
[----:B------:R-:W-:-:S03]  /*00f0*/  UIADD3 UR9, UR9, -UR4, URZ ;  /* 0x8000000409097290 */ /* 0x000fc6000fffe03f */
[----:B------:R-:W-:Y:S09]  /*0100*/  @P0 BRA `(.L_x_1) ;  /* 0x0000000000200947 */ /* 0x000ff20003800000 */
[----:B------:R-:W-:Y:S02]  /*0110*/  ULDC.64 UR6, c[0x0][0x198] ;  /* 0x0000660000067ab9 */ /* 0x000fe40000000a00 */
[----:B------:R-:W-:Y:S02]  /*0120*/  UIADD3 UR10, UP0, UR6, 0xf0, URZ ;  /* 0x000000f0060a7890 */ /* 0x000fe4000ff1e03f */
[----:B------:R-:W-:Y:S02]  /*0130*/  UIADD3 UR6, UP1, UR6, 0x1f0, URZ ;  /* 0x000001f006067890 */ /* 0x000fe4000ff3e03f */
[----:B------:R-:W-:Y:S02]  /*0140*/  UIADD3.X UR11, URZ, UR7, URZ, UP0, !UPT ;  /* 0x000000073f0b7290 */ /* 0x000fe400087fe43f */
[----:B------:R-:W-:-:S07]  /*0150*/  UIADD3.X UR7, URZ, UR7, URZ, UP1, !UPT ;  /* 0x000000073f077290 */ /* 0x000fce0008ffe43f */
[----:B------:R0:W-:Y:S02]  /*0160*/  UTMACCTL.PF [UR10] ;  /* 0x000000000a0079b9 */ /* 0x0001e40008040000 */
[----:B------:R0:W-:Y:S02]  /*0170*/  UTMACCTL.PF [UR6] ;  /* 0x00000000060079b9 */ /* 0x0001e40008040000 */
[----:B0-----:R-:W-:Y:S01]  /*0180*/  NOP ;  /* 0x0000000000007918 */ /* 0x001fe20000000000 */
.L_x_1:
[----:B------:R-:W-:Y:S05]  /*0190*/  BSYNC B0 ;  /* 0x0000000000007941 */ /* 0x000fea0003800000 */
.L_x_0:
[----:B------:R-:W0:Y:S01]  /*01a0*/  SHFL.IDX PT, R2, R0, RZ, 0x1f ;  /* 0x00001fff00027589 */ /* 0x000e2200000e0000 */
[----:B------:R-:W-:Y:S01]  /*01b0*/  UISETP.NE.AND UP0, UPT, UR9, 0x3, UPT ;  /* 0x000000030900788c */ /* 0x000fe2000bf05270 */
[----:B------:R-:W-:Y:S01]  /*01c0*/  ISETP.NE.AND P1, PT, RZ, UR5, PT ;  /* 0x00000005ff007c0c */ /* 0x000fe2000bf25270 */
[----:B------:R-:W-:Y:S02]  /*01d0*/  UIADD3 UR16, UR5, -0x1, URZ ;  /* 0xffffffff05107890 */ /* 0x000fe4000fffe03f */
[----:B------:R-:W-:Y:S02]  /*01e0*/  UISETP.EQ.OR UP0, UPT, UR9, URZ, !UP0 ;  /* 0x0000003f0900728c */ /* 0x000fe4000c702670 */
[----:B------:R-:W-:Y:S02]  /*01f0*/  UISETP.GE.U32.AND UP1, UPT, UR16, 0x2, UPT ;  /* 0x000000021000788c */ /* 0x000fe4000bf26070 */
[----:B------:R-:W-:-:S04]  /*0200*/  UISETP.EQ.AND UP0, UPT, UR5, URZ, UP0 ;  /* 0x0000003f0500728c */ /* 0x000fc80008702270 */
[----:B------:R-:W-:-:S04]  /*0210*/  USEL UR38, URZ, 0x1, !UP0 ;  /* 0x000000013f267887 */ /* 0x000fc8000c000000 */
[----:B------:R-:W-:Y:S01]  /*0220*/  USEL UR38, UR38, 0x2, UP1 ;  /* 0x0000000226267887 */ /* 0x000fe20008800000 */
[----:B0-----:R-:W-:-:S13]  /*0230*/  ISETP.NE.AND P0, PT, R2, RZ, PT ;  /* 0x000000ff0200720c */ /* 0x001fda0003f05270 */
[----:B------:R-:W-:Y:S05]  /*0240*/  @P0 BRA `(.L_x_2) ;  /* 0x0000000000ac0947 */ /* 0x000fea0003800000 */
[----:B------:R-:W-:Y:S01]  /*0250*/  ELECT P0, URZ, PT ;  /* 0x00000000003f782f */ /* 0x000fe20003800000 */
[----:B------:R-:W-:-:S12]  /*0260*/  BSSY B0, `(.L_x_2) ;  /* 0x0000029000007945 */ /* 0x000fd80003800000 */
[----:B------:R-:W-:Y:S05]  /*0270*/  @!P0 BRA `(.L_x_3) ;  /* 0x00000000009c8947 */ /* 0x000fea0003800000 */
[----:B------:R-:W0:Y:S01]  /*0280*/  S2UR UR8, SR_CgaCtaId ;  /* 0x00000000000879c3 */ /* 0x000e220000008800 */
[----:B------:R-:W-:Y:S01]  /*0290*/  UMOV UR4, 0x400 ;  /* 0x0000040000047882 */ /* 0x000fe20000000000 */
[----:B------:R-:W-:Y:S01]  /*02a0*/  UMOV UR5, 0x1 ;  /* 0x0000000100057882 */ /* 0x000fe20000000000 */
[----:B------:R-:W-:Y:S02]  /*02b0*/  UMOV UR6, 0x4 ;  /* 0x0000000400067882 */ /* 0x000fe40000000000 */
[----:B------:R-:W-:-:S04]  /*02c0*/  UIADD3 UR6, -UR6, 0x100000, URZ ;  /* 0x0010000006067890 */ /* 0x000fc8000fffe13f */
[----:B------:R-:W-:Y:S02]  /*02d0*/  USHF.L.U32 UR7, UR6, 0xb, URZ ;  /* 0x0000000b06077899 */ /* 0x000fe4000800063f */
[----:B------:R-:W-:Y:S02]  /*02e0*/  USHF.L.U32 UR6, UR6, 0x1, URZ ;  /* 0x0000000106067899 */ /* 0x000fe4000800063f */
[----:B0-----:R-:W-:Y:S02]  /*02f0*/  ULEA UR8, UR8, UR4, 0x18 ;  /* 0x0000000408087291 */ /* 0x001fe4000f8ec03f */
[----:B------:R-:W-:-:S04]  /*0300*/  UIADD3 UR4, -UR5, 0x100000, URZ ;  /* 0x0010000005047890 */ /* 0x000fc8000fffe13f */
[----:B------:R-:W-:Y:S02]  /*0310*/  USHF.L.U32 UR5, UR4, 0xb, URZ ;  /* 0x0000000b04057899 */ /* 0x000fe4000800063f */
[----:B------:R-:W-:Y:S01]  /*0320*/  USHF.L.U32 UR4, UR4, 0x1, URZ ;  /* 0x0000000104047899 */ /* 0x000fe2000800063f */
[----:B------:R-:W0:Y:S11]  /*0330*/  FENCE.VIEW.ASYNC.S ;  /* 0x00000000000073c6 */ /* 0x000e360000000000 */
[----:B0-----:R0:W1:Y:S01]  /*0340*/  SYNCS.EXCH.64 URZ, [UR8], UR4 ;  /* 0x00000004083f75b2 */ /* 0x0010620008000100 */
[----:B------:R0:W2:Y:S01]  /*0350*/  SYNCS.EXCH.64 URZ, [UR8+0x68], UR6 ;  /* 0x00006806083f75b2 */ /* 0x0000a20008000100 */
[----:B------:R0:W3:Y:S01]  /*0360*/  SYNCS.EXCH.64 URZ, [UR8+0x8], UR4 ;  /* 0x00000804083f75b2 */ /* 0x0000e20008000100 */
[----:B------:R0:W4:Y:S01]  /*0370*/  SYNCS.EXCH.64 URZ, [UR8+0x70], UR6 ;  /* 0x00007006083f75b2 */ /* 0x0001220008000100 */
[----:B------:R0:W0:Y:S01]  /*0380*/  SYNCS.EXCH.64 URZ, [UR8+0x10], UR4 ;  /* 0x00001004083f75b2 */ /* 0x0000220008000100 */
        /* <DEDUP_REMOVED lines=21> */
[----:B-123--:R-:W-:Y:S01]  /*04e0*/  NOP ;  /* 0x0000000000007918 */ /* 0x00efe20000000000 */
.L_x_3:
[----:B0-----:R-:W-:Y:S05]  /*04f0*/  BSYNC B0 ;  /* 0x0000000000007941 */ /* 0x001fea0003800000 */
.L_x_2:
[----:B------:R-:W0:Y:S01]  /*0500*/  S2UR UR13, SR_CTAID.X ;  /* 0x00000000000d79c3 */ /* 0x000e220000002500 */
[----:B------:R-:W-:Y:S01]  /*0510*/  SHF.R.S32.HI R3, RZ, 0x1f, R4 ;  /* 0x0000001fff037819 */ /* 0x000fe20000011404 */
[----:B------:R1:W2:Y:S01]  /*0520*/  SHFL.IDX PT, R6, R0, RZ, 0x1f ;  /* 0x00001fff00067589 */ /* 0x0002a200000e0000 */
[----:B------:R-:W-:Y:S01]  /*0530*/  ULDC UR4, c[0x0][0x150] ;  /* 0x0000540000047ab9 */ /* 0x000fe20000000800 */
[----:B------:R-:W-:Y:S02]  /*0540*/  ELECT P0, URZ, PT ;  /* 0x00000000003f782f */ /* 0x000fe40003800000 */
[----:B------:R-:W-:Y:S01]  /*0550*/  LEA.HI R3, R3, R4, RZ, 0x7 ;  /* 0x0000000403037211 */ /* 0x000fe200078f38ff */
[----:B------:R-:W-:Y:S01]  /*0560*/  ULDC UR5, c[0x0][0x154] ;  /* 0x0000550000057ab9 */ /* 0x000fe20000000800 */
[----:B------:R-:W-:Y:S01]  /*0570*/  SHF.R.S32.HI R7, RZ, 0x1f, R2 ;  /* 0x0000001fff077819 */ /* 0x000fe20000011402 */
[----:B------:R-:W3:Y:S01]  /*0580*/  S2UR UR10, SR_CTAID.Y ;  /* 0x00000000000a79c3 */ /* 0x000ee20000002600 */
[----:B------:R-:W-:Y:S01]  /*0590*/  LOP3.LUT R3, R3, 0xffffff80, RZ, 0xc0, !PT ;  /* 0xffffff8003037812 */ /* 0x000fe200078ec0ff */
[----:B------:R-:W-:Y:S01]  /*05a0*/  ULDC UR8, c[0x0][0x144] ;  /* 0x0000510000087ab9 */ /* 0x000fe20000000800 */
[----:B------:R-:W-:Y:S01]  /*05b0*/  LEA.HI R7, R7, R2, RZ, 0x2 ;  /* 0x0000000207077211 */ /* 0x000fe200078f10ff */
[----:B------:R-:W-:Y:S01]  /*05c0*/  NOP ;  /* 0x0000000000007918 */ /* 0x000fe20000000000 */
[----:B------:R-:W-:Y:S01]  /*05d0*/  NOP ;  /* 0x0000000000007918 */ /* 0x000fe20000000000 */
[----:B------:R-:W-:Y:S01]  /*05e0*/  IMAD.IADD R3, R4, 0x1, -R3 ;  /* 0x0000000104037824 */ /* 0x000fe200078e0a03 */
[----:B------:R-:W-:Y:S01]  /*05f0*/  LOP3.LUT R7, R7, 0x3ffffffc, RZ, 0xc0, !PT ;  /* 0x3ffffffc07077812 */ /* 0x000fe200078ec0ff */
[----:B------:R-:W-:-:S03]  /*0600*/  ULDC UR11, c[0x0][0x148] ;  /* 0x00005200000b7ab9 */ /* 0x000fc60000000800 */
[----:B------:R-:W-:Y:S01]  /*0610*/  SHF.R.S32.HI R4, RZ, 0x1f, R3 ;  /* 0x0000001fff047819 */ /* 0x000fe20000011403 */
[----:B------:R-:W-:-:S03]  /*0620*/  IMAD.IADD R2, R2, 0x1, -R7 ;  /* 0x0000000102027824 */ /* 0x000fc600078e0a07 */
[----:B------:R-:W-:Y:S02]  /*0630*/  LEA.HI R4, R4, R3, RZ, 0x3 ;  /* 0x0000000304047211 */ /* 0x000fe400078f18ff */
[----:B0-----:R-:W-:Y:S02]  /*0640*/  I2FP.F32.U32 R5, UR13 ;  /* 0x0000000d00057c45 */ /* 0x001fe40008201000 */
[--C-:B-1----:R-:W-:Y:S02]  /*0650*/  SHF.R.S32.HI R0, RZ, 0x3, R4.reuse ;  /* 0x00000003ff007819 */ /* 0x102fe40000011404 */
[----:B--2---:R-:W-:Y:S01]  /*0660*/  ISETP.NE.OR P0, PT, R6, RZ, !P0 ;  /* 0x000000ff0600720c */ /* 0x004fe20004705670 */
[----:B------:R-:W-:Y:S01]  /*0670*/  FMUL R8, R5, UR4 ;  /* 0x0000000405087c20 */ /* 0x000fe20008400000 */
[----:B------:R-:W-:-:S04]  /*0680*/  SHF.R.S32.HI R5, RZ, 0x1f, R4 ;  /* 0x0000001fff057819 */ /* 0x000fc80000011404 */
[----:B------:R-:W-:Y:S01]  /*0690*/  LEA.HI R5, R5, R0, RZ, 0x2 ;  /* 0x0000000005057211 */ /* 0x000fe200078f10ff */
[----:B------:R-:W0:Y:S03]  /*06a0*/  F2I.U32.TRUNC.NTZ R8, R8 ;  /* 0x0000000800087305 */ /* 0x000e26000020f000 */
[----:B------:R-:W-:-:S03]  /*06b0*/  LOP3.LUT R5, R5, 0xfffffffc, RZ, 0xc0, !PT ;  /* 0xfffffffc05057812 */ /* 0x000fc600078ec0ff */
[----:B------:R-:W-:Y:S01]  /*06c0*/  VOTEU.ALL UP0, P0 ;  /* 0x00000000003f7886 */ /* 0x000fe20000000000 */
[----:B------:R-:W-:Y:S01]  /*06d0*/  VOTEU.ALL UP1, P0 ;  /* 0x00000000003f7886 */ /* 0x000fe20000020000 */
[----:B------:R-:W-:Y:S01]  /*06e0*/  IMAD.IADD R5, R0, 0x1, -R5 ;  /* 0x0000000100057824 */ /* 0x000fe200078e0a05 */
[----:B---3--:R-:W-:Y:S02]  /*06f0*/  I2FP.F32.U32 R0, UR10 ;  /* 0x0000000a00007c45 */ /* 0x008fe40008201000 */
[----:B------:R-:W1:Y:S01]  /*0700*/  @!UP0 S2UR UR7, SR_CgaCtaId ;  /* 0x00000000000789c3 */ /* 0x000e620000008800 */
[----:B------:R-:W-:Y:S01]  /*0710*/  IMAD R2, R2, 0x4, R5 ;  /* 0x0000000402027824 */ /* 0x000fe200078e0205 */
[----:B------:R-:W-:Y:S01]  /*0720*/  @!UP0 UMOV UR6, 0x400 ;  /* 0x0000040000068882 */ /* 0x000fe20000000000 */
[----:B------:R-:W-:Y:S01]  /*0730*/  FMUL R4, R0, UR5 ;  /* 0x0000000500047c20 */ /* 0x000fe20008400000 */
[----:B0-----:R-:W-:Y:S02]  /*0740*/  R2UR UR4, R8 ;  /* 0x00000000080472ca */ /* 0x001fe400000e0000 */
[----:B------:R-:W-:-:S03]  /*0750*/  LEA.HI R0, R2, R2, RZ, 0x1 ;  /* 0x0000000202007211 */ /* 0x000fc600078f08ff */
[----:B------:R-:W0:Y:S01]  /*0760*/  F2I.U32.TRUNC.NTZ R4, R4 ;  /* 0x0000000400047305 */ /* 0x000e22000020f000 */
[----:B------:R-:W-:-:S05]  /*0770*/  LOP3.LUT R5, R0, 0xfffffffe, RZ, 0xc0, !PT ;  /* 0xfffffffe00057812 */ /* 0x000fca00078ec0ff */
[----:B------:R-:W-:Y:S02]  /*0780*/  IMAD.IADD R5, R2, 0x1, -R5 ;  /* 0x0000000102057824 */ /* 0x000fe400078e0a05 */
[----:B------:R-:W-:-:S04]  /*0790*/  UIADD3 UR4, -UR4, URZ, URZ ;  /* 0x0000003f04047290 */ /* 0x000fc8000fffe13f */
[----:B------:R-:W-:Y:S01]  /*07a0*/  UIMAD UR8, UR8, UR4, UR13 ;  /* 0x00000004080872a4 */ /* 0x000fe2000f8e020d */
[----:B0-----:R-:W-:Y:S02]  /*07b0*/  R2UR UR12, R4 ;  /* 0x00000000040c72ca */ /* 0x001fe400000e0000 */
[----:B------:R-:W-:Y:S01]  /*07c0*/  UMOV UR4, 0x20 ;  /* 0x0000002000047882 */ /* 0x000fe20000000000 */
[----:B-1----:R-:W-:Y:S02]  /*07d0*/  @!UP0 ULEA UR6, UR7, UR6, 0x18 ;  /* 0x0000000607068291 */ /* 0x002fe4000f8ec03f */
[----:B------:R-:W-:Y:S01]  /*07e0*/  ISETP.NE.AND P3, PT, R5, UR8, PT ;  /* 0x0000000805007c0c */ /* 0x000fe2000bf65270 */
[----:B------:R-:W-:-:S04]  /*07f0*/  @!UP0 UIADD3 UR4, -UR4, 0x100000, URZ ;  /* 0x0010000004048890 */ /* 0x000fc8000fffe13f */
[----:B------:R-:W-:Y:S02]  /*0800*/  @!UP0 USHF.L.U32 UR5, UR4, 0xb, URZ ;  /* 0x0000000b04058899 */ /* 0x000fe4000800063f */
[----:B------:R-:W-:Y:S01]  /*0810*/  @!UP0 USHF.L.U32 UR4, UR4, 0x1, URZ ;  /* 0x0000000104048899 */ /* 0x000fe2000800063f */
[C---:B------:R-:W-:Y:S01]  /*0820*/  IMAD.SHL.U32 R5, R2.reuse, 0x4, RZ ;  /* 0x0000000402057824 */ /* 0x040fe200078e00ff */
[----:B------:R-:W-:Y:S01]  /*0830*/  VOTEU.ALL UP0, P0 ;  /* 0x00000000003f7886 */ /* 0x000fe20000000000 */
[----:B------:R-:W0:Y:S01]  /*0840*/  LDC R4, c[0x0][0x140] ;  /* 0x00005000ff047b82 */ /* 0x000e220000000800 */
[----:B------:R-:W-:Y:S02]  /*0850*/  LOP3.LUT P0, RZ, R3, 0x7, RZ, 0xc0, !PT ;  /* 0x0000000703ff7812 */ /* 0x000fe4000780c0ff */
[----:B------:R-:W-:Y:S01]  /*0860*/  LOP3.LUT R9, R2, 0xc, R5, 0x78, !PT ;  /* 0x0000000c02097812 */ /* 0x000fe200078e7805 */
[----:B------:R-:W-:-:S03]  /*0870*/  UIADD3 UR12, -UR12, URZ, URZ ;  /* 0x0000003f0c0c7290 */ /* 0x000fc6000fffe13f */
[C---:B------:R-:W-:Y:S01]  /*0880*/  ISETP.LT.U32.AND P0, PT, R9.reuse, 0x2, !P0 ;  /* 0x000000020900780c */ /* 0x040fe20004701070 */
[----:B------:R1:W-:Y:S04]  /*0890*/  STL [R1+0x98], R9 ;  /* 0x0000980901007387 */ /* 0x0003e80000100800 */
[----:B------:R-:W2:Y:S02]  /*08a0*/  FENCE.VIEW.ASYNC.S ;  /* 0x00000000000073c6 */ /* 0x000ea40000000000 */
[----:B--2---:R-:W2:Y:S01]  /*08b0*/  @!UP0 SYNCS.EXCH.64 URZ, [UR6+0xe0], UR4 ;  /* 0x0000e004063f85b2 */ /* 0x004ea20008000100 */
[----:B------:R-:W-:Y:S02]  /*08c0*/  @P3 LEA.HI R0, R9, R9, RZ, 0x1 ;  /* 0x0000000909003211 */ /* 0x000fe400078f08ff */
[----:B------:R-:W-:-:S02]  /*08d0*/  SEL R3, RZ, 0x1, !P0 ;  /* 0x00000001ff037807 */ /* 0x000fc40004000000 */
[----:B------:R-:W-:Y:S02]  /*08e0*/  @P3 SHF.R.S32.HI R0, RZ, 0x1, R0 ;  /* 0x00000001ff003819 */ /* 0x000fe40000011400 */
[----:B0-----:R-:W-:Y:S01]  /*08f0*/  ISETP.EQ.U32.AND P2, PT, R4, 0x1, PT ;  /* 0x000000010400780c */ /* 0x001fe20003f42070 */
[----:B------:R0:W3:Y:S01]  /*0900*/  @!UP1 SYNCS.EXCH.64 URZ, [UR6+0xe8], UR4 ;  /* 0x0000e804063f95b2 */ /* 0x0000e20008000100 */
[----:B------:R-:W-:Y:S01]  /*0910*/  NOP ;  /* 0x0000000000007918 */ /* 0x000fe20000000000 */
[----:B0-----:R-:W-:-:S06]  /*0920*/  UIMAD UR4, UR11, UR12, UR10 ;  /* 0x0000000c0b0472a4 */ /* 0x001fcc000f8e020a */
[----:B------:R-:W-:Y:S01]  /*0930*/  @P3 ISETP.NE.AND P4, PT, R0, UR4, PT ;  /* 0x0000000400003c0c */ /* 0x000fe2000bf85270 */
[----:B------:R-:W-:-:S03]  /*0940*/  IMAD.MOV.U32 R0, RZ, RZ, 0x1 ;  /* 0x00000001ff007424 */ /* 0x000fc600078e00ff */
[----:B------:R-:W-:-:S04]  /*0950*/  @P3 SEL R0, RZ, 0x1, P4 ;  /* 0x00000001ff003807 */ /* 0x000fc80002000000 */
[----:B------:R-:W-:-:S05]  /*0960*/  LOP3.LUT R0, R0, R3, RZ, 0xc0, !PT ;  /* 0x0000000300007212 */ /* 0x000fca00078ec0ff */
[----:B------:R1:W-:Y:S01]  /*0970*/  STL [R1+0x8c], R0 ;  /* 0x00008c0001007387 */ /* 0x0003e20000100800 */
[----:B--2---:R-:W-:Y:S05]  /*0980*/  @!P2 BRA `(.L_x_4) ;  /* 0x000000000008a947 */ /* 0x004fea0003800000 */
[----:B---34-:R-:W-:Y:S01]  /*0990*/  UCGABAR_ARV ;  /* 0x00000000000079c7 */ /* 0x018fe20008000000 */
[----:B------:R-:W-:Y:S05]  /*09a0*/  BRA `(.L_x_5) ;  /* 0x0000000000047947 */ /* 0x000fea0003800000 */
.L_x_4:
[----:B---34-:R-:W-:Y:S01]  /*09b0*/  NOP ;  /* 0x0000000000007918 */ /* 0x018fe20000000000 */
.L_x_5:
[----:B------:R-:W-:Y:S01]  /*09c0*/  ULDC UR4, c[0x0][0x65c] ;  /* 0x0001970000047ab9 */ /* 0x000fe20000000800 */
[----:B------:R-:W-:Y:S01]  /*09d0*/  UMOV UR5, URZ ;  /* 0x0000003f00057c82 */ /* 0x000fe20008000000 */
[----:B------:R-:W-:-:S03]  /*09e0*/  UISETP.NE.AND UP0, UPT, UR4, 0x1, UPT ;  /* 0x000000010400788c */ /* 0x000fc6000bf05270 */
[----:B------:R-:W-:Y:S01]  /*09f0*/  UMOV UR4, UR13 ;  /* 0x0000000d00047c82 */ /* 0x000fe20008000000 */
[----:B------:R-:W-:Y:S02]  /*0a00*/  UP2UR UR39, UPR, URZ, 0x1 ;  /* 0x000000013f277883 */ /* 0x000fe40008000000 */
[----:B------:R-:W-:Y:S02]  /*0a10*/  PLOP3.LUT P0, PT, PT, PT, UP0, 0x80, 0x0 ;  /* 0x000000000000781c */ /* 0x000fe40003f0f008 */
[----:B------:R-:W-:Y:S02]  /*0a20*/  PLOP3.LUT P3, PT, PT, PT, UP0, 0x80, 0x0 ;  /* 0x000000000000781c */ /* 0x000fe40003f6f008 */
[----:B------:R-:W-:Y:S01]  /*0a30*/  PLOP3.LUT P5, PT, PT, PT, UP0, 0x80, 0x0 ;  /* 0x000000000000781c */ /* 0x000fe20003faf008 */
[----:B------:R-:W-:Y:S01]  /*0a40*/  @UP0 ULDC UR14, c[0x0][0x10] ;  /* 0x00000400000e0ab9 */ /* 0x000fe20000000800 */
[----:B------:R-:W-:Y:S01]  /*0a50*/  @UP0 UMOV UR6, UR10 ;  /* 0x0000000a00060c82 */ /* 0x000fe20008000000 */
[----:B------:R-:W-:Y:S01]  /*0a60*/  @UP0 UMOV UR7, URZ ;  /* 0x0000003f00070c82 */ /* 0x000fe20008000000 */
[----:B------:R-:W-:Y:S01]  /*0a70*/  PLOP3.LUT P4, PT, PT, PT, UP0, 0x80, 0x0 ;  /* 0x000000000000781c */ /* 0x000fe20003f8f008 */
[----:B------:R-:W-:-:S03]  /*0a80*/  @UP0 UIMAD.WIDE.U32 UR14, UR13, UR14, UR6 ;  /* 0x0000000e0d0e02a5 */ /* 0x000fc6000f8e0006 */
[----:B------:R-:W-:Y:S01]  /*0a90*/  @!UP0 ULDC UR7, c[0x0][0xc] ;  /* 0x0000030000078ab9 */ /* 0x000fe20000000800 */
[----:B------:R-:W-:Y:S01]  /*0aa0*/  @UP0 UMOV UR6, URZ ;  /* 0x0000003f00060c82 */ /* 0x000fe20008000000 */
[----:B------:R-:W-:Y:S01]  /*0ab0*/  @!UP0 UIMAD.WIDE.U32 UR4, UR10, UR7, UR4 ;  /* 0x000000070a0482a5 */ /* 0x000fe2000f8e0004 */
[----:B------:R-:W-:Y:S01]  /*0ac0*/  IMAD.U32 R2, RZ, RZ, UR14 ;  /* 0x0000000eff027e24 */ /* 0x000fe2000f8e00ff */
[----:B------:R-:W-:Y:S02]  /*0ad0*/  @UP0 UIADD3 UR6, UR15, UR6, URZ ;  /* 0x000000060f060290 */ /* 0x000fe4000fffe03f */
[----:B------:R-:W-:Y:S02]  /*0ae0*/  IMAD.U32 R3, RZ, RZ, UR15 ;  /* 0x0000000fff037e24 */ /* 0x000fe4000f8e00ff */
[----:B------:R-:W-:Y:S02]  /*0af0*/  @P0 IMAD.MOV.U32 R7, RZ, RZ, R2 ;  /* 0x000000ffff070224 */ /* 0x000fe400078e0002 */
[----:B------:R-:W-:-:S02]  /*0b00*/  IMAD.U32 R5, RZ, RZ, UR5 ;  /* 0x00000005ff057e24 */ /* 0x000fc4000f8e00ff */
[----:B------:R-:W-:Y:S02]  /*0b10*/  IMAD.U32 R2, RZ, RZ, UR4 ;  /* 0x00000004ff027e24 */ /* 0x000fe4000f8e00ff */
[----:B------:R-:W-:Y:S02]  /*0b20*/  @P3 IMAD.U32 R6, RZ, RZ, UR6 ;  /* 0x00000006ff063e24 */ /* 0x000fe4000f8e00ff */
[----:B------:R-:W-:Y:S02]  /*0b30*/  @!P5 IMAD.MOV.U32 R6, RZ, RZ, R5 ;  /* 0x000000ffff06d224 */ /* 0x000fe400078e0005 */
[----:B------:R-:W-:Y:S02]  /*0b40*/  @!P4 IMAD.MOV.U32 R7, RZ, RZ, R2 ;  /* 0x000000ffff07c224 */ /* 0x000fe400078e0002 */
[----:B------:R-:W-:Y:S01]  /*0b50*/  IMAD.U32 R3, RZ, RZ, UR5 ;  /* 0x00000005ff037e24 */ /* 0x000fe2000f8e00ff */
[----:B------:R0:W-:Y:S01]  /*0b60*/  STL [R1+0x9c], R6 ;  /* 0x00009c0601007387 */ /* 0x0001e20000100800 */
[----:B------:R-:W-:-:S03]  /*0b70*/  IMAD.U32 R4, RZ, RZ, UR4 ;  /* 0x00000004ff047e24 */ /* 0x000fc6000f8e00ff */
[----:B------:R0:W-:Y:S01]  /*0b80*/  STL [R1+0xa0], R7 ;  /* 0x0000a00701007387 */ /* 0x0001e20000100800 */
[----:B------:R-:W-:Y:S05]  /*0b90*/  @!P2 BRA `(.L_x_6) ;  /* 0x00000000000ca947 */ /* 0x000fea0003800000 */
[----:B------:R-:W-:Y:S01]  /*0ba0*/  UCGABAR_WAIT ;  /* 0x0000000000007dc7 */ /* 0x000fe20008000000 */
[----:B------:R-:W-:Y:S01]  /*0bb0*/  CCTL.IVALL ;  /* 0x00000000ff00798f */ /* 0x000fe20002000000 */
[----:B------:R-:W-:Y:S05]  /*0bc0*/  BRA `(.L_x_7) ;  /* 0x0000000000047947 */ /* 0x000fea0003800000 */
.L_x_6:
[----:B------:R-:W-:Y:S06]  /*0bd0*/  BAR.SYNC.DEFER_BLOCKING 0x0 ;  /* 0x0000000000007b1d */ /* 0x000fec0000010000 */
.L_x_7:
[----:B------:R-:W-:Y:S05]  /*0be0*/  @!P1 BRA `(.L_x_8) ;  /* 0x0000010400509947 */ /* 0x000fea0003800000 */
[----:B------:R-:W-:-:S06]  /*0bf0*/  UISETP.GT.U32.AND UP0, UPT, UR16, 0x1, UPT ;  /* 0x000000011000788c */ /* 0x000fcc000bf04070 */
[----:B------:R-:W-:-:S13]  /*0c00*/  PLOP3.LUT P0, PT, PT, PT, UP0, 0x80, 0x0 ;  /* 0x000000000000781c */ /* 0x000fda0003f0f008 */
[----:B------:R-:W-:Y:S05]  /*0c10*/  @P0 EXIT ;  /* 0x000000000000094d */ /* 0x000fea0003800000 */
[----:B------:R-:W-:Y:S01]  /*0c20*/  ULDC.64 UR4, c[0x0][0x650] ;  /* 0x0001940000047ab9 */ /* 0x000fe20000000a00 */
[----:B------:R-:W-:Y:S01]  /*0c30*/  UMOV UR40, 0xffffffff ;  /* 0xffffffff00287882 */ /* 0x000fe20000000000 */
[----:B------:R-:W-:Y:S01]  /*0c40*/  ISETP.GE.U32.AND P0, PT, R7, UR4, PT ;  /* 0x0000000407007c0c */ /* 0x000fe2000bf06070 */
[----:B------:R-:W-:Y:S01]  /*0c50*/  UMOV UR41, 0xffffffff ;  /* 0xffffffff00297882 */ /* 0x000fe20000000000 */
[----:B------:R-:W-:Y:S01]  /*0c60*/  UMOV UR42, 0xffffffff ;  /* 0xffffffff002a7882 */ /* 0x000fe20000000000 */
[----:B-1----:R-:W-:Y:S02]  /*0c70*/  PRMT R0, RZ, 0x7610, R0 ;  /* 0x00007610ff007816 */ /* 0x002fe40000000000 */
[----:B------:R-:W-:-:S13]  /*0c80*/  ISETP.GE.U32.AND.EX P0, PT, R6, UR5, PT, P0 ;  /* 0x0000000506007c0c */ /* 0x000fda000bf06100 */
[----:B------:R-:W-:Y:S05]  /*0c90*/  @P0 BRA `(.L_x_9) ;  /* 0x0000000400480947 */ /* 0x000fea0003800000 */
[----:B------:R-:W-:Y:S01]  /*0ca0*/  ULDC.64 UR16, c[0x0][0x628] ;  /* 0x00018a0000107ab9 */ /* 0x000fe20000000a00 */
[C---:B------:R-:W-:Y:S01]  /*0cb0*/  R2UR UR19, R7.reuse ;  /* 0x00000000071372ca */ /* 0x040fe200000e0000 */
[----:B------:R-:W-:Y:S01]  /*0cc0*/  ULDC UR18, c[0x0][0x630] ;  /* 0x00018c0000127ab9 */ /* 0x000fe20000000800 */
[----:B------:R-:W-:Y:S02]  /*0cd0*/  ISETP.NE.U32.AND P0, PT, RZ, UR16, PT ;  /* 0x00000010ff007c0c */ /* 0x000fe4000bf05070 */
[----:B------:R-:W-:Y:S02]  /*0ce0*/  R2UR UR4, R7 ;  /* 0x00000000070472ca */ /* 0x000fe400000e0000 */
[----:B------:R-:W-:Y:S02]  /*0cf0*/  ISETP.NE.AND.EX P0, PT, RZ, UR17, PT, P0 ;  /* 0x00000011ff007c0c */ /* 0x000fe4000bf05300 */
[----:B------:R-:W-:-:S11]  /*0d00*/  R2UR UR5, R6 ;  /* 0x00000000060572ca */ /* 0x000fd600000e0000 */
[----:B------:R-:W-:Y:S05]  /*0d10*/  @!P0 BRA `(.L_x_10) ;  /* 0x0000000000308947 */ /* 0x000fea0003800000 */
[----:B------:R-:W-:Y:S01]  /*0d20*/  R2UR UR4, R7 ;  /* 0x00000000070472ca */ /* 0x000fe200000e0000 */
[----:B------:R-:W-:Y:S01]  /*0d30*/  ULDC UR9, c[0x0][0x634] ;  /* 0x00018d0000097ab9 */ /* 0x000fe20000000800 */
[----:B------:R-:W-:-:S11]  /*0d40*/  R2UR UR13, R6 ;  /* 0x00000000060d72ca */ /* 0x000fd600000e0000 */
[----:B------:R-:W-:-:S04]  /*0d50*/  UIADD3 UR9, UP0, UR4, UR9, URZ ;  /* 0x0000000904097290 */ /* 0x000fc8000ff1e03f */
[----:B------:R-:W-:-:S04]  /*0d60*/  UIADD3.X UR13, URZ, UR13, URZ, UP0, !UPT ;  /* 0x0000000d3f0d7290 */ /* 0x000fc800087fe43f */
[----:B------:R-:W-:-:S04]  /*0d70*/  UIMAD.WIDE.U32 UR4, UR13, UR16, URZ ;  /* 0x000000100d0472a5 */ /* 0x000fc8000f8e003f */
[----:B------:R-:W-:Y:S02]  /*0d80*/  UIMAD.WIDE.U32 UR6, UP0, UR9, UR17, UR4 ;  /* 0x00000011090672a5 */ /* 0x000fe4000f800004 */
[----:B------:R-:W-:Y:S02]  /*0d90*/  UIMAD.WIDE.U32 UR4, UR9, UR16, URZ ;  /* 0x00000010090472a5 */ /* 0x000fe4000f8e003f */
[----:B------:R-:W-:Y:S02]  /*0da0*/  UIADD3.X UR15, URZ, URZ, URZ, UP0, !UPT ;  /* 0x0000003f3f0f7290 */ /* 0x000fe400087fe43f */
[----:B------:R-:W-:Y:S01]  /*0db0*/  UIADD3 URZ, UP0, UR5, UR6, URZ ;  /* 0x00000006053f7290 */ /* 0x000fe2000ff1e03f */
[----:B------:R-:W-:-:S03]  /*0dc0*/  UMOV UR14, UR7 ;  /* 0x00000007000e7c82 */ /* 0x000fc60008000000 */
[----:B------:R-:W-:-:S12]  /*0dd0*/  UIMAD.WIDE.U32.X UR4, UR13, UR17, UR14, UP0 ;  /* 0x000000110d0472a5 */ /* 0x000fd800080e040e */
.L_x_10:
[----:B------:R-:W-:Y:S01]  /*0de0*/  USHF.R.U64 UR42, UR4, UR18, UR5 ;  /* 0x00000012042a7299 */ /* 0x000fe20008001205 */
[----:B------:R-:W-:Y:S01]  /*0df0*/  R2UR UR7, R6 ;  /* 0x00000000060772ca */ /* 0x000fe200000e0000 */
[----:B------:R-:W-:Y:S02]  /*0e00*/  USHF.R.U32.HI UR4, URZ, UR18, UR5 ;  /* 0x000000123f047299 */ /* 0x000fe40008011605 */
[----:B------:R-:W-:Y:S01]  /*0e10*/  UIADD3 UR5, UP0, URZ, -UR42, URZ ;  /* 0x8000002a3f057290 */ /* 0x000fe2000ff1e03f */
[----:B------:R-:W-:Y:S01]  /*0e20*/  ULDC.64 UR14, c[0x0][0x620] ;  /* 0x00018800000e7ab9 */ /* 0x000fe20000000a00 */
[----:B------:R-:W-:Y:S02]  /*0e30*/  UMOV UR6, UR19 ;  /* 0x0000001300067c82 */ /* 0x000fe40008000000 */
[----:B------:R-:W-:Y:S01]  /*0e40*/  UIADD3.X UR4, URZ, ~UR4, URZ, UP0, !UPT ;  /* 0x800000043f047290 */ /* 0x000fe200087fe43f */
[----:B------:R-:W-:Y:S01]  /*0e50*/  ULDC UR9, c[0x0][0x618] ;  /* 0x0001860000097ab9 */ /* 0x000fe20000000800 */
[----:B------:R-:W-:-:S02]  /*0e60*/  UIMAD UR12, UR11, UR12, UR10 ;  /* 0x0000000c0b0c72a4 */ /* 0x000fc4000f8e020a */
[----:B------:R-:W-:Y:S02]  /*0e70*/  UIMAD UR4, UR4, UR14, URZ ;  /* 0x0000000e040472a4 */ /* 0x000fe4000f8e023f */
[----:B------:R-:W-:Y:S02]  /*0e80*/  UIMAD.WIDE.U32 UR6, UR5, UR14, UR6 ;  /* 0x0000000e050672a5 */ /* 0x000fe4000f8e0006 */
[----:B------:R-:W-:Y:S01]  /*0e90*/  UIMAD UR4, UR5, UR15, UR4 ;  /* 0x0000000f050472a4 */ /* 0x000fe2000f8e0204 */
[----:B------:R-:W-:Y:S01]  /*0ea0*/  ULDC UR10, c[0x0][0x608] ;  /* 0x00018200000a7ab9 */ /* 0x000fe20000000800 */
[----:B------:R-:W-:Y:S02]  /*0eb0*/  ULDC UR18, c[0x0][0x658] ;  /* 0x0001960000127ab9 */ /* 0x000fe40000000800 */
[----:B------:R-:W-:Y:S01]  /*0ec0*/  UIADD3 UR7, UR7, UR4, URZ ;  /* 0x0000000407077290 */ /* 0x000fe2000fffe03f */
[----:B------:R-:W-:Y:S02]  /*0ed0*/  UMOV UR11, 0xffffffff ;  /* 0xffffffff000b7882 */ /* 0x000fe40000000000 */
[----:B------:R-:W-:Y:S01]  /*0ee0*/  ULDC.64 UR4, c[0x0][0x640] ;  /* 0x0001900000047ab9 */ /* 0x000fe20000000a00 */
[----:B------:R-:W-:Y:S01]  /*0ef0*/  USHF.R.U64 UR16, UR6, UR9, UR7 ;  /* 0x0000000906107299 */ /* 0x000fe20008001207 */
[----:B------:R-:W-:Y:S01]  /*0f00*/  ISETP.NE.U32.AND P0, PT, RZ, UR4, PT ;  /* 0x00000004ff007c0c */ /* 0x000fe2000bf05070 */
[----:B------:R-:W-:-:S02]  /*0f10*/  USHF.R.U32.HI UR7, URZ, UR9, UR7 ;  /* 0x000000093f077299 */ /* 0x000fc40008011607 */
[----:B------:R-:W-:Y:S01]  /*0f20*/  USHF.L.U32 UR6, UR11, UR18, URZ ;  /* 0x000000120b067299 */ /* 0x000fe2000800063f */
[----:B------:R-:W-:Y:S01]  /*0f30*/  ISETP.NE.AND.EX P0, PT, RZ, UR5, PT, P0 ;  /* 0x00000005ff007c0c */ /* 0x000fe2000bf05300 */
[----:B------:R-:W-:Y:S02]  /*0f40*/  USHF.R.U64 UR22, UR16, UR10, UR7 ;  /* 0x0000000a10167299 */ /* 0x000fe40008001207 */
[----:B------:R-:W-:Y:S02]  /*0f50*/  USHF.R.U32.HI UR7, URZ, UR10, UR7 ;  /* 0x0000000a3f077299 */ /* 0x000fe40008011607 */
[----:B------:R-:W-:Y:S02]  /*0f60*/  UISETP.NE.AND UP1, UPT, UR39, URZ, UPT ;  /* 0x0000003f2700728c */ /* 0x000fe4000bf25270 */
[----:B------:R-:W-:Y:S01]  /*0f70*/  USHF.R.U64 UR23, UR22, UR18, UR7 ;  /* 0x0000001216177299 */ /* 0x000fe20008001207 */
[----:B------:R-:W-:Y:S01]  /*0f80*/  ULDC UR17, c[0x0][0x600] ;  /* 0x0001800000117ab9 */ /* 0x000fe20000000800 */
[----:B------:R-:W-:-:S02]  /*0f90*/  ULOP3.LUT UR13, URZ, UR6, URZ, 0x33, !UPT ;  /* 0x000000063f0d7292 */ /* 0x000fc4000f8e333f */
[----:B------:R-:W-:Y:S02]  /*0fa0*/  UIADD3 UR15, UR17, -0x1, URZ ;  /* 0xffffffff110f7890 */ /* 0x000fe4000fffe03f */
[----:B------:R-:W-:Y:S02]  /*0fb0*/  USEL UR12, UR8, UR12, !UP1 ;  /* 0x0000000c080c7287 */ /* 0x000fe4000c800000 */
[----:B------:R-:W-:Y:S01]  /*0fc0*/  USHF.R.U32.HI UR7, URZ, UR18, UR7 ;  /* 0x000000123f077299 */ /* 0x000fe20008011607 */
[----:B------:R-:W-:Y:S01]  /*0fd0*/  ULDC UR19, c[0x0][0x648] ;  /* 0x0001920000137ab9 */ /* 0x000fe20000000800 */
[----:B------:R-:W-:Y:S01]  /*0fe0*/  ULDC UR20, c[0x0][0x638] ;  /* 0x00018e0000147ab9 */ /* 0x000fe20000000800 */
[----:B------:R-:W-:Y:S01]  /*0ff0*/  UMOV UR21, 0x1 ;  /* 0x0000000100157882 */ /* 0x000fe20000000000 */
[----:B------:R-:W-:Y:S01]  /*1000*/  UMOV UR6, UR23 ;  /* 0x0000001700067c82 */ /* 0x000fe20008000000 */
[----:B------:R-:W-:Y:S07]  /*1010*/  @!P0 BRA `(.L_x_11) ;  /* 0x0000000000308947 */ /* 0x000fee0003800000 */
[----:B------:R-:W-:Y:S02]  /*1020*/  ULDC UR10, c[0x0][0x64c] ;  /* 0x00019300000a7ab9 */ /* 0x000fe40000000800 */
        /* <DEDUP_REMOVED lines=8> */
[----:B------:R-:W-:-:S07]  /*10b0*/  UIMAD.WIDE.U32.X UR4, UR14, UR5, UR10, UP0 ;  /* 0x000000050e0472a5 */ /* 0x000fce00080e040a */
[----:B------:R-:W-:Y:S01]  /*10c0*/  UMOV UR6, UR4 ;  /* 0x0000000400067c82 */ /* 0x000fe20008000000 */
[----:B------:R-:W-:-:S05]  /*10d0*/  UMOV UR7, UR5 ;  /* 0x0000000500077c82 */ /* 0x000fca0008000000 */
.L_x_11:
[----:B------:R-:W-:Y:S01]  /*10e0*/  USHF.R.U64 UR5, UR6, UR19, UR7 ;  /* 0x0000001306057299 */ /* 0x000fe20008001207 */
[----:B------:R-:W-:Y:S01]  /*10f0*/  IMAD.MOV.U32 R0, RZ, RZ, 0x1 ;  /* 0x00000001ff007424 */ /* 0x000fe200078e00ff */
[----:B------:R-:W-:Y:S02]  /*1100*/  USHF.L.U32 UR4, UR21, UR18, URZ ;  /* 0x0000001215047299 */ /* 0x000fe4000800063f */
[----:B------:R-:W-:Y:S02]  /*1110*/  ULOP3.LUT UR13, UR22, UR13, URZ, 0xc0, !UPT ;  /* 0x0000000d160d7292 */ /* 0x000fe4000f8ec03f */
[----:B------:R-:W-:Y:S02]  /*1120*/  UIADD3 UR6, -UR5, URZ, URZ ;  /* 0x0000003f05067290 */ /* 0x000fe4000fffe13f */
[----:B------:R-:W-:Y:S02]  /*1130*/  UIMAD UR13, UR4, UR5, UR13 ;  /* 0x00000005040d72a4 */ /* 0x000fe4000f8e020d */
[----:B------:R-:W-:-:S02]  /*1140*/  ULOP3.LUT UR15, UR16, UR15, URZ, 0xc0, !UPT ;  /* 0x0000000f100f7292 */ /* 0x000fc4000f8ec03f */
[----:B------:R-:W-:Y:S01]  /*1150*/  UIMAD UR4, UR6, UR20, UR23 ;  /* 0x00000014060472a4 */ /* 0x000fe2000f8e0217 */
[----:B------:R-:W-:Y:S01]  /*1160*/  ULDC UR5, c[0x0][0x610] ;  /* 0x0001840000057ab9 */ /* 0x000fe20000000800 */
[----:B------:R-:W-:Y:S02]  /*1170*/  UISETP.NE.AND UP0, UPT, UR39, URZ, UPT ;  /* 0x0000003f2700728c */ /* 0x000fe4000bf05270 */
[----:B------:R-:W-:Y:S02]  /*1180*/  UIMAD UR12, UR13, UR5, UR12 ;  /* 0x000000050d0c72a4 */ /* 0x000fe4000f8e020c */
[----:B------:R-:W-:-:S04]  /*1190*/  UIMAD UR4, UR4, UR17, UR15 ;  /* 0x00000011040472a4 */ /* 0x000fc8000f8e020f */
[----:B------:R-:W-:Y:S02]  /*11a0*/  USEL UR41, UR4, UR12, !UP0 ;  /* 0x0000000c04297287 */ /* 0x000fe4000c000000 */
[----:B------:R-:W-:-:S12]  /*11b0*/  USEL UR40, UR12, UR4, !UP0 ;  /* 0x000000040c287287 */ /* 0x000fd8000c000000 */
.L_x_9:
[----:B------:R-:W-:-:S08]  /*11c0*/  NOP ;  /* 0x0000000000007918 */ /* 0x000fd00000000000 */
[----:B------:R-:W1:Y:S02]  /*11d0*/  USETMAXREG.TRY_ALLOC.CTAPOOL UP0, 0xf0 ;  /* 0x000000f0000079c8 */ /* 0x000e640008000600 */
[----:B-1----:R-:W-:-:S13]  /*11e0*/  PLOP3.LUT P0, PT, PT, PT, UP0, 0x80, 0x0 ;  /* 0x000000000000781c */ /* 0x002fda0003f0f008 */
[----:B------:R-:W-:Y:S05]  /*11f0*/  @!P0 BRA `(.L_x_9) ;  /* 0xfffffffc00f08947 */ /* 0x000fea000383ffff */
[----:B------:R-:W-:Y:S01]  /*1200*/  ULDC.64 UR4, c[0x0][0x598] ;  /* 0x0001660000047ab9 */ /* 0x000fe20000000a00 */
[----:B------:R-:W-:Y:S01]  /*1210*/  ULDC.64 UR44, c[0x0][0x208] ;  /* 0x00008200002c7ab9 */ /* 0x000fe20000000a00 */
[----:B------:R-:W-:-:S04]  /*1220*/  ISETP.NE.U32.AND P0, PT, RZ, UR4, PT ;  /* 0x00000004ff007c0c */ /* 0x000fc8000bf05070 */
[----:B------:R-:W-:-:S13]  /*1230*/  ISETP.NE.AND.EX P0, PT, RZ, UR5, PT, P0 ;  /* 0x00000005ff007c0c */ /* 0x000fda000bf05300 */
[----:B------:R-:W-:Y:S05]  /*1240*/  @!P0 BRA `(.L_x_12) ;  /* 0x00000000001c8947 */ /* 0x000fea0003800000 */
[----:B------:R-:W1:Y:S02]  /*1250*/  LDC.64 R2, c[0x0][0x598] ;  /* 0x00016600ff027b82 */ /* 0x000e640000000a00 */
[----:B-1----:R-:W2:Y:S02]  /*1260*/  LDG.E.64 R2, desc[UR44][R2.64] ;  /* 0x0000002c02027981 */ /* 0x002ea4000c1e1b00 */
[----:B--2---:R-:W-:-:S04]  /*1270*/  ISETP.NE.U32.AND P0, PT, R2, RZ, PT ;  /* 0x000000ff0200720c */ /* 0x004fc80003f05070 */
[----:B------:R-:W-:-:S13]  /*1280*/  ISETP.NE.AND.EX P0, PT, R3, RZ, PT, P0 ;  /* 0x000000ff0300720c */ /* 0x000fda0003f05300 */
[----:B------:R-:W-:Y:S05]  /*1290*/  @!P0 BRA `(.L_x_12) ;  /* 0x0000000000088947 */ /* 0x000fea0003800000 */
[----:B------:R1:W5:Y:S01]  /*12a0*/  LD.E R17, desc[UR44][R2.64] ;  /* 0x0000002c02117980 */ /* 0x000362000c101900 */
[----:B------:R-:W-:Y:S05]  /*12b0*/  BRA `(.L_x_13) ;  /* 0x0000000000247947 */ /* 0x000fea0003800000 */
.L_x_12:
[----:B------:R-:W-:Y:S02]  /*12c0*/  ULDC.64 UR4, c[0x0][0x588] ;  /* 0x0001620000047ab9 */ /* 0x000fe40000000a00 */
[----:B------:R-:W-:-:S04]  /*12d0*/  ISETP.NE.U32.AND P0, PT, RZ, UR4, PT ;  /* 0x00000004ff007c0c */ /* 0x000fc8000bf05070 */
[----:B------:R-:W-:-:S13]  /*12e0*/  ISETP.NE.AND.EX P0, PT, RZ, UR5, PT, P0 ;  /* 0x00000005ff007c0c */ /* 0x000fda000bf05300 */
[----:B------:R-:W-:Y:S05]  /*12f0*/  @!P0 BRA `(.L_x_14) ;  /* 0x00000000000c8947 */ /* 0x000fea0003800000 */
[----:B------:R-:W1:Y:S02]  /*1300*/  LDC.64 R2, c[0x0][0x588] ;  /* 0x00016200ff027b82 */ /* 0x000e640000000a00 */
[----:B-1----:R2:W5:Y:S01]  /*1310*/  LDG.E R17, desc[UR44][R2.64] ;  /* 0x0000002c02117981 */ /* 0x002562000c1e1900 */
[----:B------:R-:W-:Y:S05]  /*1320*/  BRA `(.L_x_13) ;  /* 0x0000000000087947 */ /* 0x000fea0003800000 */
.L_x_14:
[----:B------:R-:W-:Y:S02]  /*1330*/  ULDC UR4, c[0x0][0x580] ;  /* 0x0001600000047ab9 */ /* 0x000fe40000000800 */
[----:B------:R-:W-:-:S07]  /*1340*/  IMAD.U32 R17, RZ, RZ, UR4 ;  /* 0x00000004ff117e24 */ /* 0x000fce000f8e00ff */
.L_x_13:
[----:B------:R-:W-:Y:S02]  /*1350*/  ULDC.64 UR4, c[0x0][0x5a0] ;  /* 0x0001680000047ab9 */ /* 0x000fe40000000a00 */
[----:B------:R-:W-:-:S04]  /*1360*/  ISETP.NE.U32.AND P0, PT, RZ, UR4, PT ;  /* 0x00000004ff007c0c */ /* 0x000fc8000bf05070 */
[----:B------:R-:W-:-:S13]  /*1370*/  ISETP.NE.AND.EX P0, PT, RZ, UR5, PT, P0 ;  /* 0x00000005ff007c0c */ /* 0x000fda000bf05300 */
[----:B------:R-:W-:Y:S05]  /*1380*/  @!P0 BRA `(.L_x_15) ;  /* 0x00000000001c8947 */ /* 0x000fea0003800000 */
[----:B-12---:R-:W1:Y:S02]  /*1390*/  LDC.64 R2, c[0x0][0x5a0] ;  /* 0x00016800ff027b82 */ /* 0x006e640000000a00 */
[----:B-1----:R-:W2:Y:S02]  /*13a0*/  LDG.E.64 R2, desc[UR44][R2.64] ;  /* 0x0000002c02027981 */ /* 0x002ea4000c1e1b00 */
[----:B--2---:R-:W-:-:S04]  /*13b0*/  ISETP.NE.U32.AND P0, PT, R2, RZ, PT ;  /* 0x000000ff0200720c */ /* 0x004fc80003f05070 */
[----:B------:R-:W-:-:S13]  /*13c0*/  ISETP.NE.AND.EX P0, PT, R3, RZ, PT, P0 ;  /* 0x000000ff0300720c */ /* 0x000fda0003f05300 */
[----:B------:R-:W-:Y:S05]  /*13d0*/  @!P0 BRA `(.L_x_15) ;  /* 0x0000000000088947 */ /* 0x000fea0003800000 */
[----:B------:R1:W5:Y:S01]  /*13e0*/  LD.E R22, desc[UR44][R2.64] ;  /* 0x0000002c02167980 */ /* 0x000362000c101900 */
[----:B------:R-:W-:Y:S05]  /*13f0*/  BRA `(.L_x_16) ;  /* 0x0000000000247947 */ /* 0x000fea0003800000 */
.L_x_15:
[----:B------:R-:W-:Y:S02]  /*1400*/  ULDC.64 UR4, c[0x0][0x590] ;  /* 0x0001640000047ab9 */ /* 0x000fe40000000a00 */
[----:B------:R-:W-:-:S04]  /*1410*/  ISETP.NE.U32.AND P0, PT, RZ, UR4, PT ;  /* 0x00000004ff007c0c */ /* 0x000fc8000bf05070 */
[----:B------:R-:W-:-:S13]  /*1420*/  ISETP.NE.AND.EX P0, PT, RZ, UR5, PT, P0 ;  /* 0x00000005ff007c0c */ /* 0x000fda000bf05300 */
[----:B------:R-:W-:Y:S05]  /*1430*/  @!P0 BRA `(.L_x_17) ;  /* 0x00000000000c8947 */ /* 0x000fea0003800000 */
[----:B------:R-:W3:Y:S02]  /*1440*/  LDC.64 R22, c[0x0][0x590] ;  /* 0x00016400ff167b82 */ /* 0x000ee40000000a00 */
[----:B---3--:R3:W5:Y:S01]  /*1450*/  LDG.E R22, desc[UR44][R22.64] ;  /* 0x0000002c16167981 */ /* 0x008762000c1e1900 */
[----:B------:R-:W-:Y:S05]  /*1460*/  BRA `(.L_x_16) ;  /* 0x0000000000087947 */ /* 0x000fea0003800000 */
.L_x_17:
[----:B------:R-:W-:Y:S02]  /*1470*/  ULDC UR4, c[0x0][0x584] ;  /* 0x0001610000047ab9 */ /* 0x000fe40000000800 */
[----:B------:R-:W-:-:S07]  /*1480*/  IMAD.U32 R22, RZ, RZ, UR4 ;  /* 0x00000004ff167e24 */ /* 0x000fce000f8e00ff */
.L_x_16:
[----:B------:R-:W-:-:S13]  /*1490*/  LOP3.LUT P0, RZ, R0, 0xff, RZ, 0xc0, !PT ;  /* 0x000000ff00ff7812 */ /* 0x000fda000780c0ff */
[----:B------:R-:W-:Y:S05]  /*14a0*/  @!P0 EXIT ;  /* 0x000000000000894d */ /* 0x000fea0003800000 */
[----:B-12---:R-:W1:Y:S01]  /*14b0*/  LDC.64 R2, c[0x0][0x5c8] ;  /* 0x00017200ff027b82 */ /* 0x006e620000000a00 */
[----:B------:R-:W-:Y:S01]  /*14c0*/  ULDC UR4, c[0x0][0x28c] ;  /* 0x0000a30000047ab9 */ /* 0x000fe20000000800 */
[----:B------:R-:W-:Y:S01]  /*14d0*/  UMOV UR36, URZ ;  /* 0x0000003f00247c82 */ /* 0x000fe20008000000 */
[----:B------:R-:W-:Y:S01]  /*14e0*/  UIADD3 UR4, UR4, 0x1f, URZ ;  /* 0x0000001f04047890 */ /* 0x000fe2000fffe03f */
[----:B------:R-:W-:-:S03]  /*14f0*/  UMOV UR37, URZ ;  /* 0x0000003f00257c82 */ /* 0x000fc60008000000 */
[----:B------:R-:W-:-:S04]  /*1500*/  USHF.R.S32.HI UR5, URZ, 0x1f, UR4 ;  /* 0x0000001f3f057899 */ /* 0x000fc80008011404 */
[----:B------:R-:W-:-:S04]  /*1510*/  ULEA.HI UR5, UR5, UR4, URZ, 0x5 ;  /* 0x0000000405057291 */ /* 0x000fc8000f8f283f */
[----:B------:R-:W-:Y:S01]  /*1520*/  USHF.R.S32.HI UR43, URZ, 0x5, UR5 ;  /* 0x000000053f2b7899 */ /* 0x000fe20008011405 */
[C---:B-1----:R-:W-:Y:S01]  /*1530*/  IMAD.SHL.U32 R0, R2.reuse, 0x100, RZ ;  /* 0x0000010002007824 */ /* 0x042fe200078e00ff */
[C-C-:B------:R-:W-:Y:S01]  /*1540*/  SHF.L.U64.HI R237, R2.reuse, 0x7, R3.reuse ;  /* 0x0000000702ed7819 */ /* 0x140fe20000010203 */
[C---:B------:R-:W-:Y:S01]  /*1550*/  IMAD.SHL.U32 R232, R2.reuse, 0x80, RZ ;  /* 0x0000008002e87824 */ /* 0x040fe200078e00ff */
[C-C-:B---3--:R-:W-:Y:S01]  /*1560*/  SHF.L.U64.HI R23, R2.reuse, 0x3, R3.reuse ;  /* 0x0000000302177819 */ /* 0x148fe20000010203 */
[C---:B------:R-:W-:Y:S01]  /*1570*/  IMAD.SHL.U32 R233, R2.reuse, 0x8, RZ ;  /* 0x0000000802e97824 */ /* 0x040fe200078e00ff */
[----:B------:R1:W-:Y:S01]  /*1580*/  STL [R1+0x80], R0 ;  /* 0x0000800001007387 */ /* 0x0003e20000100800 */
[----:B------:R-:W-:-:S07]  /*1590*/  SHF.L.U64.HI R236, R2, 0x8, R3 ;  /* 0x0000000802ec7819 */ /* 0x000fce0000010203 */
.L_x_85:
[----:B-1----:R-:W1:Y:S01]  /*15a0*/  S2R R0, SR_TID.X ;  /* 0x0000000000007919 */ /* 0x002e620000002100 */
[----:B------:R-:W2:Y:S01]  /*15b0*/  S2UR UR6, SR_CgaCtaId ;  /* 0x00000000000679c3 */ /* 0x000ea20000008800 */
[----:B------:R-:W-:Y:S02]  /*15c0*/  UMOV UR46, 0x400 ;  /* 0x00000400002e7882 */ /* 0x000fe40000000000 */
[----:B--2---:R-:W-:Y:S01]  /*15d0*/  ULEA UR46, UR6, UR46, 0x18 ;  /* 0x0000002e062e7291 */ /* 0x004fe2000f8ec03f */
[----:B-1----:R-:W-:-:S04]  /*15e0*/  LOP3.LUT R0, R0, 0x80, RZ, 0xc0, !PT ;  /* 0x0000008000007812 */ /* 0x002fc800078ec0ff */
[----:B------:R-:W-:-:S06]  /*15f0*/  SHF.R.U32.HI R0, RZ, 0x7, R0 ;  /* 0x00000007ff007819 */ /* 0x000fcc0000011600 */
[----:B------:R-:W1:Y:S02]  /*1600*/  SHFL.IDX PT, R0, R0, RZ, 0x1f ;  /* 0x00001fff00007589 */ /* 0x000e6400000e0000 */
[----:B-1----:R-:W-:-:S13]  /*1610*/  R2UR UR4, R0 ;  /* 0x00000000000472ca */ /* 0x002fda00000e0000 */
[----:B------:R-:W-:-:S04]  /*1620*/  ULEA.HI UR5, UR4, UR4, URZ, 0x1 ;  /* 0x0000000404057291 */ /* 0x000fc8000f8f083f */
[----:B------:R-:W-:-:S04]  /*1630*/  ULOP3.LUT UR5, UR5, 0x1ffffe, URZ, 0xc0, !UPT ;  /* 0x001ffffe05057892 */ /* 0x000fc8000f8ec03f */
[----:B------:R-:W-:-:S03]  /*1640*/  UIADD3 UR5, UR4, -UR5, URZ ;  /* 0x8000000504057290 */ /* 0x000fc6000fffe03f */
[----:B------:R-:W-:Y:S01]  /*1650*/  ULDC UR4, c[0x0][0x28c] ;  /* 0x0000a30000047ab9 */ /* 0x000fe20000000800 */
[----:B------:R-:W-:Y:S01]  /*1660*/  ULEA UR5, UR5, UR46, 0xb ;  /* 0x0000002e05057291 */ /* 0x000fe2000f8e583f */
[----:B------:R-:W-:-:S03]  /*1670*/  ISETP.LT.AND P0, PT, RZ, UR4, PT ;  /* 0x00000004ff007c0c */ /* 0x000fc6000bf01270 */
[----:B------:R-:W-:-:S04]  /*1680*/  UIADD3 UR5, UR5, 0x180, URZ ;  /* 0x0000018005057890 */ /* 0x000fc8000fffe03f */
[----:B------:R-:W-:-:S04]  /*1690*/  USHF.R.U32.HI UR5, URZ, 0x4, UR5 ;  /* 0x000000043f057899 */ /* 0x000fc80008011605 */
[----:B------:R-:W-:Y:S02]  /*16a0*/  ULOP3.LUT UR47, UR5, 0x3fff, URZ, 0xc0, !UPT ;  /* 0x00003fff052f7892 */ /* 0x000fe4000f8ec03f */
[----:B-----5:R-:W-:Y:S10]  /*16b0*/  @P0 BRA `(.L_x_18) ;  /* 0x0000000000400947 */ /* 0x020ff40003800000 */
[----:B------:R-:W-:Y:S01]  /*16c0*/  MOV R0, 0x0 ;  /* 0x0000000000007802 */ /* 0x000fe20000000f00 */
[----:B------:R-:W-:Y:S01]  /*16d0*/  ULDC.64 UR4, c[0x4][0x68] ;  /* 0x01001a0000047ab9 */ /* 0x000fe20000000a00 */
[----:B------:R-:W-:Y:S01]  /*16e0*/  ULDC.64 UR6, c[0x4][0x8] ;  /* 0x0100020000067ab9 */ /* 0x000fe20000000a00 */
[----:B------:R-:W-:Y:S01]  /*16f0*/  IMAD.U32 R4, RZ, RZ, UR4 ;  /* 0x00000004ff047e24 */ /* 0x000fe2000f8e00ff */
[----:B------:R1:W2:Y:S01]  /*1700*/  LDC.64 R2, c[0x4][R0] ;  /* 0x0100000000027b82 */ /* 0x0002a20000000a00 */
[----:B------:R-:W-:Y:S01]  /*1710*/  IMAD.U32 R5, RZ, RZ, UR5 ;  /* 0x00000005ff057e24 */ /* 0x000fe2000f8e00ff */
[----:B------:R-:W-:Y:S01]  /*1720*/  ULDC.64 UR4, c[0x4][0x70] ;  /* 0x01001c0000047ab9 */ /* 0x000fe20000000a00 */
[----:B------:R-:W-:Y:S02]  /*1730*/  IMAD.U32 R10, RZ, RZ, UR6 ;  /* 0x00000006ff0a7e24 */ /* 0x000fe4000f8e00ff */
[----:B0-----:R-:W-:Y:S02]  /*1740*/  IMAD.U32 R6, RZ, RZ, UR4 ;  /* 0x00000004ff067e24 */ /* 0x001fe4000f8e00ff */
[----:B------:R-:W-:-:S02]  /*1750*/  IMAD.U32 R7, RZ, RZ, UR5 ;  /* 0x00000005ff077e24 */ /* 0x000fc4000f8e00ff */
[----:B------:R-:W-:Y:S02]  /*1760*/  IMAD.U32 R11, RZ, RZ, UR7 ;  /* 0x00000007ff0b7e24 */ /* 0x000fe4000f8e00ff */
[----:B------:R-:W-:Y:S02]  /*1770*/  IMAD.MOV.U32 R8, RZ, RZ, 0x1e1 ;  /* 0x000001e1ff087424 */ /* 0x000fe400078e00ff */
[----:B------:R-:W-:Y:S02]  /*1780*/  IMAD.MOV.U32 R12, RZ, RZ, 0x1 ;  /* 0x00000001ff0c7424 */ /* 0x000fe400078e00ff */
[----:B-1----:R-:W-:-:S07]  /*1790*/  IMAD.MOV.U32 R13, RZ, RZ, RZ ;  /* 0x000000ffff0d7224 */ /* 0x002fce00078e00ff */
[----:B------:R-:W-:-:S07]  /*17a0*/  LEPC R20, `(.L_x_18) ;  /* 0x000000001014794e */ /* 0x000fce0000000000 */
[----:B--2--5:R-:W-:Y:S05]  /*17b0*/  CALL.ABS.NOINC R2 ;  /* 0x0000000002007343 */ /* 0x024fea0003c00000 */
.L_x_18:
[----:B------:R-:W-:-:S06]  /*17c0*/  ULOP3.LUT UR4, UR38, 0x1, URZ, 0xfc, !UPT ;  /* 0x0000000126047892 */ /* 0x000fcc000f8efc3f */
[----:B------:R-:W-:-:S05]  /*17d0*/  IMAD.U32 R0, RZ, RZ, UR4 ;  /* 0x00000004ff007e24 */ /* 0x000fca000f8e00ff */
[----:B------:R-:W-:-:S13]  /*17e0*/  ISETP.NE.AND P0, PT, R0, 0x3, PT ;  /* 0x000000030000780c */ /* 0x000fda0003f05270 */
[----:B------:R-:W-:Y:S05]  /*17f0*/  @!P0 BRA `(.L_x_19) ;  /* 0x0000000000048947 */ /* 0x000fea0003800000 */
[----:B------:R-:W-:Y:S01]  /*1800*/  BPT.TRAP 0x1 ;  /* 0x000000040000795c */ /* 0x000fe20000300000 */
.L_x_19:
[----:B------:R-:W-:Y:S02]  /*1810*/  IMAD.U32 R3, RZ, RZ, UR37 ;  /* 0x00000025ff037e24 */ /* 0x000fe4000f8e00ff */
[----:B------:R-:W-:-:S03]  /*1820*/  IMAD.U32 R0, RZ, RZ, UR36 ;  /* 0x00000024ff007e24 */ /* 0x000fc6000f8e00ff */
[----:B------:R-:W-:Y:S02]  /*1830*/  LEA R3, R3, UR46, 0x3 ;  /* 0x0000002e03037c11 */ /* 0x000fe4000f8e18ff */
[----:B------:R-:W-:-:S04]  /*1840*/  SHF.L.U32 R0, R0, 0x1f, RZ ;  /* 0x0000001f00007819 */ /* 0x000fc800000006ff */
[----:B------:R1:W2:Y:S01]  /*1850*/  SYNCS.PHASECHK.TRANS64.TRYWAIT P1, [R3+URZ], R0 ;  /* 0x00000000030075a7 */ /* 0x0002a2000802017f */
[----:B------:R-:W-:Y:S05]  /*1860*/  @!P0 BRA `(.L_x_20) ;  /* 0x0000000000048947 */ /* 0x000fea0003800000 */
[----:B------:R-:W-:Y:S01]  /*1870*/  BPT.TRAP 0x1 ;  /* 0x000000040000795c */ /* 0x000fe20000300000 */
.L_x_20:
[----:B--2---:R-:W-:Y:S05]  /*1880*/  @P1 BRA `(.L_x_21) ;  /* 0x0000000000081947 */ /* 0x004fea0003800000 */
[----:B------:R-:W2:Y:S02]  /*1890*/  SYNCS.PHASECHK.TRANS64.TRYWAIT P1, [R3+URZ], R0 ;  /* 0x00000000030075a7 */ /* 0x000ea4000802017f */
[----:B--2---:R-:W-:Y:S05]  /*18a0*/  @!P1 BRA `(.L_x_22) ;  /* 0x0000011400349947 */ /* 0x004fea0003800000 */
.L_x_21:
[----:B------:R-:W-:-:S04]  /*18b0*/  UISETP.LT.AND UP0, UPT, UR43, 0x1, UPT ;  /* 0x000000012b00788c */ /* 0x000fc8000bf01270 */
[----:B------:R-:W-:-:S06]  /*18c0*/  USEL UR4, UR43, 0x1, UP0 ;  /* 0x000000012b047887 */ /* 0x000fcc0008000000 */
[----:B-12---:R-:W-:Y:S01]  /*18d0*/  IMAD.U32 R3, RZ, RZ, UR4 ;  /* 0x00000004ff037e24 */ /* 0x006fe2000f8e00ff */
[----:B------:R-:W-:Y:S05]  /*18e0*/  WARPSYNC.ALL ;  /* 0x0000000000007948 */ /* 0x000fea0003800000 */
[----:B------:R-:W-:-:S04]  /*18f0*/  IADD3 R3, -R3, UR43, RZ ;  /* 0x0000002b03037c10 */ /* 0x000fc8000fffe1ff */
[----:B------:R-:W-:Y:S01]  /*1900*/  ISETP.GE.AND P1, PT, R3, 0x1, PT ;  /* 0x000000010300780c */ /* 0x000fe20003f26270 */
[----:B------:R-:W-:Y:S01]  /*1910*/  UIADD3 UR46, UR46, 0x27180, URZ ;  /* 0x000271802e2e7890 */ /* 0x000fe2000fffe03f */
[----:B------:R-:W-:Y:S01]  /*1920*/  WARPGROUP.ARRIVE ;  /* 0x00000000000079c5 */ /* 0x000fe20000000000 */
[----:B------:R-:W-:Y:S02]  /*1930*/  ULOP3.LUT UR4, UR47, 0x10000, URZ, 0xfc, !UPT ;  /* 0x000100002f047892 */ /* 0x000fe4000f8efc3f */
[----:B------:R-:W-:Y:S02]  /*1940*/  USHF.R.U32.HI UR46, URZ, 0x4, UR46 ;  /* 0x000000043f2e7899 */ /* 0x000fe4000801162e */
[----:B------:R-:W-:Y:S02]  /*1950*/  UIMAD UR20, UR37, 0x300, UR4 ;  /* 0x00000300251478a4 */ /* 0x000fe4000f8e0204 */
[----:B------:R-:W-:Y:S01]  /*1960*/  ULOP3.LUT UR5, UR46, 0x3fff, URZ, 0xc0, !UPT ;  /* 0x00003fff2e057892 */ /* 0x000fe2000f8ec03f */
[----:B------:R-:W-:Y:S01]  /*1970*/  UMOV UR21, 0xc0000010 ;  /* 0xc000001000157882 */ /* 0x000fe20000000000 */
[----:B------:R-:W-:-:S02]  /*1980*/  UMOV UR23, 0xc0000010 ;  /* 0xc000001000177882 */ /* 0x000fc40000000000 */
[----:B------:R-:W-:Y:S01]  /*1990*/  ULOP3.LUT UR5, UR5, 0x10000, URZ, 0xfc, !UPT ;  /* 0x0001000005057892 */ /* 0x000fe2000f8efc3f */
[----:B------:R-:W-:Y:S01]  /*19a0*/  UMOV UR16, UR20 ;  /* 0x0000001400107c82 */ /* 0x000fe20008000000 */
[----:B------:R-:W-:Y:S02]  /*19b0*/  UMOV UR17, UR21 ;  /* 0x0000001500117c82 */ /* 0x000fe40008000000 */
[----:B------:R-:W-:Y:S01]  /*19c0*/  UIMAD UR22, UR37, 0x140, UR5 ;  /* 0x00000140251678a4 */ /* 0x000fe2000f8e0205 */
[----:B------:R-:W-:Y:S01]  /*19d0*/  UMOV UR19, 0xc0000010 ;  /* 0xc000001000137882 */ /* 0x000fe20000000000 */
[----:B------:R-:W-:Y:S02]  /*19e0*/  UMOV UR12, UR20 ;  /* 0x00000014000c7c82 */ /* 0x000fe40008000000 */
[----:B------:R-:W-:Y:S02]  /*19f0*/  UIADD3 UR18, UR22, 0x40, URZ ;  /* 0x0000004016127890 */ /* 0x000fe4000fffe03f */
[----:B------:R-:W-:Y:S01]  /*1a00*/  UIADD3 UR14, UR22, 0x80, URZ ;  /* 0x00000080160e7890 */ /* 0x000fe2000fffe03f */
[----:B------:R-:W-:-:S02]  /*1a10*/  UMOV UR13, UR21 ;  /* 0x00000015000d7c82 */ /* 0x000fc40008000000 */
[----:B------:R-:W-:Y:S01]  /*1a20*/  IGMMA.64x32x32.S8.S8 R24, gdesc[UR20], RZ, !UPT, gsb0 ;  /* 0x01200000141879f1 */ /* 0x000fe2000c0410ff */
[----:B------:R-:W-:Y:S01]  /*1a30*/  UMOV UR15, 0xc0000010 ;  /* 0xc0000010000f7882 */ /* 0x000fe20000000000 */
[----:B------:R-:W-:Y:S01]  /*1a40*/  UIADD3 UR10, UR22, 0xc0, URZ ;  /* 0x000000c0160a7890 */ /* 0x000fe2000fffe03f */
[----:B------:R-:W-:Y:S01]  /*1a50*/  UMOV UR8, UR20 ;  /* 0x0000001400087c82 */ /* 0x000fe20008000000 */
[----:B------:R-:W-:Y:S01]  /*1a60*/  UMOV UR9, UR21 ;  /* 0x0000001500097c82 */ /* 0x000fe20008000000 */
[----:B------:R-:W-:Y:S01]  /*1a70*/  UMOV UR11, 0xc0000010 ;  /* 0xc0000010000b7882 */ /* 0x000fe20000000000 */
[----:B------:R-:W-:Y:S01]  /*1a80*/  UIADD3 UR26, UR22, 0x100, URZ ;  /* 0x00000100161a7890 */ /* 0x000fe2000fffe03f */
[----:B------:R-:W-:Y:S01]  /*1a90*/  UMOV UR24, UR20 ;  /* 0x0000001400187c82 */ /* 0x000fe20008000000 */
[----:B------:R-:W-:Y:S01]  /*1aa0*/  UMOV UR25, UR21 ;  /* 0x0000001500197c82 */ /* 0x000fe20008000000 */
[----:B------:R-:W-:Y:S01]  /*1ab0*/  UMOV UR27, 0xc0000010 ;  /* 0xc0000010001b7882 */ /* 0x000fe20000000000 */
[----:B------:R-:W-:Y:S01]  /*1ac0*/  UIADD3 UR6, UR20, 0x100, URZ ;  /* 0x0000010014067890 */ /* 0x000fe2000fffe03f */
[----:B------:R-:W-:-:S02]  /*1ad0*/  WARPGROUP.DEPBAR.LE gsb0, 0x0 ;  /* 0x00008000000079c5 */ /* 0x000fc40000010000 */
[----:B------:R-:W-:Y:S01]  /*1ae0*/  WARPGROUP.ARRIVE ;  /* 0x00000000000079c5 */ /* 0x000fe20000000000 */
[----:B------:R-:W-:Y:S04]  /*1af0*/  STL.64 [R1+0x40], R24 ;  /* 0x0000401801007387 */ /* 0x000fe80000100a00 */
[----:B------:R-:W-:Y:S01]  /*1b00*/  STL.64 [R1+0x48], R26 ;  /* 0x0000481a01007387 */ /* 0x000fe20000100a00 */
[----:B------:R-:W-:Y:S03]  /*1b10*/  IGMMA.64x32x32.S8.S8 R200, gdesc[UR16], RZ, !UPT, gsb0 ;  /* 0x0120000010c879f1 */ /* 0x000fe6000c0410ff */
[----:B------:R-:W-:Y:S04]  /*1b20*/  STL.64 [R1+0x50], R28 ;  /* 0x0000501c01007387 */ /* 0x000fe80000100a00 */
[----:B------:R-:W-:Y:S04]  /*1b30*/  STL.64 [R1+0x58], R30 ;  /* 0x0000581e01007387 */ /* 0x000fe80000100a00 */
[----:B------:R-:W-:Y:S04]  /*1b40*/  STL.64 [R1+0x60], R32 ;  /* 0x0000602001007387 */ /* 0x000fe80000100a00 */
[----:B------:R-:W-:Y:S04]  /*1b50*/  STL.64 [R1+0x68], R34 ;  /* 0x0000682201007387 */ /* 0x000fe80000100a00 */
[----:B------:R-:W-:Y:S04]  /*1b60*/  STL.64 [R1+0x70], R36 ;  /* 0x0000702401007387 */ /* 0x000fe80000100a00 */
[----:B------:R1:W-:Y:S01]  /*1b70*/  STL.64 [R1+0x78], R38 ;  /* 0x0000782601007387 */ /* 0x0003e20000100a00 */
[----:B------:R-:W-:-:S02]  /*1b80*/  WARPGROUP.DEPBAR.LE gsb0, 0x0 ;  /* 0x00008000000079c5 */ /* 0x000fc40000010000 */
[----:B------:R-:W-:-:S06]  /*1b90*/  WARPGROUP.ARRIVE ;  /* 0x00000000000079c5 */ /* 0x000fcc0000000000 */
[----:B------:R-:W-:Y:S03]  /*1ba0*/  IGMMA.64x32x32.S8.S8 R152, gdesc[UR12], RZ, !UPT, gsb0 ;  /* 0x012000000c9879f1 */ /* 0x000fe6000c0410ff */
[----:B------:R-:W-:Y:S02]  /*1bb0*/  WARPGROUP.DEPBAR.LE gsb0, 0x0 ;  /* 0x00008000000079c5 */ /* 0x000fe40000010000 */
[----:B------:R-:W-:-:S06]  /*1bc0*/  WARPGROUP.ARRIVE ;  /* 0x00000000000079c5 */ /* 0x000fcc0000000000 */
[----:B------:R-:W-:Y:S03]  /*1bd0*/  IGMMA.64x32x32.S8.S8 R104, gdesc[UR8], RZ, !UPT, gsb0 ;  /* 0x01200000086879f1 */ /* 0x000fe6000c0410ff */
[----:B------:R-:W-:Y:S02]  /*1be0*/  WARPGROUP.DEPBAR.LE gsb0, 0x0 ;  /* 0x00008000000079c5 */ /* 0x000fe40000010000 */
[----:B------:R-:W-:-:S06]  /*1bf0*/  WARPGROUP.ARRIVE ;  /* 0x00000000000079c5 */ /* 0x000fcc0000000000 */
[----:B------:R-:W-:Y:S01]  /*1c00*/  IGMMA.64x32x32.S8.S8 R56, gdesc[UR24], RZ, !UPT, gsb0 ;  /* 0x01200000183879f1 */ /* 0x000fe2000c0410ff */
[----:B------:R-:W-:Y:S01]  /*1c10*/  UMOV UR24, UR6 ;  /* 0x0000000600187c82 */ /* 0x000fe20008000000 */
[----:B------:R-:W-:Y:S01]  /*1c20*/  UMOV UR25, 0xc0000010 ;  /* 0xc000001000197882 */ /* 0x000fe20000000000 */
[----:B------:R-:W-:Y:S01]  /*1c30*/  UMOV UR8, UR24 ;  /* 0x0000001800087c82 */ /* 0x000fe20008000000 */
[----:B------:R-:W-:Y:S01]  /*1c40*/  UMOV UR9, UR25 ;  /* 0x0000001900097c82 */ /* 0x000fe20008000000 */
[----:B------:R-:W-:Y:S01]  /*1c50*/  UMOV UR12, UR24 ;  /* 0x00000018000c7c82 */ /* 0x000fe20008000000 */
[----:B------:R-:W-:Y:S01]  /*1c60*/  UMOV UR13, UR25 ;  /* 0x00000019000d7c82 */ /* 0x000fe20008000000 */
[----:B------:R-:W-:Y:S01]  /*1c70*/  UMOV UR16, UR24 ;  /* 0x0000001800107c82 */ /* 0x000fe20008000000 */
[----:B------:R-:W-:Y:S01]  /*1c80*/  UMOV UR17, UR25 ;  /* 0x0000001900117c82 */ /* 0x000fe20008000000 */
[----:B------:R-:W-:Y:S01]  /*1c90*/  UIADD3 UR6, UR20, 0x200, URZ ;  /* 0x0000020014067890 */ /* 0x000fe2000fffe03f */
[----:B------:R-:W-:-:S02]  /*1ca0*/  UMOV UR21, UR25 ;  /* 0x0000001900157c82 */ /* 0x000fc40008000000 */
[----:B------:R-:W-:Y:S01]  /*1cb0*/  UMOV UR20, UR24 ;  /* 0x0000001800147c82 */ /* 0x000fe20008000000 */
[----:B------:R-:W-:Y:S02]  /*1cc0*/  WARPGROUP.DEPBAR.LE gsb0, 0x0 ;  /* 0x00008000000079c5 */ /* 0x000fe40000010000 */
[----:B------:R-:W-:-:S06]  /*1cd0*/  WARPGROUP.ARRIVE ;  /* 0x00000000000079c5 */ /* 0x000fcc0000000000 */
[----:B------:R-:W-:Y:S03]  /*1ce0*/  IGMMA.64x32x32.S8.S8 R40, gdesc[UR24], RZ, !UPT, gsb0 ;  /* 0x01200000182879f1 */ /* 0x000fe6000c0410ff */
        /* <DEDUP_REMOVED lines=10> */
[----:B-1----:R-:W-:-:S06]  /*1d90*/  WARPGROUP.ARRIVE ;  /* 0x00000000000079c5 */ /* 0x002fcc0000000000 */
        /* <DEDUP_REMOVED lines=9> */
[----:B------:R-:W-:Y:S01]  /*1e30*/  UMOV UR24, UR20 ;  /* 0x0000001400187c82 */ /* 0x000fe20008000000 */
[----:B------:R-:W-:Y:S01]  /*1e40*/  UMOV UR25, UR21 ;  /* 0x0000001500197c82 */ /* 0x000fe20008000000 */
[----:B------:R-:W-:-:S02]  /*1e50*/  WARPGROUP.DEPBAR.LE gsb0, 0x0 ;  /* 0x00008000000079c5 */ /* 0x000fc40000010000 */
[----:B------:R-:W-:Y:S01]  /*1e60*/  WARPGROUP.ARRIVE ;  /* 0x00000000000079c5 */ /* 0x000fe20000000000 */
[----:B------:R-:W-:Y:S04]  /*1e70*/  STL.64 [R1], R24 ;  /* 0x0000001801007387 */ /* 0x000fe80000100a00 */
        /* <DEDUP_REMOVED lines=19> */
[----:B------:R-:W-:Y:S03]  /*1fb0*/  IGMMA.64x32x32.S8.S8 R24, gdesc[UR24], RZ, !UPT, gsb0 ;  /* 0x01200000181879f1 */ /* 0x000fe6000c0410ff */
[----:B------:R-:W-:Y:S02]  /*1fc0*/  WARPGROUP.DEPBAR.LE gsb0, 0x0 ;  /* 0x00008000000079c5 */ /* 0x000fe40000010000 */
[----:B------:R-:W-:Y:S05]  /*1fd0*/  @!P1 BRA `(.L_x_23) ;  /* 0x0000000800cc9947 */ /* 0x000fea0003800000 */
[----:B------:R-:W-:Y:S02]  /*1fe0*/  UIADD3 UR7, UR37, 0x1, URZ ;  /* 0x0000000125077890 */ /* 0x000fe4000fffe03f */
[----:B------:R-:W-:Y:S02]  /*1ff0*/  IMAD.U32 R0, RZ, RZ, UR37 ;  /* 0x00000025ff007e24 */ /* 0x000fe4000f8e00ff */
[----:B------:R-:W-:-:S04]  /*2000*/  UISETP.NE.AND UP0, UPT, UR7, 0xd, UPT ;  /* 0x0000000d0700788c */ /* 0x000fc8000bf05270 */
[----:B------:R-:W-:Y:S02]  /*2010*/  USEL UR6, URZ, 0x1, UP0 ;  /* 0x000000013f067887 */ /* 0x000fe40008000000 */
[----:B------:R-:W-:Y:S02]  /*2020*/  USEL UR7, UR7, URZ, UP0 ;  /* 0x0000003f07077287 */ /* 0x000fe40008000000 */
[----:B------:R-:W-:-:S06]  /*2030*/  ULOP3.LUT UR6, UR36, UR6, URZ, 0x3c, !UPT ;  /* 0x0000000624067292 */ /* 0x000fcc000f8e3c3f */
[----:B------:R-:W-:-:S07]  /*2040*/  IMAD.U32 R2, RZ, RZ, UR6 ;  /* 0x00000006ff027e24 */ /* 0x000fce000f8e00ff */
.L_x_30:
[----:B------:R-:W-:Y:S05]  /*2050*/  @!P0 BRA `(.L_x_24) ;  /* 0x0000000000048947 */ /* 0x000fea0003800000 */
[----:B------:R-:W-:Y:S01]  /*2060*/  BPT.TRAP 0x1 ;  /* 0x000000040000795c */ /* 0x000fe20000300000 */
.L_x_24:
[----:B------:R-:W1:Y:S01]  /*2070*/  S2UR UR8, SR_CgaCtaId ;  /* 0x00000000000879c3 */ /* 0x000e620000008800 */
[----:B------:R-:W-:Y:S01]  /*2080*/  UMOV UR6, 0x400 ;  /* 0x0000040000067882 */ /* 0x000fe20000000000 */
[----:B------:R-:W-:Y:S01]  /*2090*/  SHF.L.U32 R4, R2, 0x1f, RZ ;  /* 0x0000001f02047819 */ /* 0x000fe200000006ff */
[----:B-1----:R-:W-:-:S04]  /*20a0*/  ULEA UR6, UR8, UR6, 0x18 ;  /* 0x0000000608067291 */ /* 0x002fc8000f8ec03f */
[----:B------:R-:W-:-:S09]  /*20b0*/  ULEA UR8, UR7, UR6, 0x3 ;  /* 0x0000000607087291 */ /* 0x000fd2000f8e183f */
[----:B------:R1:W2:Y:S01]  /*20c0*/  SYNCS.PHASECHK.TRANS64.TRYWAIT P1, [UR8], R4 ;  /* 0x00000004ff0075a7 */ /* 0x0002a20008020148 */
[----:B------:R-:W-:Y:S05]  /*20d0*/  @!P0 BRA `(.L_x_25) ;  /* 0x0000000000048947 */ /* 0x000fea0003800000 */
[----:B------:R-:W-:Y:S01]  /*20e0*/  BPT.TRAP 0x1 ;  /* 0x000000040000795c */ /* 0x000fe20000300000 */
.L_x_25:
[----:B--2---:R-:W-:Y:S05]  /*20f0*/  @P1 BRA `(.L_x_26) ;  /* 0x0000000000081947 */ /* 0x004fea0003800000 */
[----:B------:R-:W2:Y:S02]  /*2100*/  SYNCS.PHASECHK.TRANS64.TRYWAIT P1, [UR8], R4 ;  /* 0x00000004ff0075a7 */ /* 0x000ea40008020148 */
[----:B--2---:R-:W-:Y:S05]  /*2110*/  @!P1 BRA `(.L_x_27) ;  /* 0x0000010c002c9947 */ /* 0x004fea0003800000 */
.L_x_26:
[----:B------:R-:W-:Y:S04]  /*2120*/  STL.64 [R1+0xe0], R38 ;  /* 0x0000e02601007387 */ /* 0x000fe80000100a00 */
[----:B------:R-:W-:Y:S04]  /*2130*/  STL.64 [R1+0xd8], R36 ;  /* 0x0000d82401007387 */ /* 0x000fe80000100a00 */
[----:B------:R-:W-:Y:S04]  /*2140*/  STL.64 [R1+0xd0], R34 ;  /* 0x0000d02201007387 */ /* 0x000fe80000100a00 */
[----:B------:R-:W-:Y:S04]  /*2150*/  STL.64 [R1+0xc8], R32 ;  /* 0x0000c82001007387 */ /* 0x000fe80000100a00 */
[----:B------:R-:W-:Y:S04]  /*2160*/  STL.64 [R1+0xc0], R30 ;  /* 0x0000c01e01007387 */ /* 0x000fe80000100a00 */
[----:B------:R-:W-:Y:S04]  /*2170*/  STL.64 [R1+0xb8], R28 ;  /* 0x0000b81c01007387 */ /* 0x000fe80000100a00 */
[----:B------:R-:W-:Y:S04]  /*2180*/  STL.64 [R1+0xb0], R26 ;  /* 0x0000b01a01007387 */ /* 0x000fe80000100a00 */
[----:B------:R3:W-:Y:S04]  /*2190*/  STL.64 [R1+0xa8], R24 ;  /* 0x0000a81801007387 */ /* 0x0007e80000100a00 */
[----:B---3--:R-:W3:Y:S04]  /*21a0*/  LDL.LU.64 R24, [R1+0x40] ;  /* 0x0000400001187983 */ /* 0x008ee80000300a00 */
[----:B------:R-:W3:Y:S04]  /*21b0*/  LDL.LU.64 R26, [R1+0x48] ;  /* 0x00004800011a7983 */ /* 0x000ee80000300a00 */
[----:B------:R-:W3:Y:S04]  /*21c0*/  LDL.LU.64 R28, [R1+0x50] ;  /* 0x00005000011c7983 */ /* 0x000ee80000300a00 */
[----:B------:R-:W3:Y:S04]  /*21d0*/  LDL.LU.64 R30, [R1+0x58] ;  /* 0x00005800011e7983 */ /* 0x000ee80000300a00 */
[----:B------:R-:W3:Y:S04]  /*21e0*/  LDL.LU.64 R32, [R1+0x60] ;  /* 0x0000600001207983 */ /* 0x000ee80000300a00 */
[----:B------:R-:W3:Y:S04]  /*21f0*/  LDL.LU.64 R34, [R1+0x68] ;  /* 0x0000680001227983 */ /* 0x000ee80000300a00 */
[----:B------:R-:W3:Y:S04]  /*2200*/  LDL.LU.64 R36, [R1+0x70] ;  /* 0x0000700001247983 */ /* 0x000ee80000300a00 */
[----:B------:R-:W3:Y:S01]  /*2210*/  LDL.LU.64 R38, [R1+0x78] ;  /* 0x0000780001267983 */ /* 0x000ee20000300a00 */
[----:B------:R-:W-:-:S02]  /*2220*/  UIMAD UR20, UR7, 0x300, UR4 ;  /* 0x00000300071478a4 */ /* 0x000fc4000f8e0204 */
[----:B------:R-:W-:Y:S01]  /*2230*/  UIMAD UR22, UR7, 0x140, UR5 ;  /* 0x00000140071678a4 */ /* 0x000fe2000f8e0205 */
[----:B------:R-:W-:Y:S01]  /*2240*/  UMOV UR21, 0xc0000010 ;  /* 0xc000001000157882 */ /* 0x000fe20000000000 */
[----:B------:R-:W-:Y:S02]  /*2250*/  UMOV UR23, 0xc0000010 ;  /* 0xc000001000177882 */ /* 0x000fe40000000000 */
        /* <DEDUP_REMOVED lines=16> */
[----:B---3--:R-:W-:-:S06]  /*2360*/  WARPGROUP.ARRIVE ;  /* 0x00000000000079c5 */ /* 0x008fcc0000000000 */
[----:B------:R-:W-:Y:S03]  /*2370*/  IGMMA.64x32x32.S8.S8 R24, gdesc[UR20], R24, gsb0 ;  /* 0x01200000141879f1 */ /* 0x000fe60008041018 */
[----:B------:R-:W-:Y:S02]  /*2380*/  WARPGROUP.DEPBAR.LE gsb0, 0x0 ;  /* 0x00008000000079c5 */ /* 0x000fe40000010000 */
[----:B------:R-:W-:Y:S01]  /*2390*/  WARPGROUP.ARRIVE ;  /* 0x00000000000079c5 */ /* 0x000fe20000000000 */
[----:B------:R3:W-:Y:S04]  /*23a0*/  STL.64 [R1+0x40], R24 ;  /* 0x0000401801007387 */ /* 0x0007e80000100a00 */
[----:B------:R4:W-:Y:S01]  /*23b0*/  STL.64 [R1+0x48], R26 ;  /* 0x0000481a01007387 */ /* 0x0009e20000100a00 */
[----:B------:R-:W-:Y:S03]  /*23c0*/  IGMMA.64x32x32.S8.S8 R200, gdesc[UR16], R200, gsb0 ;  /* 0x0120000010c879f1 */ /* 0x000fe600080410c8 */
[----:B------:R0:W-:Y:S04]  /*23d0*/  STL.64 [R1+0x50], R28 ;  /* 0x0000501c01007387 */ /* 0x0001e80000100a00 */
[----:B------:R1:W-:Y:S04]  /*23e0*/  STL.64 [R1+0x58], R30 ;  /* 0x0000581e01007387 */ /* 0x0003e80000100a00 */
[----:B------:R2:W-:Y:S04]  /*23f0*/  STL.64 [R1+0x60], R32 ;  /* 0x0000602001007387 */ /* 0x0005e80000100a00 */
[----:B------:R2:W-:Y:S04]  /*2400*/  STL.64 [R1+0x68], R34 ;  /* 0x0000682201007387 */ /* 0x0005e80000100a00 */
[----:B------:R2:W-:Y:S04]  /*2410*/  STL.64 [R1+0x70], R36 ;  /* 0x0000702401007387 */ /* 0x0005e80000100a00 */
[----:B------:R2:W-:Y:S04]  /*2420*/  STL.64 [R1+0x78], R38 ;  /* 0x0000782601007387 */ /* 0x0005e80000100a00 */
[----:B---3--:R-:W3:Y:S04]  /*2430*/  LDL.LU.64 R24, [R1] ;  /* 0x0000000001187983 */ /* 0x008ee80000300a00 */
[----:B----4-:R-:W3:Y:S04]  /*2440*/  LDL.LU.64 R26, [R1+0x8] ;  /* 0x00000800011a7983 */ /* 0x010ee80000300a00 */
[----:B0-----:R-:W3:Y:S04]  /*2450*/  LDL.LU.64 R28, [R1+0x10] ;  /* 0x00001000011c7983 */ /* 0x001ee80000300a00 */
[----:B-1----:R-:W3:Y:S04]  /*2460*/  LDL.LU.64 R30, [R1+0x18] ;  /* 0x00001800011e7983 */ /* 0x002ee80000300a00 */
[----:B--2---:R-:W3:Y:S04]  /*2470*/  LDL.LU.64 R32, [R1+0x20] ;  /* 0x0000200001207983 */ /* 0x004ee80000300a00 */
[----:B------:R-:W3:Y:S04]  /*2480*/  LDL.LU.64 R34, [R1+0x28] ;  /* 0x0000280001227983 */ /* 0x000ee80000300a00 */
[----:B------:R-:W3:Y:S04]  /*2490*/  LDL.LU.64 R36, [R1+0x30] ;  /* 0x0000300001247983 */ /* 0x000ee80000300a00 */
[----:B------:R-:W3:Y:S01]  /*24a0*/  LDL.LU.64 R38, [R1+0x38] ;  /* 0x0000380001267983 */ /* 0x000ee20000300a00 */
[----:B------:R-:W-:-:S02]  /*24b0*/  WARPGROUP.DEPBAR.LE gsb0, 0x0 ;  /* 0x00008000000079c5 */ /* 0x000fc40000010000 */
[----:B------:R-:W-:-:S06]  /*24c0*/  WARPGROUP.ARRIVE ;  /* 0x00000000000079c5 */ /* 0x000fcc0000000000 */
[----:B------:R-:W-:Y:S01]  /*24d0*/  IGMMA.64x32x32.S8.S8 R152, gdesc[UR12], R152, gsb0 ;  /* 0x012000000c9879f1 */ /* 0x000fe20008041098 */
[----:B------:R-:W-:Y:S02]  /*24e0*/  UIADD3 UR12, UR20, 0x100, URZ ;  /* 0x00000100140c7890 */ /* 0x000fe4000fffe03f */
[----:B------:R-:W-:Y:S02]  /*24f0*/  WARPGROUP.DEPBAR.LE gsb0, 0x0 ;  /* 0x00008000000079c5 */ /* 0x000fe40000010000 */
[----:B------:R-:W-:-:S06]  /*2500*/  WARPGROUP.ARRIVE ;  /* 0x00000000000079c5 */ /* 0x000fcc0000000000 */
[----:B------:R-:W-:Y:S03]  /*2510*/  IGMMA.64x32x32.S8.S8 R104, gdesc[UR8], R104, gsb0 ;  /* 0x01200000086879f1 */ /* 0x000fe60008041068 */
[----:B------:R-:W-:Y:S02]  /*2520*/  WARPGROUP.DEPBAR.LE gsb0, 0x0 ;  /* 0x00008000000079c5 */ /* 0x000fe40000010000 */
[----:B------:R-:W-:-:S06]  /*2530*/  WARPGROUP.ARRIVE ;  /* 0x00000000000079c5 */ /* 0x000fcc0000000000 */
[----:B------:R-:W-:Y:S01]  /*2540*/  IGMMA.64x32x32.S8.S8 R56, gdesc[UR24], R56, gsb0 ;  /* 0x01200000183879f1 */ /* 0x000fe20008041038 */
        /* <DEDUP_REMOVED lines=10> */
[----:B------:R-:W-:-:S06]  /*25f0*/  WARPGROUP.ARRIVE ;  /* 0x00000000000079c5 */ /* 0x000fcc0000000000 */
[----:B------:R-:W-:Y:S03]  /*2600*/  IGMMA.64x32x32.S8.S8 R40, gdesc[UR24], R40, gsb0 ;  /* 0x01200000182879f1 */ /* 0x000fe60008041028 */
[----:B------:R-:W-:Y:S02]  /*2610*/  WARPGROUP.DEPBAR.LE gsb0, 0x0 ;  /* 0x00008000000079c5 */ /* 0x000fe40000010000 */
[----:B------:R-:W-:-:S06]  /*2620*/  WARPGROUP.ARRIVE ;  /* 0x00000000000079c5 */ /* 0x000fcc0000000000 */
[----:B------:R-:W-:Y:S01]  /*2630*/  IGMMA.64x32x32.S8.S8 R88, gdesc[UR8], R88, gsb0 ;  /* 0x01200000085879f1 */ /* 0x000fe20008041058 */
[----:B------:R-:W-:-:S03]  /*2640*/  UIADD3 UR8, UR20, 0x200, URZ ;  /* 0x0000020014087890 */ /* 0x000fc6000fffe03f */
[----:B------:R-:W-:Y:S01]  /*2650*/  UMOV UR20, UR24 ;  /* 0x0000001800147c82 */ /* 0x000fe20008000000 */
[----:B------:R-:W-:Y:S02]  /*2660*/  WARPGROUP.DEPBAR.LE gsb0, 0x0 ;  /* 0x00008000000079c5 */ /* 0x000fe40000010000 */
[----:B------:R-:W-:-:S06]  /*2670*/  WARPGROUP.ARRIVE ;  /* 0x00000000000079c5 */ /* 0x000fcc0000000000 */
[----:B------:R-:W-:Y:S03]  /*2680*/  IGMMA.64x32x32.S8.S8 R136, gdesc[UR12], R136, gsb0 ;  /* 0x012000000c8879f1 */ /* 0x000fe60008041088 */
[----:B------:R-:W-:Y:S02]  /*2690*/  WARPGROUP.DEPBAR.LE gsb0, 0x0 ;  /* 0x00008000000079c5 */ /* 0x000fe40000010000 */
[----:B------:R-:W-:-:S06]  /*26a0*/  WARPGROUP.ARRIVE ;  /* 0x00000000000079c5 */ /* 0x000fcc0000000000 */
[----:B------:R-:W-:Y:S03]  /*26b0*/  IGMMA.64x32x32.S8.S8 R184, gdesc[UR16], R184, gsb0 ;  /* 0x0120000010b879f1 */ /* 0x000fe600080410b8 */
[----:B------:R-:W-:Y:S02]  /*26c0*/  WARPGROUP.DEPBAR.LE gsb0, 0x0 ;  /* 0x00008000000079c5 */ /* 0x000fe40000010000 */
[----:B---3--:R-:W-:-:S06]  /*26d0*/  WARPGROUP.ARRIVE ;  /* 0x00000000000079c5 */ /* 0x008fcc0000000000 */
[----:B------:R-:W-:Y:S01]  /*26e0*/  IGMMA.64x32x32.S8.S8 R24, gdesc[UR20], R24, gsb0 ;  /* 0x01200000141879f1 */ /* 0x000fe20008041018 */
[----:B------:R-:W-:Y:S01]  /*26f0*/  UMOV UR20, UR8 ;  /* 0x0000000800147c82 */ /* 0x000fe20008000000 */
[----:B------:R-:W-:Y:S01]  /*2700*/  UMOV UR21, 0xc0000010 ;  /* 0xc000001000157882 */ /* 0x000fe20000000000 */
[----:B------:R-:W-:Y:S02]  /*2710*/  WARPGROUP.DEPBAR.LE gsb0, 0x0 ;  /* 0x00008000000079c5 */ /* 0x000fe40000010000 */
[----:B------:R-:W-:Y:S04]  /*2720*/  STL.64 [R1], R24 ;  /* 0x0000001801007387 */ /* 0x000fe80000100a00 */
[----:B------:R-:W-:Y:S04]  /*2730*/  STL.64 [R1+0x8], R26 ;  /* 0x0000081a01007387 */ /* 0x000fe80000100a00 */
[----:B------:R-:W-:Y:S04]  /*2740*/  STL.64 [R1+0x10], R28 ;  /* 0x0000101c01007387 */ /* 0x000fe80000100a00 */
[----:B------:R-:W-:Y:S04]  /*2750*/  STL.64 [R1+0x18], R30 ;  /* 0x0000181e01007387 */ /* 0x000fe80000100a00 */
[----:B------:R-:W-:Y:S04]  /*2760*/  STL.64 [R1+0x20], R32 ;  /* 0x0000202001007387 */ /* 0x000fe80000100a00 */
[----:B------:R-:W-:Y:S04]  /*2770*/  STL.64 [R1+0x28], R34 ;  /* 0x0000282201007387 */ /* 0x000fe80000100a00 */
[----:B------:R-:W-:Y:S04]  /*2780*/  STL.64 [R1+0x30], R36 ;  /* 0x0000302401007387 */ /* 0x000fe80000100a00 */
[----:B------:R0:W-:Y:S04]  /*2790*/  STL.64 [R1+0x38], R38 ;  /* 0x0000382601007387 */ /* 0x0001e80000100a00 */
[----:B0-----:R-:W2:Y:S04]  /*27a0*/  LDL.LU.64 R38, [R1+0xe0] ;  /* 0x0000e00001267983 */ /* 0x001ea80000300a00 */
[----:B------:R-:W2:Y:S04]  /*27b0*/  LDL.LU.64 R36, [R1+0xd8] ;  /* 0x0000d80001247983 */ /* 0x000ea80000300a00 */
[----:B------:R-:W2:Y:S04]  /*27c0*/  LDL.LU.64 R34, [R1+0xd0] ;  /* 0x0000d00001227983 */ /* 0x000ea80000300a00 */
[----:B------:R-:W2:Y:S04]  /*27d0*/  LDL.LU.64 R32, [R1+0xc8] ;  /* 0x0000c80001207983 */ /* 0x000ea80000300a00 */
[----:B------:R-:W2:Y:S04]  /*27e0*/  LDL.LU.64 R30, [R1+0xc0] ;  /* 0x0000c000011e7983 */ /* 0x000ea80000300a00 */
[----:B------:R-:W2:Y:S04]  /*27f0*/  LDL.LU.64 R28, [R1+0xb8] ;  /* 0x0000b800011c7983 */ /* 0x000ea80000300a00 */
[----:B------:R-:W2:Y:S04]  /*2800*/  LDL.LU.64 R26, [R1+0xb0] ;  /* 0x0000b000011a7983 */ /* 0x000ea80000300a00 */
[----:B------:R-:W2:Y:S01]  /*2810*/  LDL.LU.64 R24, [R1+0xa8] ;  /* 0x0000a80001187983 */ /* 0x000ea20000300a00 */
[----:B------:R-:W-:Y:S01]  /*2820*/  WARPGROUP.ARRIVE ;  /* 0x00000000000079c5 */ /* 0x000fe20000000000 */
[----:B------:R-:W-:Y:S01]  /*2830*/  UMOV UR16, UR20 ;  /* 0x0000001400107c82 */ /* 0x000fe20008000000 */
[----:B------:R-:W-:Y:S01]  /*2840*/  UMOV UR17, UR21 ;  /* 0x0000001500117c82 */ /* 0x000fe20008000000 */
[----:B------:R-:W-:Y:S01]  /*2850*/  UMOV UR12, UR20 ;  /* 0x00000014000c7c82 */ /* 0x000fe20008000000 */
[----:B------:R-:W-:Y:S01]  /*2860*/  UMOV UR13, UR21 ;  /* 0x00000015000d7c82 */ /* 0x000fe20008000000 */
[----:B------:R-:W-:Y:S01]  /*2870*/  UMOV UR8, UR20 ;  /* 0x0000001400087c82 */ /* 0x000fe20008000000 */
[----:B------:R-:W-:Y:S01]  /*2880*/  IGMMA.64x32x32.S8.S8 R216, gdesc[UR20], R216, gsb0 ;  /* 0x0120000014d879f1 */ /* 0x000fe200080410d8 */
        /* <DEDUP_REMOVED lines=8> */
[----:B------:R-:W-:Y:S03]  /*2910*/  IGMMA.64x32x32.S8.S8 R120, gdesc[UR12], R120, gsb0 ;  /* 0x012000000c7879f1 */ /* 0x000fe60008041078 */
[----:B------:R-:W-:Y:S02]  /*2920*/  WARPGROUP.DEPBAR.LE gsb0, 0x0 ;  /* 0x00008000000079c5 */ /* 0x000fe40000010000 */
[----:B------:R-:W-:-:S06]  /*2930*/  WARPGROUP.ARRIVE ;  /* 0x00000000000079c5 */ /* 0x000fcc0000000000 */
[----:B------:R-:W-:Y:S03]  /*2940*/  IGMMA.64x32x32.S8.S8 R72, gdesc[UR8], R72, gsb0 ;  /* 0x01200000084879f1 */ /* 0x000fe60008041048 */
[----:B------:R-:W-:Y:S02]  /*2950*/  WARPGROUP.DEPBAR.LE gsb0, 0x0 ;  /* 0x00008000000079c5 */ /* 0x000fe40000010000 */
[----:B--2---:R-:W-:-:S06]  /*2960*/  WARPGROUP.ARRIVE ;  /* 0x00000000000079c5 */ /* 0x004fcc0000000000 */
[----:B------:R-:W-:Y:S03]  /*2970*/  IGMMA.64x32x32.S8.S8 R24, gdesc[UR20], R24, gsb0 ;  /* 0x01200000141879f1 */ /* 0x000fe60008041018 */
[----:B------:R-:W-:Y:S02]  /*2980*/  WARPGROUP.DEPBAR.LE gsb0, 0x0 ;  /* 0x00008000000079c5 */ /* 0x000fe40000010000 */
[----:B------:R-:W-:Y:S05]  /*2990*/  @!P0 BRA `(.L_x_28) ;  /* 0x0000000000048947 */ /* 0x000fea0003800000 */
[----:B------:R-:W-:Y:S01]  /*29a0*/  BPT.TRAP 0x1 ;  /* 0x000000040000795c */ /* 0x000fe20000300000 */
.L_x_28:
[----:B------:R-:W2:Y:S04]  /*29b0*/  LDL R4, [R1+0x8c] ;  /* 0x00008c0001047983 */ /* 0x000ea80000100800 */
[----:B------:R-:W3:Y:S01]  /*29c0*/  LDL R5, [R1+0x98] ;  /* 0x0000980001057983 */ /* 0x000ee20000100800 */
[----:B------:R-:W-:Y:S01]  /*29d0*/  UISETP.GT.U32.AND UP0, UPT, UR38, 0x1, UPT ;  /* 0x000000012600788c */ /* 0x000fe2000bf04070 */
[----:B--2---:R-:W-:-:S13]  /*29e0*/  ISETP.NE.AND P1, PT, R4, RZ, PT ;  /* 0x000000ff0400720c */ /* 0x004fda0003f25270 */
[----:B------:R-:W-:-:S05]  /*29f0*/  @P1 LEA R4, R0, UR6, 0x3 ;  /* 0x0000000600041c11 */ /* 0x000fca000f8e18ff */
[----:B------:R-:W-:-:S05]  /*2a00*/  @P1 VIADD R4, R4, 0x68 ;  /* 0x0000006804041836 */ /* 0x000fca0000000000 */
[----:B---3--:R-:W-:-:S04]  /*2a10*/  @P1 PRMT R4, R5, 0x654, R4 ;  /* 0x0000065405041816 */ /* 0x008fc80000000004 */
[----:B------:R0:W-:Y:S01]  /*2a20*/  @P1 SYNCS.ARRIVE.TRANS64.RED.A1T0 RZ, [R4+URZ], RZ ;  /* 0x000000ff04ff19a7 */ /* 0x0001e2000810043f */
[----:B------:R-:W-:-:S13]  /*2a30*/  PLOP3.LUT P1, PT, PT, PT, UP0, 0x80, 0x0 ;  /* 0x000000000000781c */ /* 0x000fda0003f2f008 */
[----:B0-----:R-:W-:Y:S05]  /*2a40*/  @P1 BRA `(.L_x_29) ;  /* 0x0000000000041947 */ /* 0x001fea0003800000 */
[----:B------:R-:W-:Y:S01]  /*2a50*/  BPT.TRAP 0x1 ;  /* 0x000000040000795c */ /* 0x000fe20000300000 */
.L_x_29:
[----:B------:R-:W-:Y:S01]  /*2a60*/  UIADD3 UR7, UR7, 0x1, URZ ;  /* 0x0000000107077890 */ /* 0x000fe2000fffe03f */
[C---:B------:R-:W-:Y:S01]  /*2a70*/  ISETP.GT.AND P2, PT, R3.reuse, 0x1, PT ;  /* 0x000000010300780c */ /* 0x040fe20003f44270 */
[----:B------:R-:W-:Y:S02]  /*2a80*/  VIADD R0, R0, 0x1 ;  /* 0x0000000100007836 */ /* 0x000fe40000000000 */
[----:B------:R-:W-:Y:S01]  /*2a90*/  UISETP.NE.AND UP0, UPT, UR7, 0xd, UPT ;  /* 0x0000000d0700788c */ /* 0x000fe2000bf05270 */
[----:B------:R-:W-:Y:S02]  /*2aa0*/  VIADD R3, R3, 0xffffffff ;  /* 0xffffffff03037836 */ /* 0x000fe40000000000 */
[C---:B------:R-:W-:Y:S01]  /*2ab0*/  ISETP.NE.AND P1, PT, R0.reuse, 0xd, PT ;  /* 0x0000000d0000780c */ /* 0x040fe20003f25270 */
[----:B------:R-:W-:Y:S02]  /*2ac0*/  USEL UR6, URZ, 0x1, UP0 ;  /* 0x000000013f067887 */ /* 0x000fe40008000000 */
[----:B------:R-:W-:Y:S01]  /*2ad0*/  USEL UR7, UR7, URZ, UP0 ;  /* 0x0000003f07077287 */ /* 0x000fe20008000000 */
[----:B------:R-:W-:-:S03]  /*2ae0*/  SEL R0, R0, RZ, P1 ;  /* 0x000000ff00007207 */ /* 0x000fc60000800000 */
[----:B------:R-:W-:Y:S01]  /*2af0*/  LOP3.LUT R2, R2, UR6, RZ, 0x3c, !PT ;  /* 0x0000000602027c12 */ /* 0x000fe2000f8e3cff */
[----:B------:R-:W-:Y:S07]  /*2b00*/  @P2 BRA `(.L_x_30) ;  /* 0xfffffff400502947 */ /* 0x000fee000383ffff */
.L_x_23:
[----:B------:R-:W1:Y:S02]  /*2b10*/  LDC R0, c[0x0][0x28c] ;  /* 0x0000a300ff007b82 */ /* 0x000e640000000800 */
[----:B-1----:R-:W-:-:S13]  /*2b20*/  ISETP.GE.AND P1, PT, R0, 0x1, PT ;  /* 0x000000010000780c */ /* 0x002fda0003f26270 */
[----:B------:R-:W-:Y:S05]  /*2b30*/  @!P1 BRA `(.L_x_31) ;  /* 0x0000000000689947 */ /* 0x000fea0003800000 */
[----:B------:R-:W-:Y:S05]  /*2b40*/  @!P0 BRA `(.L_x_32) ;  /* 0x0000000000048947 */ /* 0x000fea0003800000 */
[----:B------:R-:W-:Y:S01]  /*2b50*/  BPT.TRAP 0x1 ;  /* 0x000000040000795c */ /* 0x000fe20000300000 */
.L_x_32:
[----:B------:R-:W2:Y:S01]  /*2b60*/  LDL R0, [R1+0x8c] ;  /* 0x00008c0001007983 */ /* 0x000ea20000100800 */
[----:B------:R-:W-:Y:S01]  /*2b70*/  BSSY B0, `(.L_x_33) ;  /* 0x0000012000007945 */ /* 0x000fe20003800000 */
[----:B--2---:R-:W-:-:S13]  /*2b80*/  ISETP.NE.AND P0, PT, R0, RZ, PT ;  /* 0x000000ff0000720c */ /* 0x004fda0003f05270 */
[----:B------:R-:W-:Y:S05]  /*2b90*/  @!P0 BRA `(.L_x_34) ;  /* 0x00000000003c8947 */ /* 0x000fea0003800000 */
[----:B------:R-:W2:Y:S01]  /*2ba0*/  LDL R2, [R1+0x98] ;  /* 0x0000980001027983 */ /* 0x000ea20000100800 */
[----:B------:R-:W1:Y:S01]  /*2bb0*/  S2UR UR7, SR_CgaCtaId ;  /* 0x00000000000779c3 */ /* 0x000e620000008800 */
[----:B------:R-:W-:-:S04]  /*2bc0*/  UISETP.LT.AND UP0, UPT, UR43, 0x1, UPT ;  /* 0x000000012b00788c */ /* 0x000fc8000bf01270 */
[----:B------:R-:W-:-:S04]  /*2bd0*/  USEL UR6, UR43, 0x1, UP0 ;  /* 0x000000012b067887 */ /* 0x000fc80008000000 */
[----:B------:R-:W-:-:S04]  /*2be0*/  UIADD3 UR6, UR37, UR43, -UR6 ;  /* 0x0000002b25067290 */ /* 0x000fc8000fffe806 */
[----:B------:R-:W-:-:S04]  /*2bf0*/  UIMAD.WIDE.U32 UR4, UR6, 0x4ec4ec4f, URZ ;  /* 0x4ec4ec4f060478a5 */ /* 0x000fc8000f8e003f */
[----:B------:R-:W-:-:S03]  /*2c00*/  USHF.R.U32.HI UR4, URZ, 0x2, UR5 ;  /* 0x000000023f047899 */ /* 0x000fc60008011605 */
[----:B------:R-:W-:Y:S01]  /*2c10*/  UMOV UR5, 0x400 ;  /* 0x0000040000057882 */ /* 0x000fe20000000000 */
[----:B------:R-:W-:Y:S02]  /*2c20*/  UIMAD UR6, UR4, -0xd, UR6 ;  /* 0xfffffff3040678a4 */ /* 0x000fe4000f8e0206 */
[----:B-1----:R-:W-:-:S04]  /*2c30*/  ULEA UR5, UR7, UR5, 0x18 ;  /* 0x0000000507057291 */ /* 0x002fc8000f8ec03f */
[----:B------:R-:W-:-:S04]  /*2c40*/  ULEA UR6, UR6, UR5, 0x3 ;  /* 0x0000000506067291 */ /* 0x000fc8000f8e183f */
[----:B------:R-:W-:-:S06]  /*2c50*/  UIADD3 UR6, UR6, 0x68, URZ ;  /* 0x0000006806067890 */ /* 0x000fcc000fffe03f */
[----:B------:R-:W-:-:S05]  /*2c60*/  IMAD.U32 R0, RZ, RZ, UR6 ;  /* 0x00000006ff007e24 */ /* 0x000fca000f8e00ff */
[----:B--2---:R-:W-:-:S04]  /*2c70*/  PRMT R0, R2, 0x654, R0 ;  /* 0x0000065402007816 */ /* 0x004fc80000000000 */
[----:B------:R1:W-:Y:S03]  /*2c80*/  SYNCS.ARRIVE.TRANS64.RED.A1T0 RZ, [R0+URZ], RZ ;  /* 0x000000ff00ff79a7 */ /* 0x0003e6000810043f */
.L_x_34:
[----:B------:R-:W-:Y:S05]  /*2c90*/  BSYNC B0 ;  /* 0x0000000000007941 */ /* 0x000fea0003800000 */
.L_x_33:
[----:B------:R-:W-:-:S06]  /*2ca0*/  UISETP.GT.U32.AND UP0, UPT, UR38, 0x1, UPT ;  /* 0x000000012600788c */ /* 0x000fcc000bf04070 */
[----:B------:R-:W-:-:S13]  /*2cb0*/  PLOP3.LUT P0, PT, PT, PT, UP0, 0x80, 0x0 ;  /* 0x000000000000781c */ /* 0x000fda0003f0f008 */
[----:B------:R-:W-:Y:S05]  /*2cc0*/  @P0 BRA `(.L_x_31) ;  /* 0x0000000000040947 */ /* 0x000fea0003800000 */
[----:B------:R-:W-:Y:S01]  /*2cd0*/  BPT.TRAP 0x1 ;  /* 0x000000040000795c */ /* 0x000fe20000300000 */
.L_x_31:
[----:B0-----:R-:W0:Y:S01]  /*2ce0*/  S2R R6, SR_TID.X ;  /* 0x0000000000067919 */ /* 0x001e220000002100 */
[----:B------:R-:W-:Y:S01]  /*2cf0*/  USHF.R.S32.HI UR10, URZ, 0x1f, UR42 ;  /* 0x0000001f3f0a7899 */ /* 0x000fe2000801142a */
[----:B------:R-:W-:Y:S01]  /*2d00*/  IMAD.MOV.U32 R7, RZ, RZ, -0x2 ;  /* 0xfffffffeff077424 */ /* 0x000fe200078e00ff */
[----:B------:R-:W-:Y:S01]  /*2d10*/  UIMAD UR41, UR41, 0xa0, URZ ;  /* 0x000000a0292978a4 */ /* 0x000fe2000f8e023f */
[----:B------:R-:W-:Y:S01]  /*2d20*/  ULDC.64 UR8, c[0x0][0x5d0] ;  /* 0x0001740000087ab9 */ /* 0x000fe20000000a00 */
[----:B------:R-:W-:Y:S02]  /*2d30*/  UIMAD.WIDE UR6, UR40, 0x180, URZ ;  /* 0x00000180280678a5 */ /* 0x000fe4000f8e023f */
[----:B------:R-:W-:Y:S02]  /*2d40*/  UIMAD UR4, UR10, UR8, URZ ;  /* 0x000000080a0472a4 */ /* 0x000fe4000f8e023f */
[----:B------:R-:W-:Y:S01]  /*2d50*/  IMAD.U32 R8, RZ, RZ, UR41 ;  /* 0x00000029ff087e24 */ /* 0x000fe2000f8e00ff */
[----:B------:R-:W-:-:S02]  /*2d60*/  UIMAD UR40, UR40, 0x180, URZ ;  /* 0x00000180282878a4 */ /* 0x000fc4000f8e023f */
[----:B------:R-:W-:Y:S02]  /*2d70*/  UIMAD UR4, UR42, UR9, UR4 ;  /* 0x000000092a0472a4 */ /* 0x000fe4000f8e0204 */
[----:B------:R-:W-:Y:S01]  /*2d80*/  UIADD3 UR37, UR43, UR37, URZ ;  /* 0x000000252b257290 */ /* 0x000fe2000fffe03f */
[----:B------:R-:W-:Y:S01]  /*2d90*/  ULDC UR9, c[0x0][0x288] ;  /* 0x0000a20000097ab9 */ /* 0x000fe20000000800 */
[----:B------:R-:W-:Y:S02]  /*2da0*/  UISETP.GE.U32.AND UP2, UPT, UR43, 0xd, UPT ;  /* 0x0000000d2b00788c */ /* 0x000fe4000bf46070 */
[----:B------:R-:W-:Y:S02]  /*2db0*/  UISETP.GE.AND UP0, UPT, UR41, UR9, UPT ;  /* 0x000000092900728c */ /* 0x000fe4000bf06270 */
[----:B------:R-:W-:Y:S01]  /*2dc0*/  UISETP.GT.U32.AND UP1, UPT, UR37, 0xc, UPT ;  /* 0x0000000c2500788c */ /* 0x000fe2000bf24070 */
[----:B------:R-:W-:-:S03]  /*2dd0*/  ULDC.64 UR12, c[0x0][0x5c8] ;  /* 0x00017200000c7ab9 */ /* 0x000fc60000000a00 */
[----:B------:R-:W-:Y:S01]  /*2de0*/  UISETP.LT.U32.AND UP1, UPT, UR43, 0xd, UP1 ;  /* 0x0000000d2b00788c */ /* 0x000fe20008f21070 */
[----:B------:R-:W-:Y:S01]  /*2df0*/  IMAD.U32 R14, RZ, RZ, UR13 ;  /* 0x0000000dff0e7e24 */ /* 0x000fe2000f8e00ff */
[--C-:B0-----:R-:W-:Y:S01]  /*2e00*/  SHF.R.U32.HI R2, RZ, 0x7, R6.reuse ;  /* 0x00000007ff027819 */ /* 0x101fe20000011606 */
[----:B------:R-:W-:Y:S01]  /*2e10*/  IMAD.SHL.U32 R9, R6, 0x2, RZ ;  /* 0x0000000206097824 */ /* 0x000fe200078e00ff */
[----:B-1----:R-:W-:Y:S02]  /*2e20*/  SHF.R.U32.HI R0, RZ, 0x2, R6 ;  /* 0x00000002ff007819 */ /* 0x002fe40000011606 */
[----:B------:R-:W-:Y:S02]  /*2e30*/  LOP3.LUT R2, R2, 0x1, RZ, 0xc0, !PT ;  /* 0x0000000102027812 */ /* 0x000fe400078ec0ff */
[----:B------:R-:W-:Y:S02]  /*2e40*/  LOP3.LUT R3, R6, 0x60, RZ, 0xc0, !PT ;  /* 0x0000006006037812 */ /* 0x000fe400078ec0ff */
[----:B------:R-:W-:Y:S01]  /*2e50*/  LOP3.LUT R0, R0, 0x7, RZ, 0xc0, !PT ;  /* 0x0000000700007812 */ /* 0x000fe200078ec0ff */
[----:B------:R-:W-:Y:S01]  /*2e60*/  IMAD.SHL.U32 R5, R2, 0x40, RZ ;  /* 0x0000004002057824 */ /* 0x000fe200078e00ff */
[----:B------:R-:W-:-:S02]  /*2e70*/  SHF.R.U32.HI R3, RZ, 0x1, R3 ;  /* 0x00000001ff037819 */ /* 0x000fc40000011603 */
[----:B------:R-:W-:Y:S02]  /*2e80*/  LOP3.LUT R8, R8, 0x6, R9, 0xf8, !PT ;  /* 0x0000000608087812 */ /* 0x000fe400078ef809 */
[--C-:B------:R-:W-:Y:S02]  /*2e90*/  LOP3.LUT R5, R5, 0x40, R0.reuse, 0xe2, !PT ;  /* 0x0000004005057812 */ /* 0x100fe400078ee200 */
[----:B------:R-:W-:Y:S02]  /*2ea0*/  IADD3 R0, RZ, -R3, -R0 ;  /* 0x80000003ff007210 */ /* 0x000fe40007ffe800 */
[----:B------:R-:W-:Y:S02]  /*2eb0*/  SHF.R.S32.HI R9, RZ, 0x1f, R8 ;  /* 0x0000001fff097819 */ /* 0x000fe40000011408 */
[----:B------:R-:W-:Y:S01]  /*2ec0*/  LOP3.LUT R5, R5, UR6, R3, 0xfe, !PT ;  /* 0x0000000605057c12 */ /* 0x000fe2000f8efe03 */
[----:B------:R-:W-:Y:S02]  /*2ed0*/  IMAD R0, R2, -0x40, R0 ;  /* 0xffffffc002007824 */ /* 0x000fe400078e0200 */
[----:B------:R-:W-:Y:S01]  /*2ee0*/  IMAD.U32 R2, RZ, RZ, UR8 ;  /* 0x00000008ff027e24 */ /* 0x000fe2000f8e00ff */
[----:B------:R-:W-:-:S02]  /*2ef0*/  ULDC UR8, c[0x0][0x284] ;  /* 0x0000a10000087ab9 */ /* 0x000fc40000000800 */
[----:B------:R-:W-:Y:S01]  /*2f00*/  IMAD.U32 R4, RZ, RZ, UR8 ;  /* 0x00000008ff047e24 */ /* 0x000fe2000f8e00ff */
[----:B------:R-:W-:Y:S01]  /*2f10*/  UISETP.GE.OR UP0, UPT, UR40, UR8, UP0 ;  /* 0x000000082800728c */ /* 0x000fe20008706670 */
[----:B------:R-:W-:Y:S01]  /*2f20*/  IMAD.WIDE.U32 R2, R2, UR42, R8 ;  /* 0x0000002a02027c25 */ /* 0x000fe2000f8e0008 */
[----:B------:R-:W-:Y:S02]  /*2f30*/  USEL UR8, URZ, 0x1, !UP1 ;  /* 0x000000013f087887 */ /* 0x000fe4000c800000 */
[----:B------:R-:W-:Y:S01]  /*2f40*/  IADD3 R20, R4, -UR40, R0 ;  /* 0x8000002804147c10 */ /* 0x000fe2000fffe000 */
[----:B------:R-:W-:Y:S01]  /*2f50*/  VIADD R3, R3, UR4 ;  /* 0x0000000403037c36 */ /* 0x000fe20008000000 */
[----:B------:R-:W-:Y:S01]  /*2f60*/  LOP3.LUT R0, R6, 0x3, RZ, 0xc0, !PT ;  /* 0x0000000306007812 */ /* 0x000fe200078ec0ff */
[----:B------:R-:W-:Y:S01]  /*2f70*/  UIMAD.WIDE.U32 UR4, UR37, 0x4ec4ec4f, URZ ;  /* 0x4ec4ec4f250478a5 */ /* 0x000fe2000f8e003f */
[----:B------:R-:W-:Y:S01]  /*2f80*/  PLOP3.LUT P0, PT, PT, PT, UP0, 0x80, 0x0 ;  /* 0x000000000000781c */ /* 0x000fe20003f0f008 */
[----:B------:R0:W-:Y:S01]  /*2f90*/  STL [R1+0x88], R20 ;  /* 0x0000881401007387 */ /* 0x0001e20000100800 */
[----:B------:R-:W-:Y:S01]  /*2fa0*/  ULOP3.LUT UR36, UR36, UR8, URZ, 0x3c, !UPT ;  /* 0x0000000824247292 */ /* 0x000fe2000f8e3c3f */
[----:B------:R-:W-:Y:S01]  /*2fb0*/  IMAD R0, R0, R7, UR9 ;  /* 0x0000000900007e24 */ /* 0x000fe2000f8e0207 */
[----:B------:R-:W-:-:S02]  /*2fc0*/  UIMAD UR9, UR7, UR12, URZ ;  /* 0x0000000c070972a4 */ /* 0x000fc4000f8e023f */
[C---:B------:R-:W-:Y:S01]  /*2fd0*/  IMAD.WIDE.U32 R2, R5.reuse, UR12, R2 ;  /* 0x0000000c05027c25 */ /* 0x040fe2000f8e0002 */
[----:B------:R-:W-:Y:S01]  /*2fe0*/  USHF.R.U32.HI UR4, URZ, 0x2, UR5 ;  /* 0x000000023f047899 */ /* 0x000fe20008011605 */
[----:B------:R-:W-:Y:S02]  /*2ff0*/  UMOV UR40, 0xffffffff ;  /* 0xffffffff00287882 */ /* 0x000fe40000000000 */
[----:B------:R-:W-:Y:S01]  /*3000*/  VIADD R0, R0, -UR41 ;  /* 0x8000002900007c36 */ /* 0x000fe20008000000 */
[----:B------:R-:W-:Y:S01]  /*3010*/  UIMAD UR37, UR4, -0xd, UR37 ;  /* 0xfffffff3042578a4 */ /* 0x000fe2000f8e0225 */
[----:B------:R-:W-:Y:S01]  /*3020*/  IMAD R14, R5, R14, UR9 ;  /* 0x00000009050e7e24 */ /* 0x000fe2000f8e020e */
[----:B------:R-:W-:Y:S01]  /*3030*/  @UP2 ULOP3.LUT UR36, UR36, 0x1, UR4, 0x78, !UPT ;  /* 0x0000000124242892 */ /* 0x000fe2000f8e7804 */
[----:B0-----:R-:W-:Y:S11]  /*3040*/  @P0 BRA `(.L_x_35) ;  /* 0x000000d800580947 */ /* 0x001ff60003800000 */
[----:B-----5:R-:W-:Y:S01]  /*3050*/  ISETP.NE.AND P0, PT, R22, RZ, PT ;  /* 0x000000ff1600720c */ /* 0x020fe20003f05270 */
[----:B------:R-:W-:Y:S01]  /*3060*/  BSSY B0, `(.L_x_35) ;  /* 0x0000d94000007945 */ /* 0x000fe20003800000 */
[----:B------:R-:W-:-:S11]  /*3070*/  IMAD.IADD R14, R3, 0x1, R14 ;  /* 0x00000001030e7824 */ /* 0x000fd600078e020e */
[----:B------:R-:W-:Y:S05]  /*3080*/  @!P0 BRA `(.L_x_36) ;  /* 0x0000008800d48947 */ /* 0x000fea0003800000 */
[----:B------:R-:W0:Y:S01]  /*3090*/  LDC.64 R6, c[0x0][0x5b0] ;  /* 0x00016c00ff067b82 */ /* 0x000e220000000a00 */
[----:B------:R-:W-:Y:S01]  /*30a0*/  ULDC.64 UR8, c[0x0][0x5b8] ;  /* 0x00016e0000087ab9 */ /* 0x000fe20000000a00 */
[----:B------:R-:W-:Y:S01]  /*30b0*/  ISETP.GE.AND P0, PT, R20, 0x1, PT ;  /* 0x000000011400780c */ /* 0x000fe20003f06270 */
[----:B------:R-:W-:Y:S02]  /*30c0*/  UIMAD UR4, UR10, UR8, URZ ;  /* 0x000000080a0472a4 */ /* 0x000fe4000f8e023f */
[----:B------:R-:W-:Y:S01]  /*30d0*/  IMAD.U32 R4, RZ, RZ, UR8 ;  /* 0x00000008ff047e24 */ /* 0x000fe2000f8e00ff */
[----:B------:R-:W-:Y:S01]  /*30e0*/  BSSY B1, `(.L_x_37) ;  /* 0x000000f000017945 */ /* 0x000fe20003800000 */
[----:B------:R-:W-:Y:S01]  /*30f0*/  ISETP.LT.OR P2, PT, R0, 0x1, !P0 ;  /* 0x000000010000780c */ /* 0x000fe20004741670 */
[----:B------:R-:W-:Y:S01]  /*3100*/  UIMAD UR4, UR42, UR9, UR4 ;  /* 0x000000092a0472a4 */ /* 0x000fe2000f8e0204 */
[----:B------:R-:W1:Y:S01]  /*3110*/  LDC.64 R12, c[0x0][0x5a8] ;  /* 0x00016a00ff0c7b82 */ /* 0x000e620000000a00 */
[----:B------:R-:W-:-:S04]  /*3120*/  IMAD.WIDE.U32 R8, R4, UR42, R8 ;  /* 0x0000002a04087c25 */ /* 0x000fc8000f8e0008 */
[----:B------:R-:W-:Y:S02]  /*3130*/  VIADD R11, R9, UR4 ;  /* 0x00000004090b7c36 */ /* 0x000fe40008000000 */
[----:B------:R-:W-:-:S05]  /*3140*/  IMAD.MOV.U32 R10, RZ, RZ, R8 ;  /* 0x000000ffff0a7224 */ /* 0x000fca00078e0008 */
[----:B------:R2:W-:Y:S01]  /*3150*/  STL.64 [R1+0x90], R10 ;  /* 0x0000900a01007387 */ /* 0x0005e20000100a00 */
[----:B0-----:R-:W-:-:S04]  /*3160*/  IMAD R15, R6, UR7, RZ ;  /* 0x00000007060f7c24 */ /* 0x001fc8000f8e02ff */
[C---:B------:R-:W-:Y:S02]  /*3170*/  IMAD R15, R5.reuse, R7, R15 ;  /* 0x00000007050f7224 */ /* 0x040fe400078e020f */
[----:B--2---:R-:W-:-:S03]  /*3180*/  IMAD.WIDE.U32 R10, R5, R6, R10 ;  /* 0x00000006050a7225 */ /* 0x004fc600078e000a */
[----:B-1----:R-:W-:-:S04]  /*3190*/  IADD3 R234, P1, R10, R12, RZ ;  /* 0x0000000c0aea7210 */ /* 0x002fc80007f3e0ff */
[----:B------:R-:W-:Y:S01]  /*31a0*/  IADD3.X R235, R13, R11, R15, P1, !PT ;  /* 0x0000000b0deb7210 */ /* 0x000fe20000ffe40f */
[----:B------:R-:W-:Y:S08]  /*31b0*/  @P2 BRA `(.L_x_38) ;  /* 0x0000000000042947 */ /* 0x000ff00003800000 */
[----:B------:R0:W5:Y:S02]  /*31c0*/  LDG.E.U8 R16, desc[UR44][R234.64] ;  /* 0x0000002cea107981 */ /* 0x000164000c1e1100 */
.L_x_38:
[----:B------:R-:W-:Y:S05]  /*31d0*/  BSYNC B1 ;  /* 0x0000000000017941 */ /* 0x000fea0003800000 */
.L_x_37:
[----:B------:R-:W2:Y:S01]  /*31e0*/  LDL.LU R10, [R1+0x40] ;  /* 0x00004000010a7983 */ /* 0x000ea20000300800 */
[----:B-----5:R-:W-:Y:S01]  /*31f0*/  LOP3.LUT R3, R16, 0xffff, RZ, 0xc0, !PT ;  /* 0x0000ffff10037812 */ /* 0x020fe200078ec0ff */
[----:B------:R-:W-:Y:S01]  /*3200*/  ULDC.64 UR4, c[0x0][0x5c0] ;  /* 0x0001700000047ab9 */ /* 0x000fe20000000a00 */
[----:B------:R-:W-:Y:S01]  /*3210*/  ISETP.LT.OR P3, PT, R0, 0x2, !P0 ;  /* 0x000000020000780c */ /* 0x000fe20004761670 */
[----:B------:R-:W-:Y:S01]  /*3220*/  BSSY B1, `(.L_x_39) ;  /* 0x000000b000017945 */ /* 0x000fe20003800000 */
[----:B------:R-:W-:Y:S02]  /*3230*/  PRMT R3, R3, 0x8880, RZ ;  /* 0x0000888003037816 */ /* 0x000fe400000000ff */
[----:B------:R-:W-:-:S03]  /*3240*/  IADD3 R2, P1, R2, UR4, RZ ;  /* 0x0000000402027c10 */ /* 0x000fc6000ff3e0ff */
[----:B------:R-:W-:Y:S01]  /*3250*/  IMAD R4, R3, R22, RZ ;  /* 0x0000001603047224 */ /* 0x000fe200078e02ff */
[----:B------:R-:W-:-:S03]  /*3260*/  IADD3.X R3, R14, UR5, RZ, P1, !PT ;  /* 0x000000050e037c10 */ /* 0x000fc60008ffe4ff */
[----:B--2---:R-:W-:-:S05]  /*3270*/  @!P2 IMAD R10, R10, R17, R4 ;  /* 0x000000110a0aa224 */ /* 0x004fca00078e0204 */
[----:B------:R1:W-:Y:S01]  /*3280*/  @!P2 STG.E.U8 desc[UR44][R2.64], R10 ;  /* 0x0000000a0200a986 */ /* 0x0003e2000c10112c */
[----:B------:R-:W-:Y:S05]  /*3290*/  @P3 BRA `(.L_x_40) ;  /* 0x00000000000c3947 */ /* 0x000fea0003800000 */
[----:B------:R-:W2:Y:S02]  /*32a0*/  LDG.E.U8 R16, desc[UR44][R234.64+0x1] ;  /* 0x0000012cea107981 */ /* 0x000ea4000c1e1100 */
[----:B--2---:R-:W-:-:S05]  /*32b0*/  PRMT R4, R16, 0x8880, RZ ;  /* 0x0000888010047816 */ /* 0x004fca00000000ff */
[----:B------:R-:W-:-:S07]  /*32c0*/  IMAD R4, R4, R22, RZ ;  /* 0x0000001604047224 */ /* 0x000fce00078e02ff */
.L_x_40:
[----:B------:R-:W-:Y:S05]  /*32d0*/  BSYNC B1 ;  /* 0x0000000000017941 */ /* 0x000fea0003800000 */
.L_x_39:
[----:B-1----:R-:W2:Y:S04]  /*32e0*/  LDL.LU R10, [R1+0x44] ;  /* 0x00004400010a7983 */ /* 0x002ea80000300800 */
[----:B------:R1:W-:Y:S04]  /*32f0*/  STL.64 [R1+0xa8], R18 ;  /* 0x0000a81201007387 */ /* 0x0003e80000100a00 */
[----:B-1----:R-:W3:Y:S01]  /*3300*/  LDL.64 R18, [R1+0x90] ;  /* 0x0000900001127983 */ /* 0x002ee20000100a00 */
[----:B------:R-:W-:Y:S01]  /*3310*/  SHF.L.U64.HI R21, R6, 0x3, R7 ;  /* 0x0000000306157819 */ /* 0x000fe20000010207 */
[----:B--2---:R-:W-:-:S05]  /*3320*/  @!P3 IMAD R10, R10, R17, R4 ;  /* 0x000000110a0ab224 */ /* 0x004fca00078e0204 */
[----:B------:R1:W-:Y:S01]  /*3330*/  @!P3 STG.E.U8 desc[UR44][R2.64+0x1], R10 ;  /* 0x0000010a0200b986 */ /* 0x0003e2000c10112c */
[----:B------:R-:W-:Y:S01]  /*3340*/  ISETP.GE.AND P3, PT, R20, 0x9, PT ;  /* 0x000000091400780c */ /* 0x000fe20003f66270 */
[----:B------:R-:W-:-:S03]  /*3350*/  IMAD.SHL.U32 R20, R6, 0x8, RZ ;  /* 0x0000000806147824 */ /* 0x000fc600078e00ff */
[C---:B------:R-:W-:Y:S02]  /*3360*/  ISETP.LT.OR P6, PT, R0.reuse, 0x1, !P3 ;  /* 0x000000010000780c */ /* 0x040fe40005fc1670 */
[----:B------:R2:W-:Y:S01]  /*3370*/  STL.64 [R1+0x40], R20 ;  /* 0x0000401401007387 */ /* 0x0005e20000100a00 */
[----:B------:R-:W-:Y:S01]  /*3380*/  BSSY B1, `(.L_x_41) ;  /* 0x000000c000017945 */ /* 0x000fe20003800000 */
[----:B------:R-:W-:-:S09]  /*3390*/  ISETP.LT.OR P1, PT, R0, 0x2, !P3 ;  /* 0x000000020000780c */ /* 0x000fd20005f21670 */
[----:B-1----:R-:W-:Y:S01]  /*33a0*/  @!P6 IADD3 R10, P5, R2, R233, RZ ;  /* 0x000000e9020ae210 */ /* 0x002fe20007fbe0ff */
[----:B--2---:R-:W-:-:S04]  /*33b0*/  IMAD.WIDE.U32 R20, R5, R6, R20 ;  /* 0x0000000605147225 */ /* 0x004fc800078e0014 */
[----:B------:R-:W-:Y:S01]  /*33c0*/  IMAD.IADD R15, R15, 0x1, R21 ;  /* 0x000000010f0f7824 */ /* 0x000fe200078e0215 */
[----:B------:R-:W-:-:S04]  /*33d0*/  IADD3 R20, P2, P4, R8, R12, R20 ;  /* 0x0000000c08147210 */ /* 0x000fc80007c5e014 */
[----:B---3--:R-:W-:Y:S02]  /*33e0*/  IADD3.X R21, R19, R13, R15, P2, P4 ;  /* 0x0000000d13157210 */ /* 0x008fe400017e840f */
[----:B------:R1:W5:Y:S01]  /*33f0*/  LDL.LU.64 R18, [R1+0xa8] ;  /* 0x0000a80001127983 */ /* 0x0003620000300a00 */
[----:B------:R-:W-:Y:S06]  /*3400*/  @P6 BRA `(.L_x_42) ;  /* 0x00000000000c6947 */ /* 0x000fec0003800000 */
[----:B------:R-:W2:Y:S02]  /*3410*/  LDG.E.U8 R16, desc[UR44][R20.64] ;  /* 0x0000002c14107981 */ /* 0x000ea4000c1e1100 */
[----:B--2---:R-:W-:-:S05]  /*3420*/  PRMT R4, R16, 0x8880, RZ ;  /* 0x0000888010047816 */ /* 0x004fca00000000ff */
[----:B------:R-:W-:-:S07]  /*3430*/  IMAD R4, R4, R22, RZ ;  /* 0x0000001604047224 */ /* 0x000fce00078e02ff */
.L_x_42:
[----:B------:R-:W-:Y:S05]  /*3440*/  BSYNC B1 ;  /* 0x0000000000017941 */ /* 0x000fea0003800000 */
.L_x_41:
[----:B------:R-:W2:Y:S01]  /*3450*/  LDL.LU R14, [R1+0x48] ;  /* 0x00004800010e7983 */ /* 0x000ea20000300800 */
[----:B------:R-:W-:Y:S01]  /*3460*/  @!P6 IMAD.X R11, R3, 0x1, R23, P5 ;  /* 0x00000001030be824 */ /* 0x000fe200028e0617 */
[----:B------:R-:W-:Y:S01]  /*3470*/  BSSY B1, `(.L_x_43) ;  /* 0x000000b000017945 */ /* 0x000fe20003800000 */
[C---:B------:R-:W-:Y:S02]  /*3480*/  ISETP.LT.OR P4, PT, R0.reuse, 0x9, !P0 ;  /* 0x000000090000780c */ /* 0x040fe40004781670 */
[C---:B------:R-:W-:Y:S02]  /*3490*/  ISETP.LT.OR P5, PT, R0.reuse, 0xa, !P0 ;  /* 0x0000000a0000780c */ /* 0x040fe400047a1670 */
[----:B------:R-:W-:Y:S01]  /*34a0*/  ISETP.LT.OR P2, PT, R0, 0x9, !P3 ;  /* 0x000000090000780c */ /* 0x000fe20005f41670 */
[----:B--2---:R-:W-:-:S05]  /*34b0*/  @!P6 IMAD R14, R14, R17, R4 ;  /* 0x000000110e0ee224 */ /* 0x004fca00078e0204 */
[----:B------:R2:W-:Y:S02]  /*34c0*/  @!P6 STG.E.U8 desc[UR44][R10.64], R14 ;  /* 0x0000000e0a00e986 */ /* 0x0005e4000c10112c */
[----:B--2---:R-:W-:Y:S01]  /*34d0*/  @!P1 IADD3 R10, P6, R2, R233, RZ ;  /* 0x000000e9020a9210 */ /* 0x004fe20007fde0ff */
[----:B------:R-:W-:-:S12]  /*34e0*/  @P1 BRA `(.L_x_44) ;  /* 0x00000000000c1947 */ /* 0x000fd80003800000 */
[----:B------:R-:W2:Y:S02]  /*34f0*/  LDG.E.U8 R16, desc[UR44][R20.64+0x1] ;  /* 0x0000012c14107981 */ /* 0x000ea4000c1e1100 */
[----:B--2---:R-:W-:-:S05]  /*3500*/  PRMT R4, R16, 0x8880, RZ ;  /* 0x0000888010047816 */ /* 0x004fca00000000ff */
[----:B------:R-:W-:-:S07]  /*3510*/  IMAD R4, R4, R22, RZ ;  /* 0x0000001604047224 */ /* 0x000fce00078e02ff */
.L_x_44:
[----:B------:R-:W-:Y:S05]  /*3520*/  BSYNC B1 ;  /* 0x0000000000017941 */ /* 0x000fea0003800000 */
.L_x_43:
[----:B------:R-:W2:Y:S01]  /*3530*/  LDL.LU R14, [R1+0x4c] ;  /* 0x00004c00010e7983 */ /* 0x000ea20000300800 */
[----:B------:R-:W-:Y:S01]  /*3540*/  @!P1 IMAD.X R11, R3, 0x1, R23, P6 ;  /* 0x00000001030b9824 */ /* 0x000fe200030e0617 */
[----:B------:R-:W-:Y:S01]  /*3550*/  BSSY B1, `(.L_x_45) ;  /* 0x0000007000017945 */ /* 0x000fe20003800000 */
[----:B--2---:R-:W-:-:S05]  /*3560*/  @!P1 IMAD R14, R14, R17, R4 ;  /* 0x000000110e0e9224 */ /* 0x004fca00078e0204 */
[----:B------:R2:W-:Y:S01]  /*3570*/  @!P1 STG.E.U8 desc[UR44][R10.64+0x1], R14 ;  /* 0x0000010e0a009986 */ /* 0x0005e2000c10112c */
[----:B------:R-:W-:Y:S05]  /*3580*/  @P4 BRA `(.L_x_46) ;  /* 0x00000000000c4947 */ /* 0x000fea0003800000 */
[----:B------:R-:W3:Y:S02]  /*3590*/  LDG.E.U8 R16, desc[UR44][R234.64+0x8] ;  /* 0x0000082cea107981 */ /* 0x000ee4000c1e1100 */
[----:B---3--:R-:W-:-:S05]  /*35a0*/  PRMT R4, R16, 0x8880, RZ ;  /* 0x0000888010047816 */ /* 0x008fca00000000ff */
[----:B------:R-:W-:-:S07]  /*35b0*/  IMAD R4, R4, R22, RZ ;  /* 0x0000001604047224 */ /* 0x000fce00078e02ff */
.L_x_46:
[----:B------:R-:W-:Y:S05]  /*35c0*/  BSYNC B1 ;  /* 0x0000000000017941 */ /* 0x000fea0003800000 */
.L_x_45:
[----:B--2---:R-:W2:Y:S01]  /*35d0*/  LDL.LU R10, [R1+0x50] ;  /* 0x00005000010a7983 */ /* 0x004ea20000300800 */
[----:B------:R-:W-:Y:S01]  /*35e0*/  BSSY B1, `(.L_x_47) ;  /* 0x0000007000017945 */ /* 0x000fe20003800000 */
[----:B--2---:R-:W-:-:S05]  /*35f0*/  @!P4 IMAD R10, R10, R17, R4 ;  /* 0x000000110a0ac224 */ /* 0x004fca00078e0204 */
[----:B------:R2:W-:Y:S01]  /*3600*/  @!P4 STG.E.U8 desc[UR44][R2.64+0x8], R10 ;  /* 0x0000080a0200c986 */ /* 0x0005e2000c10112c */
[----:B------:R-:W-:Y:S05]  /*3610*/  @P5 BRA `(.L_x_48) ;  /* 0x00000000000c5947 */ /* 0x000fea0003800000 */
[----:B------:R-:W3:Y:S02]  /*3620*/  LDG.E.U8 R16, desc[UR44][R234.64+0x9] ;  /* 0x0000092cea107981 */ /* 0x000ee4000c1e1100 */
[----:B---3--:R-:W-:-:S05]  /*3630*/  PRMT R4, R16, 0x8880, RZ ;  /* 0x0000888010047816 */ /* 0x008fca00000000ff */
[----:B------:R-:W-:-:S07]  /*3640*/  IMAD R4, R4, R22, RZ ;  /* 0x0000001604047224 */ /* 0x000fce00078e02ff */
.L_x_48:
[----:B------:R-:W-:Y:S05]  /*3650*/  BSYNC B1 ;  /* 0x0000000000017941 */ /* 0x000fea0003800000 */
.L_x_47:
[----:B--2---:R-:W2:Y:S01]  /*3660*/  LDL.LU R10, [R1+0x54] ;  /* 0x00005400010a7983 */ /* 0x004ea20000300800 */
[----:B------:R-:W-:Y:S01]  /*3670*/  BSSY B1, `(.L_x_49) ;  /* 0x0000009000017945 */ /* 0x000fe20003800000 */
        /* <DEDUP_REMOVED lines=8> */
.L_x_50:
[----:B------:R-:W-:Y:S05]  /*3700*/  BSYNC B1 ;  /* 0x0000000000017941 */ /* 0x000fea0003800000 */
.L_x_49:
[----:B------:R-:W2:Y:S01]  /*3710*/  LDL.LU R14, [R1+0x58] ;  /* 0x00005800010e7983 */ /* 0x000ea20000300800 */
[----:B------:R-:W-:Y:S01]  /*3720*/  @!P2 IMAD.X R11, R3, 0x1, R23, P4 ;  /* 0x00000001030ba824 */ /* 0x000fe200020e0617 */
[----:B------:R-:W-:Y:S01]  /*3730*/  BSSY B1, `(.L_x_51) ;  /* 0x000000b000017945 */ /* 0x000fe20003800000 */
[C---:B------:R-:W-:Y:S02]  /*3740*/  ISETP.LT.OR P4, PT, R0.reuse, 0x11, !P0 ;  /* 0x000000110000780c */ /* 0x040fe40004781670 */
[----:B------:R-:W-:Y:S01]  /*3750*/  ISETP.LT.OR P5, PT, R0, 0x12, !P0 ;  /* 0x000000120000780c */ /* 0x000fe200047a1670 */
[----:B--2---:R-:W-:-:S05]  /*3760*/  @!P2 IMAD R14, R14, R17, R4 ;  /* 0x000000110e0ea224 */ /* 0x004fca00078e0204 */
[----:B------:R2:W-:Y:S01]  /*3770*/  @!P2 STG.E.U8 desc[UR44][R10.64+0x8], R14 ;  /* 0x0000080e0a00a986 */ /* 0x0005e2000c10112c */
[----:B------:R-:W-:Y:S02]  /*3780*/  ISETP.LT.OR P2, PT, R0, 0x11, !P3 ;  /* 0x000000110000780c */ /* 0x000fe40005f41670 */
[----:B--2---:R-:W-:Y:S01]  /*3790*/  @!P1 IADD3 R10, P6, R2, R233, RZ ;  /* 0x000000e9020a9210 */ /* 0x004fe20007fde0ff */
[----:B------:R-:W-:-:S12]  /*37a0*/  @P1 BRA `(.L_x_52) ;  /* 0x00000000000c1947 */ /* 0x000fd80003800000 */
[----:B------:R-:W2:Y:S02]  /*37b0*/  LDG.E.U8 R16, desc[UR44][R20.64+0x9] ;  /* 0x0000092c14107981 */ /* 0x000ea4000c1e1100 */
[----:B--2---:R-:W-:-:S05]  /*37c0*/  PRMT R4, R16, 0x8880, RZ ;  /* 0x0000888010047816 */ /* 0x004fca00000000ff */
[----:B------:R-:W-:-:S07]  /*37d0*/  IMAD R4, R4, R22, RZ ;  /* 0x0000001604047224 */ /* 0x000fce00078e02ff */
.L_x_52:
[----:B------:R-:W-:Y:S05]  /*37e0*/  BSYNC B1 ;  /* 0x0000000000017941 */ /* 0x000fea0003800000 */
.L_x_51:
        /* <DEDUP_REMOVED lines=9> */
.L_x_54:
[----:B------:R-:W-:Y:S05]  /*3880*/  BSYNC B1 ;  /* 0x0000000000017941 */ /* 0x000fea0003800000 */
.L_x_53:
        /* <DEDUP_REMOVED lines=8> */
.L_x_56:
[----:B------:R-:W-:Y:S05]  /*3910*/  BSYNC B1 ;  /* 0x0000000000017941 */ /* 0x000fea0003800000 */
.L_x_55:
        /* <DEDUP_REMOVED lines=10> */
.L_x_58:
[----:B------:R-:W-:Y:S05]  /*39c0*/  BSYNC B1 ;  /* 0x0000000000017941 */ /* 0x000fea0003800000 */
.L_x_57:
        /* <DEDUP_REMOVED lines=8> */
[----:B--2---:R-:W-:-:S05]  /*3a50*/  @!P1 IADD3 R10, P2, R2, R233, RZ ;  /* 0x000000e9020a9210 */ /* 0x004fca0007f5e0ff */
[----:B------:R-:W-:Y:S01]  /*3a60*/  @!P1 IMAD.X R11, R3, 0x1, R23, P2 ;  /* 0x00000001030b9824 */ /* 0x000fe200010e0617 */
[----:B------:R-:W-:Y:S01]  /*3a70*/  ISETP.LT.OR P2, PT, R0, 0x1a, !P3 ;  /* 0x0000001a0000780c */ /* 0x000fe20005f41670 */
[----:B------:R-:W-:-:S12]  /*3a80*/  @P1 BRA `(.L_x_60) ;  /* 0x00000000000c1947 */ /* 0x000fd80003800000 */
[----:B------:R-:W2:Y:S02]  /*3a90*/  LDG.E.U8 R16, desc[UR44][R20.64+0x11] ;  /* 0x0000112c14107981 */ /* 0x000ea4000c1e1100 */
[----:B--2---:R-:W-:-:S05]  /*3aa0*/  PRMT R4, R16, 0x8880, RZ ;  /* 0x0000888010047816 */ /* 0x004fca00000000ff */
[----:B------:R-:W-:-:S07]  /*3ab0*/  IMAD R4, R4, R22, RZ ;  /* 0x0000001604047224 */ /* 0x000fce00078e02ff */
.L_x_60:
[----:B------:R-:W-:Y:S05]  /*3ac0*/  BSYNC B1 ;  /* 0x0000000000017941 */ /* 0x000fea0003800000 */
.L_x_59:
[----:B------:R-:W2:Y:S01]  /*3ad0*/  LDL.LU R14, [R1+0x6c] ;  /* 0x00006c00010e7983 */ /* 0x000ea20000300800 */
[----:B------:R-:W-:Y:S01]  /*3ae0*/  BSSY B1, `(.L_x_61) ;  /* 0x0000007000017945 */ /* 0x000fe20003800000 */
[----:B--2---:R-:W-:-:S05]  /*3af0*/  @!P1 IMAD R14, R14, R17, R4 ;  /* 0x000000110e0e9224 */ /* 0x004fca00078e0204 */
[----:B------:R2:W-:Y:S01]  /*3b00*/  @!P1 STG.E.U8 desc[UR44][R10.64+0x11], R14 ;  /* 0x0000110e0a009986 */ /* 0x0005e2000c10112c */
[----:B------:R-:W-:Y:S05]  /*3b10*/  @P6 BRA `(.L_x_62) ;  /* 0x00000000000c6947 */ /* 0x000fea0003800000 */
[----:B------:R-:W3:Y:S02]  /*3b20*/  LDG.E.U8 R16, desc[UR44][R234.64+0x18] ;  /* 0x0000182cea107981 */ /* 0x000ee4000c1e1100 */
[----:B---3--:R-:W-:-:S05]  /*3b30*/  PRMT R4, R16, 0x8880, RZ ;  /* 0x0000888010047816 */ /* 0x008fca00000000ff */
[----:B------:R-:W-:-:S07]  /*3b40*/  IMAD R4, R4, R22, RZ ;  /* 0x0000001604047224 */ /* 0x000fce00078e02ff */
.L_x_62:
[----:B------:R-:W-:Y:S05]  /*3b50*/  BSYNC B1 ;  /* 0x0000000000017941 */ /* 0x000fea0003800000 */
.L_x_61:
        /* <DEDUP_REMOVED lines=8> */
.L_x_64:
[----:B------:R-:W-:Y:S05]  /*3be0*/  BSYNC B1 ;  /* 0x0000000000017941 */ /* 0x000fea0003800000 */
.L_x_63:
[----:B--2---:R-:W2:Y:S01]  /*3bf0*/  LDL.LU R10, [R1+0x74] ;  /* 0x00007400010a7983 */ /* 0x004ea20000300800 */
[----:B------:R-:W-:Y:S01]  /*3c00*/  @!P4 IADD3 R14, P1, R2, R233, RZ ;  /* 0x000000e9020ec210 */ /* 0x000fe20007f3e0ff */
[----:B------:R-:W-:Y:S04]  /*3c10*/  BSSY B1, `(.L_x_65) ;  /* 0x0000008000017945 */ /* 0x000fe80003800000 */
[----:B------:R-:W-:Y:S02]  /*3c20*/  @!P4 IMAD.X R15, R3, 0x1, R23, P1 ;  /* 0x00000001030fc824 */ /* 0x000fe400008e0617 */
[----:B--2---:R-:W-:-:S05]  /*3c30*/  @!P5 IMAD R10, R10, R17, R4 ;  /* 0x000000110a0ad224 */ /* 0x004fca00078e0204 */
[----:B------:R2:W-:Y:S01]  /*3c40*/  @!P5 STG.E.U8 desc[UR44][R2.64+0x19], R10 ;  /* 0x0000190a0200d986 */ /* 0x0005e2000c10112c */
[----:B------:R-:W-:Y:S05]  /*3c50*/  @P4 BRA `(.L_x_66) ;  /* 0x00000000000c4947 */ /* 0x000fea0003800000 */
[----:B------:R-:W3:Y:S02]  /*3c60*/  LDG.E.U8 R16, desc[UR44][R20.64+0x18] ;  /* 0x0000182c14107981 */ /* 0x000ee4000c1e1100 */
[----:B---3--:R-:W-:-:S05]  /*3c70*/  PRMT R4, R16, 0x8880, RZ ;  /* 0x0000888010047816 */ /* 0x008fca00000000ff */
[----:B------:R-:W-:-:S07]  /*3c80*/  IMAD R4, R4, R22, RZ ;  /* 0x0000001604047224 */ /* 0x000fce00078e02ff */
.L_x_66:
[----:B------:R-:W-:Y:S05]  /*3c90*/  BSYNC B1 ;  /* 0x0000000000017941 */ /* 0x000fea0003800000 */
.L_x_65:
[----:B--2---:R-:W2:Y:S01]  /*3ca0*/  LDL.LU R10, [R1+0x78] ;  /* 0x00007800010a7983 */ /* 0x004ea20000300800 */
[----:B------:R-:W-:Y:S01]  /*3cb0*/  BSSY B1, `(.L_x_67) ;  /* 0x000000c000017945 */ /* 0x000fe20003800000 */
[----:B--2---:R-:W-:Y:S01]  /*3cc0*/  @!P4 IMAD R11, R10, R17, R4 ;  /* 0x000000110a0bc224 */ /* 0x004fe200078e0204 */
[----:B------:R-:W-:-:S04]  /*3cd0*/  IADD3 R10, P1, R5, 0x80, RZ ;  /* 0x00000080050a7810 */ /* 0x000fc80007f3e0ff */
[----:B------:R2:W-:Y:S04]  /*3ce0*/  @!P4 STG.E.U8 desc[UR44][R14.64+0x18], R11 ;  /* 0x0000180b0e00c986 */ /* 0x0005e8000c10112c */
[----:B------:R3:W-:Y:S01]  /*3cf0*/  STL [R1+0x48], R10 ;  /* 0x0000480a01007387 */ /* 0x0007e20000100800 */
[----:B--2---:R-:W-:Y:S01]  /*3d00*/  IMAD.X R14, RZ, RZ, UR7, P1 ;  /* 0x00000007ff0e7e24 */ /* 0x004fe200088e06ff */
[----:B---3--:R-:W-:-:S05]  /*3d10*/  @!P2 IADD3 R10, P5, R2, R233, RZ ;  /* 0x000000e9020aa210 */ /* 0x008fca0007fbe0ff */
[----:B------:R-:W-:Y:S01]  /*3d20*/  @!P2 IMAD.X R11, R3, 0x1, R23, P5 ;  /* 0x00000001030ba824 */ /* 0x000fe200028e0617 */
[----:B------:R-:W-:Y:S07]  /*3d30*/  @P2 BRA `(.L_x_68) ;  /* 0x00000000000c2947 */ /* 0x000fee0003800000 */
[----:B------:R-:W2:Y:S02]  /*3d40*/  LDG.E.U8 R16, desc[UR44][R20.64+0x19] ;  /* 0x0000192c14107981 */ /* 0x000ea4000c1e1100 */
[----:B--2---:R-:W-:-:S05]  /*3d50*/  PRMT R4, R16, 0x8880, RZ ;  /* 0x0000888010047816 */ /* 0x004fca00000000ff */
[----:B------:R-:W-:-:S07]  /*3d60*/  IMAD R4, R4, R22, RZ ;  /* 0x0000001604047224 */ /* 0x000fce00078e02ff */
.L_x_68:
[----:B------:R-:W-:Y:S05]  /*3d70*/  BSYNC B1 ;  /* 0x0000000000017941 */ /* 0x000fea0003800000 */
.L_x_67:
[----:B------:R-:W2:Y:S04]  /*3d80*/  LDL.LU R15, [R1+0x7c] ;  /* 0x00007c00010f7983 */ /* 0x000ea80000300800 */
[----:B------:R3:W-:Y:S04]  /*3d90*/  STL.64 [R1+0xc0], R26 ;  /* 0x0000c01a01007387 */ /* 0x0007e80000100a00 */
[----:B---3--:R-:W3:Y:S04]  /*3da0*/  LDL R27, [R1+0x48] ;  /* 0x00004800011b7983 */ /* 0x008ee80000100800 */
[----:B------:R4:W-:Y:S04]  /*3db0*/  STL.64 [R1+0xb8], R24 ;  /* 0x0000b81801007387 */ /* 0x0009e80000100a00 */
[----:B----4-:R-:W4:Y:S04]  /*3dc0*/  LDL.64 R24, [R1+0x40] ;  /* 0x0000400001187983 */ /* 0x010f280000100a00 */
[----:B------:R0:W-:Y:S04]  /*3dd0*/  STL.64 [R1+0xb0], R20 ;  /* 0x0000b01401007387 */ /* 0x0001e80000100a00 */
[----:B0-----:R-:W4:Y:S04]  /*3de0*/  LDL.64 R20, [R1+0x90] ;  /* 0x0000900001147983 */ /* 0x001f280000100a00 */
[----:B-----5:R0:W-:Y:S04]  /*3df0*/  STL.64 [R1+0xa8], R18 ;  /* 0x0000a81201007387 */ /* 0x0201e80000100a00 */
[----:B0-----:R-:W4:Y:S04]  /*3e00*/  LDL R19, [R1+0x88] ;  /* 0x0000880001137983 */ /* 0x001f280000100800 */
[----:B------:R0:W-:Y:S04]  /*3e10*/  STL [R1+0xa4], R16 ;  /* 0x0000a41001007387 */ /* 0x0001e80000100800 */
[----:B0-----:R-:W4:Y:S01]  /*3e20*/  LDL.LU R16, [R1+0x84] ;  /* 0x0000840001107983 */ /* 0x001f220000300800 */
[----:B------:R-:W-:Y:S01]  /*3e30*/  IMAD R18, R14, R6, RZ ;  /* 0x000000060e127224 */ /* 0x000fe200078e02ff */
[----:B------:R-:W-:Y:S01]  /*3e40*/  IADD3 R5, P6, R5, 0x100, RZ ;  /* 0x0000010005057810 */ /* 0x000fe20007fde0ff */
[----:B--2---:R-:W-:-:S05]  /*3e50*/  @!P2 IMAD R9, R15, R17, R4 ;  /* 0x000000110f09a224 */ /* 0x004fca00078e0204 */
[----:B------:R3:W-:Y:S02]  /*3e60*/  @!P2 STG.E.U8 desc[UR44][R10.64+0x19], R9 ;  /* 0x000019090a00a986 */ /* 0x0007e4000c10112c */
[----:B---3--:R-:W-:Y:S02]  /*3e70*/  IMAD R9, R27, R7, R18 ;  /* 0x000000071b097224 */ /* 0x008fe400078e0212 */
[----:B------:R-:W-:-:S04]  /*3e80*/  IMAD.X R18, RZ, RZ, UR7, P6 ;  /* 0x00000007ff127e24 */ /* 0x000fc8000b0e06ff */
[----:B------:R-:W-:-:S04]  /*3e90*/  IMAD R18, R18, R6, RZ ;  /* 0x0000000612127224 */ /* 0x000fc800078e02ff */
[----:B------:R-:W-:Y:S02]  /*3ea0*/  IMAD R7, R5, R7, R18 ;  /* 0x0000000705077224 */ /* 0x000fe400078e0212 */
[----:B----4-:R-:W-:-:S04]  /*3eb0*/  IMAD.WIDE.U32 R10, R27, R6, R24 ;  /* 0x000000061b0a7225 */ /* 0x010fc800078e0018 */
[----:B------:R-:W-:-:S04]  /*3ec0*/  IMAD.WIDE.U32 R24, R5, R6, R24 ;  /* 0x0000000605187225 */ /* 0x000fc800078e0018 */
[----:B------:R-:W-:-:S03]  /*3ed0*/  IMAD.WIDE.U32 R14, R27, R6, R20 ;  /* 0x000000061b0e7225 */ /* 0x000fc600078e0014 */
[----:B------:R-:W-:-:S04]  /*3ee0*/  IADD3 R14, P2, R14, R12, RZ ;  /* 0x0000000c0e0e7210 */ /* 0x000fc80007f5e0ff */
[----:B------:R-:W-:Y:S01]  /*3ef0*/  IADD3.X R15, R13, R15, R9, P2, !PT ;  /* 0x0000000f0d0f7210 */ /* 0x000fe200017fe409 */
[----:B------:R-:W-:Y:S01]  /*3f00*/  IMAD.IADD R9, R9, 0x1, R11 ;  /* 0x0000000109097824 */ /* 0x000fe200078e020b */
[----:B------:R-:W-:-:S04]  /*3f10*/  IADD3 R10, P2, P6, R8, R12, R10 ;  /* 0x0000000c080a7210 */ /* 0x000fc80007e5e00a */
[----:B------:R-:W-:Y:S02]  /*3f20*/  IADD3.X R11, R21, R13, R9, P2, P6 ;  /* 0x0000000d150b7210 */ /* 0x000fe400017ec409 */
[----:B------:R-:W-:-:S04]  /*3f30*/  ISETP.GE.AND P1, PT, R19, 0x89, PT ;  /* 0x000000891300780c */ /* 0x000fc80003f26270 */
[C---:B------:R-:W-:Y:S02]  /*3f40*/  ISETP.LT.OR P5, PT, R0.reuse, 0x1, !P1 ;  /* 0x000000010000780c */ /* 0x040fe40004fa1670 */
[----:B------:R-:W-:Y:S02]  /*3f50*/  ISETP.LT.OR P4, PT, R0, 0x2, !P1 ;  /* 0x000000020000780c */ /* 0x000fe40004f81670 */
[----:B------:R-:W-:-:S09]  /*3f60*/  LOP3.LUT R16, R16, 0xfffdffff, RZ, 0xc0, !PT ;  /* 0xfffdffff10107812 */ /* 0x000fd200078ec0ff */
[----:B------:R-:W-:Y:S02]  /*3f70*/  @!P5 IADD3 R26, P2, P6, R233, R2, R232 ;  /* 0x00000002e91ad210 */ /* 0x000fe40007e5e0e8 */
[----:B------:R-:W-:Y:S02]  /*3f80*/  @P0 LOP3.LUT R16, R16, 0x20000, RZ, 0xfc, !PT ;  /* 0x0002000010100812 */ /* 0x000fe400078efcff */
[----:B------:R-:W-:-:S03]  /*3f90*/  @!P5 IADD3.X R27, R23, R3, R237, P2, P6 ;  /* 0x00000003171bd210 */ /* 0x000fc600017ec4ed */
[----:B------:R-:W-:Y:S04]  /*3fa0*/  STL [R1+0x84], R16 ;  /* 0x0000841001007387 */ /* 0x000fe80000100800 */
[----:B------:R0:W-:Y:S04]  /*3fb0*/  @!P5 STL.64 [R1+0x50], R26 ;  /* 0x0000501a0100d387 */ /* 0x0001e80000100a00 */
[----:B------:R2:W-:Y:S01]  /*3fc0*/  STL [R1+0x68], R7 ;  /* 0x0000680701007387 */ /* 0x0005e20000100800 */
[----:B0-----:R-:W-:Y:S01]  /*3fd0*/  @!P4 IADD3 R26, P2, P6, R233, R2, R232 ;  /* 0x00000002e91ac210 */ /* 0x001fe20007e5e0e8 */
[----:B--2---:R-:W-:-:S03]  /*3fe0*/  IMAD.IADD R7, R7, 0x1, R25 ;  /* 0x0000000107077824 */ /* 0x004fc600078e0219 */
[----:B------:R-:W-:Y:S02]  /*3ff0*/  @!P4 IADD3.X R27, R23, R3, R237, P2, P6 ;  /* 0x00000003171bc210 */ /* 0x000fe400017ec4ed */
[----:B------:R-:W-:-:S03]  /*4000*/  IADD3 R8, P2, P6, R8, R12, R24 ;  /* 0x0000000c08087210 */ /* 0x000fc60007e5e018 */
[----:B------:R0:W-:Y:S01]  /*4010*/  @!P4 STL.64 [R1+0x48], R26 ;  /* 0x0000481a0100c387 */ /* 0x0001e20000100a00 */
[----:B------:R-:W-:Y:S02]  /*4020*/  IADD3.X R9, R21, R13, R7, P2, P6 ;  /* 0x0000000d15097210 */ /* 0x000fe400017ec407 */
[----:B------:R-:W-:-:S04]  /*4030*/  ISETP.GE.AND P2, PT, R19, 0x81, PT ;  /* 0x000000811300780c */ /* 0x000fc80003f46270 */
[----:B------:R-:W-:Y:S01]  /*4040*/  ISETP.LT.OR P6, PT, R0, 0x1, !P2 ;  /* 0x000000010000780c */ /* 0x000fe200057c1670 */
[----:B0-----:R0:W5:Y:S04]  /*4050*/  LDL.LU.64 R26, [R1+0xc0] ;  /* 0x0000c000011a7983 */ /* 0x0011680000300a00 */
[----:B------:R0:W5:Y:S08]  /*4060*/  LDL.LU.64 R24, [R1+0xb8] ;  /* 0x0000b80001187983 */ /* 0x0001700000300a00 */
[----:B------:R-:W-:Y:S01]  /*4070*/  @!P6 IADD3 R18, P0, R2, R232, RZ ;  /* 0x000000e80212e210 */ /* 0x000fe20007f1e0ff */
[----:B------:R0:W5:Y:S04]  /*4080*/  LDL.LU.64 R20, [R1+0xb0] ;  /* 0x0000b00001147983 */ /* 0x0001680000300a00 */
[----:B------:R-:W-:Y:S01]  /*4090*/  @!P6 IMAD.X R19, R3, 0x1, R237, P0 ;  /* 0x000000010313e824 */ /* 0x000fe200000e06ed */
[----:B------:R-:W-:-:S04]  /*40a0*/  LOP3.LUT P0, RZ, R16, 0x20000, RZ, 0xc0, !PT ;  /* 0x0002000010ff7812 */ /* 0x000fc8000780c0ff */
[----:B------:R2:W-:Y:S04]  /*40b0*/  @!P6 STL.64 [R1+0x40], R18 ;  /* 0x000040120100e387 */ /* 0x0005e80000100a00 */
[----:B--2---:R0:W5:Y:S04]  /*40c0*/  LDL.LU.64 R18, [R1+0xa8] ;  /* 0x0000a80001127983 */ /* 0x0041680000300a00 */
[----:B------:R0:W5:Y:S01]  /*40d0*/  LDL.LU R16, [R1+0xa4] ;  /* 0x0000a40001107983 */ /* 0x0001620000300800 */
[----:B------:R-:W-:Y:S04]  /*40e0*/  BSSY B1, `(.L_x_69) ;  /* 0x0000005000017945 */ /* 0x000fe80003800000 */
[----:B------:R-:W-:Y:S05]  /*40f0*/  @P6 BRA `(.L_x_70) ;  /* 0x00000000000c6947 */ /* 0x000fea0003800000 */
[----:B-----5:R-:W2:Y:S02]  /*4100*/  LDG.E.U8 R16, desc[UR44][R14.64] ;  /* 0x0000002c0e107981 */ /* 0x020ea4000c1e1100 */
[----:B--2---:R-:W-:-:S05]  /*4110*/  PRMT R4, R16, 0x8880, RZ ;  /* 0x0000888010047816 */ /* 0x004fca00000000ff */
[----:B------:R-:W-:-:S07]  /*4120*/  IMAD R4, R4, R22, RZ ;  /* 0x0000001604047224 */ /* 0x000fce00078e02ff */
.L_x_70:
[----:B------:R-:W-:Y:S05]  /*4130*/  BSYNC B1 ;  /* 0x0000000000017941 */ /* 0x000fea0003800000 */
.L_x_69:
[----:B------:R-:W2:Y:S04]  /*4140*/  LDL.LU R7, [R1] ;  /* 0x0000000001077983 */ /* 0x000ea80000300800 */
[----:B------:R3:W-:Y:S04]  /*4150*/  STL.64 [R1+0xa8], R2 ;  /* 0x0000a80201007387 */ /* 0x0007e80000100a00 */
[----:B---3--:R-:W3:Y:S01]  /*4160*/  LDL.LU.64 R2, [R1+0x40] ;  /* 0x0000400001027983 */ /* 0x008ee20000300a00 */
[----:B--2---:R-:W-:-:S05]  /*4170*/  @!P6 IMAD R7, R7, R17, R4 ;  /* 0x000000110707e224 */ /* 0x004fca00078e0204 */
[----:B---3--:R2:W-:Y:S04]  /*4180*/  @!P6 STG.E.U8 desc[UR44][R2.64], R7 ;  /* 0x000000070200e986 */ /* 0x0085e8000c10112c */
[----:B--2---:R2:W5:Y:S01]  /*4190*/  LDL.LU.64 R2, [R1+0xa8] ;  /* 0x0000a80001027983 */ /* 0x0045620000300a00 */
[----:B------:R-:W-:Y:S01]  /*41a0*/  ISETP.LT.OR P6, PT, R0, 0x2, !P2 ;  /* 0x000000020000780c */ /* 0x000fe200057c1670 */
[----:B------:R-:W-:-:S12]  /*41b0*/  BSSY B1, `(.L_x_71) ;  /* 0x0000005000017945 */ /* 0x000fd80003800000 */
[----:B--2---:R-:W-:Y:S05]  /*41c0*/  @P6 BRA `(.L_x_72) ;  /* 0x00000000000c6947 */ /* 0x004fea0003800000 */
[----:B-----5:R-:W2:Y:S02]  /*41d0*/  LDG.E.U8 R16, desc[UR44][R14.64+0x1] ;  /* 0x0000012c0e107981 */ /* 0x020ea4000c1e1100 */
[----:B--2---:R-:W-:-:S05]  /*41e0*/  PRMT R4, R16, 0x8880, RZ ;  /* 0x0000888010047816 */ /* 0x004fca00000000ff */
[----:B------:R-:W-:-:S07]  /*41f0*/  IMAD R4, R4, R22, RZ ;  /* 0x0000001604047224 */ /* 0x000fce00078e02ff */
.L_x_72:
[----:B------:R-:W-:Y:S05]  /*4200*/  BSYNC B1 ;  /* 0x0000000000017941 */ /* 0x000fea0003800000 */
.L_x_71:
[----:B------:R2:W-:Y:S04]  /*4210*/  STL [R1+0xb0], R5 ;  /* 0x0000b00501007387 */ /* 0x0005e80000100800 */
[----:B--2---:R-:W2:Y:S04]  /*4220*/  LDL.LU R5, [R1+0x84] ;  /* 0x0000840001057983 */ /* 0x004ea80000300800 */
[----:B------:R-:W3:Y:S01]  /*4230*/  LDL.LU R7, [R1+0x4] ;  /* 0x0000040001077983 */ /* 0x000ee20000300800 */
[----:B-----5:R-:W-:-:S03]  /*4240*/  LOP3.LUT R18, R18, 0xfffffffb, RZ, 0xc0, !PT ;  /* 0xfffffffb12127812 */ /* 0x020fc600078ec0ff */
[----:B------:R4:W-:Y:S01]  /*4250*/  STL.64 [R1+0xa8], R8 ;  /* 0x0000a80801007387 */ /* 0x0009e20000100a00 */
[----:B--2---:R-:W-:-:S04]  /*4260*/  LOP3.LUT R5, R5, 0xfff7ffff, RZ, 0xc0, !PT ;  /* 0xfff7ffff05057812 */ /* 0x004fc800078ec0ff */
[----:B------:R-:W-:Y:S02]  /*4270*/  @P3 LOP3.LUT R5, R5, 0x80000, RZ, 0xfc, !PT ;  /* 0x0008000005053812 */ /* 0x000fe400078efcff */
[----:B------:R-:W-:Y:S02]  /*4280*/  ISETP.LT.OR P3, PT, R0, 0x9, !P1 ;  /* 0x000000090000780c */ /* 0x000fe40004f61670 */
[----:B------:R-:W-:-:S04]  /*4290*/  LOP3.LUT R5, R5, 0xfffbffff, RZ, 0xc0, !PT ;  /* 0xfffbffff05057812 */ /* 0x000fc800078ec0ff */
[----:B------:R-:W-:-:S04]  /*42a0*/  @P2 LOP3.LUT R5, R5, 0x40000, RZ, 0xfc, !PT ;  /* 0x0004000005052812 */ /* 0x000fc800078efcff */
[----:B------:R-:W-:Y:S01]  /*42b0*/  LOP3.LUT R5, R5, 0xfffdffff, RZ, 0xc0, !PT ;  /* 0xfffdffff05057812 */ /* 0x000fe200078ec0ff */
[----:B---3--:R-:W-:Y:S02]  /*42c0*/  @!P6 IMAD R7, R7, R17, R4 ;  /* 0x000000110707e224 */ /* 0x008fe400078e0204 */
[----:B------:R-:W-:Y:S02]  /*42d0*/  @P3 LOP3.LUT R18, R18, 0x4, RZ, 0xfc, !PT ;  /* 0x0000000412123812 */ /* 0x000fe400078efcff */
[----:B------:R-:W-:Y:S02]  /*42e0*/  @P0 LOP3.LUT R5, R5, 0x20000, RZ, 0xfc, !PT ;  /* 0x0002000005050812 */ /* 0x000fe400078efcff */
[----:B----4-:R-:W-:-:S03]  /*42f0*/  @!P3 IADD3 R9, P0, P2, R232, 0x8, R2 ;  /* 0x00000008e809b810 */ /* 0x010fc60007a1e002 */
[----:B------:R-:W-:Y:S01]  /*4300*/  STL [R1+0x84], R5 ;  /* 0x0000840501007387 */ /* 0x000fe20000100800 */
[----:B------:R-:W-:Y:S02]  /*4310*/  @!P3 IADD3.X R8, R237, RZ, R3, P0, P2 ;  /* 0x000000ffed08b210 */ /* 0x000fe400007e4403 */
[----:B------:R-:W-:-:S03]  /*4320*/  LOP3.LUT P2, RZ, R5, 0x40000, RZ, 0xc0, !PT ;  /* 0x0004000005ff7812 */ /* 0x000fc6000784c0ff */
[----:B------:R2:W-:Y:S04]  /*4330*/  @!P3 STL [R1+0x74], R8 ;  /* 0x000074080100b387 */ /* 0x0005e80000100800 */
[----:B------:R3:W-:Y:S01]  /*4340*/  @!P3 STL [R1+0x6c], R9 ;  /* 0x00006c090100b387 */ /* 0x0007e20000100800 */
[----:B------:R-:W-:Y:S02]  /*4350*/  LOP3.LUT P3, RZ, R5, 0x80000, RZ, 0xc0, !PT ;  /* 0x0008000005ff7812 */ /* 0x000fe4000786c0ff */
[----:B--2---:R-:W-:-:S05]  /*4360*/  IADD3 R8, P0, R2, R232, RZ ;  /* 0x000000e802087210 */ /* 0x004fca0007f1e0ff */
[----:B---3--:R-:W-:Y:S01]  /*4370*/  IMAD.X R9, R3, 0x1, R237, P0 ;  /* 0x0000000103097824 */ /* 0x008fe200000e06ed */
[----:B------:R-:W-:Y:S02]  /*4380*/  LOP3.LUT P0, RZ, R5, 0x20000, RZ, 0xc0, !PT ;  /* 0x0002000005ff7812 */ /* 0x000fe4000780c0ff */
[----:B------:R2:W5:Y:S04]  /*4390*/  LDL.LU R5, [R1+0xb0] ;  /* 0x0000b00001057983 */ /* 0x0005680000300800 */
[----:B------:R-:W-:Y:S04]  /*43a0*/  STL.64 [R1+0x40], R8 ;  /* 0x0000400801007387 */ /* 0x000fe80000100a00 */
[----:B------:R3:W-:Y:S04]  /*43b0*/  @!P6 STG.E.U8 desc[UR44][R8.64+0x1], R7 ;  /* 0x000001070800e986 */ /* 0x0007e8000c10112c */
[----:B---3--:R2:W5:Y:S01]  /*43c0*/  LDL.LU.64 R8, [R1+0xa8] ;  /* 0x0000a80001087983 */ /* 0x0085620000300a00 */
[----:B------:R-:W-:Y:S04]  /*43d0*/  BSSY B1, `(.L_x_73) ;  /* 0x0000005000017945 */ /* 0x000fe80003800000 */
[----:B------:R-:W-:Y:S05]  /*43e0*/  @P5 BRA `(.L_x_74) ;  /* 0x00000000000c5947 */ /* 0x000fea0003800000 */
[----:B------:R-:W3:Y:S02]  /*43f0*/  LDG.E.U8 R16, desc[UR44][R10.64] ;  /* 0x0000002c0a107981 */ /* 0x000ee4000c1e1100 */
[----:B---3--:R-:W-:-:S05]  /*4400*/  PRMT R4, R16, 0x8880, RZ ;  /* 0x0000888010047816 */ /* 0x008fca00000000ff */
[----:B------:R-:W-:-:S07]  /*4410*/  IMAD R4, R4, R22, RZ ;  /* 0x0000001604047224 */ /* 0x000fce00078e02ff */
.L_x_74:
[----:B------:R-:W-:Y:S05]  /*4420*/  BSYNC B1 ;  /* 0x0000000000017941 */ /* 0x000fea0003800000 */
.L_x_73:
[----:B------:R-:W-:Y:S04]  /*4430*/  STL [R1+0xb4], R6 ;  /* 0x0000b40601007387 */ /* 0x000fe80000100800 */
[----:B-----5:R3:W-:Y:S04]  /*4440*/  STL [R1+0xb0], R5 ;  /* 0x0000b00501007387 */ /* 0x0207e80000100800 */
[----:B---3--:R-:W3:Y:S04]  /*4450*/  LDL.LU R5, [R1+0x84] ;  /* 0x0000840001057983 */ /* 0x008ee80000300800 */
[----:B------:R-:W4:Y:S04]  /*4460*/  LDL.LU R7, [R1+0x8] ;  /* 0x0000080001077983 */ /* 0x000f280000300800 */
[----:B------:R0:W-:Y:S04]  /*4470*/  STL.64 [R1+0xa8], R8 ;  /* 0x0000a80801007387 */ /* 0x0001e80000100a00 */
[----:B0-----:R-:W2:Y:S01]  /*4480*/  LDL.LU.64 R8, [R1+0x50] ;  /* 0x0000500001087983 */ /* 0x001ea20000300a00 */
[----:B------:R-:W-:-:S02]  /*4490*/  LOP3.LUT R18, R18, 0xfffffffd, RZ, 0xc0, !PT ;  /* 0xfffffffd12127812 */ /* 0x000fc400078ec0ff */
[----:B---3--:R-:W-:-:S04]  /*44a0*/  LOP3.LUT R5, R5, 0xfffbffff, RZ, 0xc0, !PT ;  /* 0xfffbffff05057812 */ /* 0x008fc800078ec0ff */
[----:B------:R-:W-:Y:S02]  /*44b0*/  @P2 LOP3.LUT R5, R5, 0x40000, RZ, 0xfc, !PT ;  /* 0x0004000005052812 */ /* 0x000fe400078efcff */
[----:B------:R-:W-:Y:S02]  /*44c0*/  ISETP.LT.OR P2, PT, R0, 0xa, !P1 ;  /* 0x0000000a0000780c */ /* 0x000fe40004f41670 */
[----:B------:R-:W-:-:S04]  /*44d0*/  LOP3.LUT R5, R5, 0xfffdffff, RZ, 0xc0, !PT ;  /* 0xfffdffff05057812 */ /* 0x000fc800078ec0ff */
[----:B------:R-:W-:Y:S01]  /*44e0*/  @P0 LOP3.LUT R5, R5, 0x20000, RZ, 0xfc, !PT ;  /* 0x0002000005050812 */ /* 0x000fe200078efcff */
[----:B----4-:R-:W-:-:S04]  /*44f0*/  @!P5 IMAD R7, R7, R17, R4 ;  /* 0x000000110707d224 */ /* 0x010fc800078e0204 */
[----:B------:R-:W-:Y:S02]  /*4500*/  STL [R1+0x84], R5 ;  /* 0x0000840501007387 */ /* 0x000fe40000100800 */
[----:B------:R-:W-:Y:S02]  /*4510*/  @!P2 IADD3 R6, P0, P6, R232, 0x9, R2 ;  /* 0x00000009e806a810 */ /* 0x000fe40007e1e002 */
[----:B------:R-:W-:-:S03]  /*4520*/  @P2 LOP3.LUT R18, R18, 0x2, RZ, 0xfc, !PT ;  /* 0x0000000212122812 */ /* 0x000fc600078efcff */
[----:B------:R0:W-:Y:S02]  /*4530*/  @!P2 STL [R1+0x70], R6 ;  /* 0x000070060100a387 */ /* 0x0001e40000100800 */
[----:B0-----:R-:W-:Y:S02]  /*4540*/  @!P2 IADD3.X R6, R237, RZ, R3, P0, P6 ;  /* 0x000000ffed06a210 */ /* 0x001fe400007ec403 */
[----:B--2---:R-:W-:Y:S01]  /*4550*/  @!P5 STG.E.U8 desc[UR44][R8.64], R7 ;  /* 0x000000070800d986 */ /* 0x004fe2000c10112c */
[----:B------:R-:W-:-:S03]  /*4560*/  LOP3.LUT P0, RZ, R5, 0x20000, RZ, 0xc0, !PT ;  /* 0x0002000005ff7812 */ /* 0x000fc6000780c0ff */
[----:B------:R0:W-:Y:S01]  /*4570*/  @!P2 STL [R1+0x78], R6 ;  /* 0x000078060100a387 */ /* 0x0001e20000100800 */
[----:B------:R-:W-:-:S03]  /*4580*/  LOP3.LUT P2, RZ, R5, 0x40000, RZ, 0xc0, !PT ;  /* 0x0004000005ff7812 */ /* 0x000fc6000784c0ff */
[----:B0-----:R0:W5:Y:S04]  /*4590*/  LDL.LU R6, [R1+0xb4] ;  /* 0x0000b40001067983 */ /* 0x0011680000300800 */
[----:B------:R0:W5:Y:S04]  /*45a0*/  LDL.LU R5, [R1+0xb0] ;  /* 0x0000b00001057983 */ /* 0x0001680000300800 */
[----:B------:R0:W5:Y:S01]  /*45b0*/  LDL.LU.64 R8, [R1+0xa8] ;  /* 0x0000a80001087983 */ /* 0x0001620000300a00 */
[----:B------:R-:W-:Y:S04]  /*45c0*/  BSSY B1, `(.L_x_75) ;  /* 0x0000005000017945 */ /* 0x000fe80003800000 */
[----:B------:R-:W-:Y:S05]  /*45d0*/  @P4 BRA `(.L_x_76) ;  /* 0x00000000000c4947 */ /* 0x000fea0003800000 */
[----:B------:R-:W2:Y:S02]  /*45e0*/  LDG.E.U8 R16, desc[UR44][R10.64+0x1] ;  /* 0x0000012c0a107981 */ /* 0x000ea4000c1e1100 */
[----:B--2---:R-:W-:-:S05]  /*45f0*/  PRMT R4, R16, 0x8880, RZ ;  /* 0x0000888010047816 */ /* 0x004fca00000000ff */
[----:B------:R-:W-:-:S07]  /*4600*/  IMAD R4, R4, R22, RZ ;  /* 0x0000001604047224 */ /* 0x000fce00078e02ff */
.L_x_76:
[----:B------:R-:W-:Y:S05]  /*4610*/  BSYNC B1 ;  /* 0x0000000000017941 */ /* 0x000fea0003800000 */
.L_x_75:
[----:B------:R-:W2:Y:S04]  /*4620*/  LDL.LU R7, [R1+0xc] ;  /* 0x00000c0001077983 */ /* 0x000ea80000300800 */
        /* <DEDUP_REMOVED lines=8> */
[----:B------:R-:W2:Y:S02]  /*46b0*/  LDG.E.U8 R16, desc[UR44][R14.64+0x8] ;  /* 0x0000082c0e107981 */ /* 0x000ea4000c1e1100 */
[----:B--2---:R-:W-:-:S05]  /*46c0*/  PRMT R4, R16, 0x8880, RZ ;  /* 0x0000888010047816 */ /* 0x004fca00000000ff */
[----:B------:R-:W-:-:S07]  /*46d0*/  IMAD R4, R4, R22, RZ ;  /* 0x0000001604047224 */ /* 0x000fce00078e02ff */
.L_x_78:
[----:B------:R-:W-:Y:S05]  /*46e0*/  BSYNC B1 ;  /* 0x0000000000017941 */ /* 0x000fea0003800000 */
.L_x_77:
[----:B------:R-:W2:Y:S04]  /*46f0*/  LDL.LU R7, [R1+0x10] ;  /* 0x0000100001077983 */ /* 0x000ea80000300800 */
[----:B-----5:R3:W-:Y:S04]  /*4700*/  STL.64 [R1+0xa8], R2 ;  /* 0x0000a80201007387 */ /* 0x0207e80000100a00 */
[----:B---3--:R-:W3:Y:S01]  /*4710*/  LDL.64 R2, [R1+0x40] ;  /* 0x0000400001027983 */ /* 0x008ee20000100a00 */
[----:B--2---:R-:W-:-:S05]  /*4720*/  @!P4 IMAD R7, R7, R17, R4 ;  /* 0x000000110707c224 */ /* 0x004fca00078e0204 */
[----:B---3--:R2:W-:Y:S04]  /*4730*/  @!P4 STG.E.U8 desc[UR44][R2.64+0x8], R7 ;  /* 0x000008070200c986 */ /* 0x0085e8000c10112c */
[----:B--2---:R2:W5:Y:S01]  /*4740*/  LDL.LU.64 R2, [R1+0xa8] ;  /* 0x0000a80001027983 */ /* 0x0045620000300a00 */
[----:B------:R-:W-:Y:S01]  /*4750*/  ISETP.LT.OR P5, PT, R0, 0xa, !P2 ;  /* 0x0000000a0000780c */ /* 0x000fe200057a1670 */
[----:B------:R-:W-:Y:S01]  /*4760*/  BSSY B1, `(.L_x_79) ;  /* 0x0000007000017945 */ /* 0x000fe20003800000 */
[----:B------:R-:W-:-:S11]  /*4770*/  LOP3.LUT R18, R18, 0xfffffdff, RZ, 0xc0, !PT ;  /* 0xfffffdff12127812 */ /* 0x000fd600078ec0ff */
[----:B------:R-:W-:Y:S01]  /*4780*/  @P5 LOP3.LUT R18, R18, 0x200, RZ, 0xfc, !PT ;  /* 0x0000020012125812 */ /* 0x000fe200078efcff */
[----:B--2---:R-:W-:Y:S06]  /*4790*/  @P5 BRA `(.L_x_80) ;  /* 0x00000000000c5947 */ /* 0x004fec0003800000 */
[----:B------:R-:W2:Y:S02]  /*47a0*/  LDG.E.U8 R16, desc[UR44][R14.64+0x9] ;  /* 0x0000092c0e107981 */ /* 0x000ea4000c1e1100 */
[----:B--2---:R-:W-:-:S05]  /*47b0*/  PRMT R4, R16, 0x8880, RZ ;  /* 0x0000888010047816 */ /* 0x004fca00000000ff */
[----:B------:R-:W-:-:S07]  /*47c0*/  IMAD R4, R4, R22, RZ ;  /* 0x0000001604047224 */ /* 0x000fce00078e02ff */
.L_x_80:
[----:B------:R-:W-:Y:S05]  /*47d0*/  BSYNC B1 ;  /* 0x0000000000017941 */ /* 0x000fea0003800000 */
.L_x_79:
[----:B------:R-:W2:Y:S04]  /*47e0*/  LDL.LU R7, [R1+0x6c] ;  /* 0x00006c0001077983 */ /* 0x000ea80000300800 */
[----:B------:R3:W-:Y:S04]  /*47f0*/  STL.64 [R1+0x190], R74 ;  /* 0x0001904a01007387 */ /* 0x0007e80000100a00 */
[----:B---3--:R-:W3:Y:S04]  /*4800*/  LDL.LU.64 R74, [R1+0x90] ;  /* 0x00009000014a7983 */ /* 0x008ee80000300a00 */
[----:B------:R4:W-:Y:S04]  /*4810*/  STL.64 [R1+0x188], R76 ;  /* 0x0001884c01007387 */ /* 0x0009e80000100a00 */
[----:B----4-:R-:W4:Y:S04]  /*4820*/  LDL.LU.64 R76, [R1+0x40] ;  /* 0x00004000014c7983 */ /* 0x010f280000300a00 */
[----:B------:R-:W-:Y:S04]  /*4830*/  STL.64 [R1+0x180], R78 ;  /* 0x0001804e01007387 */ /* 0x000fe80000100a00 */
[----:B------:R-:W-:Y:S04]  /*4840*/  STL.64 [R1+0x178], R80 ;  /* 0x0001785001007387 */ /* 0x000fe80000100a00 */
[----:B------:R-:W-:Y:S04]  /*4850*/  STL.64 [R1+0x170], R82 ;  /* 0x0001705201007387 */ /* 0x000fe80000100a00 */
[----:B------:R-:W-:Y:S04]  /*4860*/  STL.64 [R1+0x168], R84 ;  /* 0x0001685401007387 */ /* 0x000fe80000100a00 */
[----:B------:R0:W-:Y:S04]  /*4870*/  STL.64 [R1+0x160], R86 ;  /* 0x0001605601007387 */ /* 0x0001e80000100a00 */
[----:B0-----:R-:W4:Y:S04]  /*4880*/  LDL.LU R86, [R1+0x68] ;  /* 0x0000680001567983 */ /* 0x001f280000300800 */
[----:B------:R-:W4:Y:S04]  /*4890*/  LDL.LU R87, [R1+0x14] ;  /* 0x0000140001577983 */ /* 0x000f280000300800 */
[----:B------:R-:W-:Y:S04]  /*48a0*/  STL.64 [R1+0x158], R56 ;  /* 0x0001583801007387 */ /* 0x000fe80000100a00 */
        /* <DEDUP_REMOVED lines=9> */
[----:B0-----:R-:W4:Y:S04]  /*4940*/  LDL.LU R42, [R1+0x84] ;  /* 0x00008400012a7983 */ /* 0x001f280000300800 */
[----:B------:R-:W4:Y:S04]  /*4950*/  LDL R43, [R1+0x80] ;  /* 0x00008000012b7983 */ /* 0x000f280000100800 */
        /* <DEDUP_REMOVED lines=13> */
[----:B------:R0:W-:Y:S04]  /*4a30*/  STL [R1+0xa4], R39 ;  /* 0x0000a42701007387 */ /* 0x0001e80000100800 */
[----:B0-----:R-:W4:Y:S01]  /*4a40*/  LDL.LU R39, [R1+0x88] ;  /* 0x0000880001277983 */ /* 0x001f220000300800 */
[----:B------:R-:W-:-:S13]  /*4a50*/  ISETP.LT.OR P6, PT, R0, 0x11, !P1 ;  /* 0x000000110000780c */ /* 0x000fda0004fc1670 */
[----:B-----5:R-:W-:-:S04]  /*4a60*/  @!P6 IADD3 R68, P5, P4, R232, 0x10, R2 ;  /* 0x00000010e844e810 */ /* 0x020fc80007cbe002 */
[----:B------:R-:W-:Y:S02]  /*4a70*/  @!P6 IADD3.X R64, R237, RZ, R3, P5, P4 ;  /* 0x000000ffed40e210 */ /* 0x000fe40002fe8403 */
[----:B------:R-:W-:-:S13]  /*4a80*/  ISETP.LT.OR P4, PT, R0, 0x12, !P1 ;  /* 0x000000120000780c */ /* 0x000fda0004f81670 */
[----:B------:R-:W-:-:S04]  /*4a90*/  @!P4 IADD3 R69, P6, P5, R232, 0x11, R2 ;  /* 0x00000011e845c810 */ /* 0x000fc80007dde002 */
[----:B------:R-:W-:Y:S02]  /*4aa0*/  @!P4 IADD3.X R66, R237, RZ, R3, P6, P5 ;  /* 0x000000ffed42c210 */ /* 0x000fe400037ea403 */
[----:B------:R-:W-:Y:S02]  /*4ab0*/  ISETP.LT.OR P5, PT, R0, 0x19, !P1 ;  /* 0x000000190000780c */ /* 0x000fe40004fa1670 */
[----:B------:R-:W-:-:S04]  /*4ac0*/  LOP3.LUT R19, R19, 0xfbffffff, RZ, 0xc0, !PT ;  /* 0xfbffffff13137812 */ /* 0x000fc800078ec0ff */
[----:B------:R-:W-:-:S07]  /*4ad0*/  @P0 LOP3.LUT R19, R19, 0x4000000, RZ, 0xfc, !PT ;  /* 0x0400000013130812 */ /* 0x000fce00078efcff */
[----:B------:R-:W-:-:S04]  /*4ae0*/  @!P5 IADD3 R47, P0, P6, R232, 0x18, R2 ;  /* 0x00000018e82fd810 */ /* 0x000fc80007e1e002 */
[----:B------:R-:W-:Y:S02]  /*4af0*/  @!P5 IADD3.X R40, R237, RZ, R3, P0, P6 ;  /* 0x000000ffed28d210 */ /* 0x000fe400007ec403 */
[----:B------:R-:W-:Y:S02]  /*4b00*/  ISETP.LT.OR P6, PT, R0, 0x1a, !P1 ;  /* 0x0000001a0000780c */ /* 0x000fe40004fc1670 */
[----:B------:R-:W-:Y:S02]  /*4b10*/  LOP3.LUT R19, R19, 0xfdffffff, RZ, 0xc0, !PT ;  /* 0xfdffffff13137812 */ /* 0x000fe400078ec0ff */
[----:B------:R-:W-:Y:S02]  /*4b20*/  LOP3.LUT R18, R18, 0xffffffbf, RZ, 0xc0, !PT ;  /* 0xffffffbf12127812 */ /* 0x000fe400078ec0ff */
[----:B------:R-:W-:-:S04]  /*4b30*/  @P3 LOP3.LUT R19, R19, 0x2000000, RZ, 0xfc, !PT ;  /* 0x0200000013133812 */ /* 0x000fc800078efcff */
[----:B------:R-:W-:-:S04]  /*4b40*/  LOP3.LUT R19, R19, 0x7fffffff, RZ, 0xc0, !PT ;  /* 0x7fffffff13137812 */ /* 0x000fc800078ec0ff */
[----:B------:R-:W-:-:S04]  /*4b50*/  @P5 LOP3.LUT R19, R19, 0x80000000, RZ, 0xfc, !PT ;  /* 0x8000000013135812 */ /* 0x000fc800078efcff */
[----:B------:R-:W-:Y:S01]  /*4b60*/  LOP3.LUT R19, R19, 0xf7ffffff, RZ, 0xc0, !PT ;  /* 0xf7ffffff13137812 */ /* 0x000fe200078ec0ff */
[----:B--2---:R-:W-:Y:S02]  /*4b70*/  IMAD.MOV.U32 R81, RZ, RZ, R7 ;  /* 0x000000ffff517224 */ /* 0x004fe400078e0007 */
[----:B---3--:R-:W-:Y:S02]  /*4b80*/  IMAD.MOV.U32 R82, RZ, RZ, R74 ;  /* 0x000000ffff527224 */ /* 0x008fe400078e004a */
[----:B------:R-:W-:Y:S01]  /*4b90*/  IMAD.MOV.U32 R83, RZ, RZ, R75 ;  /* 0x000000ffff537224 */ /* 0x000fe200078e004b */
[----:B----4-:R-:W-:-:S04]  /*4ba0*/  LOP3.LUT R42, R42, 0xfffffffb, RZ, 0xc0, !PT ;  /* 0xfffffffb2a2a7812 */ /* 0x010fc800078ec0ff */
[----:B------:R-:W-:Y:S02]  /*4bb0*/  @P2 LOP3.LUT R42, R42, 0x4, RZ, 0xfc, !PT ;  /* 0x000000042a2a2812 */ /* 0x000fe400078efcff */
[----:B------:R-:W-:Y:S02]  /*4bc0*/  @!P6 IADD3 R44, P0, P2, R232, 0x19, R2 ;  /* 0x00000019e82ce810 */ /* 0x000fe40007a1e002 */
[----:B------:R-:W-:Y:S02]  /*4bd0*/  LOP3.LUT R42, R42, 0xfffffffd, RZ, 0xc0, !PT ;  /* 0xfffffffd2a2a7812 */ /* 0x000fe400078ec0ff */
[----:B------:R-:W-:Y:S02]  /*4be0*/  @!P6 IADD3.X R45, R237, RZ, R3, P0, P2 ;  /* 0x000000ffed2de210 */ /* 0x000fe400007e4403 */
[----:B------:R-:W-:-:S04]  /*4bf0*/  @P4 LOP3.LUT R42, R42, 0x2, RZ, 0xfc, !PT ;  /* 0x000000022a2a4812 */ /* 0x000fc800078efcff */
[----:B------:R-:W-:-:S04]  /*4c00*/  LOP3.LUT R42, R42, 0xfffffffe, RZ, 0xc0, !PT ;  /* 0xfffffffe2a2a7812 */ /* 0x000fc800078ec0ff */
[----:B------:R-:W-:Y:S02]  /*4c10*/  @P6 LOP3.LUT R42, R42, 0x1, RZ, 0xfc, !PT ;  /* 0x000000012a2a6812 */ /* 0x000fe400078efcff */
[----:B------:R-:W-:-:S04]  /*4c20*/  ISETP.GE.AND P0, PT, R39, 0x109, PT ;  /* 0x000001092700780c */ /* 0x000fc80003f06270 */
[----:B------:R-:W-:-:S13]  /*4c30*/  ISETP.LT.OR P4, PT, R0, 0xa, !P0 ;  /* 0x0000000a0000780c */ /* 0x000fda0004781670 */
[----:B------:R-:W-:Y:S02]  /*4c40*/  @!P4 IADD3 R52, P2, P3, R233, R2, R43 ;  /* 0x00000002e934c210 */ /* 0x000fe40007b5e02b */
[----:B------:R-:W-:Y:S02]  /*4c50*/  @P4 LOP3.LUT R18, R18, 0x40, RZ, 0xfc, !PT ;  /* 0x0000004012124812 */ /* 0x000fe400078efcff */
[----:B------:R-:W-:Y:S02]  /*4c60*/  @!P4 IADD3.X R53, R23, R3, R236, P2, P3 ;  /* 0x000000031735c210 */ /* 0x000fe400017e64ec */
[----:B------:R-:W-:Y:S02]  /*4c70*/  ISETP.LT.OR P4, PT, R0, 0x11, !P0 ;  /* 0x000000110000780c */ /* 0x000fe40004781670 */
[----:B------:R-:W-:-:S11]  /*4c80*/  LOP3.LUT R18, R18, 0xffffff7f, RZ, 0xc0, !PT ;  /* 0xffffff7f12127812 */ /* 0x000fd600078ec0ff */
[----:B------:R-:W-:Y:S02]  /*4c90*/  @!P4 IADD3 R24, P2, P3, R233, R2, R43 ;  /* 0x00000002e918c210 */ /* 0x000fe40007b5e02b */
[----:B------:R-:W-:Y:S02]  /*4ca0*/  @P4 LOP3.LUT R18, R18, 0x80, RZ, 0xfc, !PT ;  /* 0x0000008012124812 */ /* 0x000fe400078efcff */
[----:B------:R-:W-:Y:S02]  /*4cb0*/  @!P4 IADD3.X R25, R23, R3, R236, P2, P3 ;  /* 0x000000031719c210 */ /* 0x000fe400017e64ec */
[----:B------:R-:W-:Y:S02]  /*4cc0*/  LOP3.LUT P2, RZ, R18, 0x200, RZ, 0xc0, !PT ;  /* 0x0000020012ff7812 */ /* 0x000fe4000784c0ff */
[C---:B------:R-:W-:Y:S02]  /*4cd0*/  ISETP.LT.OR P4, PT, R0.reuse, 0x12, !P0 ;  /* 0x000000120000780c */ /* 0x040fe40004781670 */
[----:B------:R-:W-:-:S02]  /*4ce0*/  ISETP.LT.OR P0, PT, R0, 0x19, !P0 ;  /* 0x000000190000780c */ /* 0x000fc40004701670 */
[----:B------:R-:W-:-:S07]  /*4cf0*/  LOP3.LUT R42, R42, 0xfffffff7, RZ, 0xc0, !PT ;  /* 0xfffffff72a2a7812 */ /* 0x000fce00078ec0ff */
[----:B------:R-:W-:Y:S02]  /*4d00*/  @P2 LOP3.LUT R42, R42, 0x8, RZ, 0xfc, !PT ;  /* 0x000000082a2a2812 */ /* 0x000fe400078efcff */
[----:B------:R-:W-:-:S04]  /*4d10*/  @!P4 IADD3 R28, P2, P3, R233, R2, R43 ;  /* 0x00000002e91cc210 */ /* 0x000fc80007b5e02b */
[-CC-:B------:R-:W-:Y:S02]  /*4d20*/  @!P4 IADD3.X R29, R23, R3.reuse, R236.reuse, P2, P3 ;  /* 0x00000003171dc210 */ /* 0x180fe400017e64ec */
[----:B------:R-:W-:Y:S02]  /*4d30*/  @!P0 IADD3 R32, P2, P3, R233, R2, R43 ;  /* 0x00000002e9208210 */ /* 0x000fe40007b5e02b */
[----:B------:R-:W-:Y:S02]  /*4d40*/  @P0 LOP3.LUT R19, R19, 0x8000000, RZ, 0xfc, !PT ;  /* 0x0800000013130812 */ /* 0x000fe400078efcff */
[----:B------:R-:W-:Y:S02]  /*4d50*/  @!P0 IADD3.X R33, R23, R3, R236, P2, P3 ;  /* 0x0000000317218210 */ /* 0x000fe400017e64ec */
[----:B------:R-:W-:-:S04]  /*4d60*/  ISETP.GE.AND P0, PT, R39, 0x109, PT ;  /* 0x000001092700780c */ /* 0x000fc80003f06270 */
[C---:B------:R-:W-:Y:S02]  /*4d70*/  ISETP.LT.OR P3, PT, R0.reuse, 0x1a, !P0 ;  /* 0x0000001a0000780c */ /* 0x040fe40004761670 */
[----:B------:R-:W-:Y:S02]  /*4d80*/  ISETP.LT.OR P6, PT, R0, 0x22, !P1 ;  /* 0x000000220000780c */ /* 0x000fe40004fc1670 */
[----:B------:R-:W-:Y:S02]  /*4d90*/  LOP3.LUT R18, R18, 0xfffffeff, RZ, 0xc0, !PT ;  /* 0xfffffeff12127812 */ /* 0x000fe400078ec0ff */
[----:B------:R-:W-:Y:S02]  /*4da0*/  LOP3.LUT R19, R19, 0xefffffff, RZ, 0xc0, !PT ;  /* 0xefffffff13137812 */ /* 0x000fe400078ec0ff */
[----:B------:R-:W-:-:S05]  /*4db0*/  @P4 LOP3.LUT R18, R18, 0x100, RZ, 0xfc, !PT ;  /* 0x0000010012124812 */ /* 0x000fca00078efcff */
[-C--:B------:R-:W-:Y:S02]  /*4dc0*/  @!P3 IADD3 R74, P2, P4, R233, R2.reuse, R43 ;  /* 0x00000002e94ab210 */ /* 0x080fe40007c5e02b */
[----:B------:R-:W-:Y:S02]  /*4dd0*/  @P3 LOP3.LUT R19, R19, 0x10000000, RZ, 0xfc, !PT ;  /* 0x1000000013133812 */ /* 0x000fe400078efcff */
[----:B------:R-:W-:Y:S02]  /*4de0*/  @!P3 IADD3.X R75, R23, R3, R236, P2, P4 ;  /* 0x00000003174bb210 */ /* 0x000fe400017e84ec */
[----:B------:R-:W-:-:S04]  /*4df0*/  @!P6 IADD3 R78, P2, P3, R233, R2, R232 ;  /* 0x00000002e94ee210 */ /* 0x000fc80007b5e0e8 */
[----:B------:R-:W-:Y:S02]  /*4e00*/  @!P6 IADD3.X R79, R23, R3, R237, P2, P3 ;  /* 0x00000003174fe210 */ /* 0x000fe400017e64ed */
[----:B------:R-:W-:Y:S02]  /*4e10*/  ISETP.LT.OR P6, PT, R0, 0x29, !P1 ;  /* 0x000000290000780c */ /* 0x000fe40004fc1670 */
[C---:B------:R-:W-:Y:S02]  /*4e20*/  LOP3.LUT P5, RZ, R18.reuse, 0x4, RZ, 0xc0, !PT ;  /* 0x0000000412ff7812 */ /* 0x040fe400078ac0ff */
[C---:B------:R-:W-:Y:S02]  /*4e30*/  LOP3.LUT P4, RZ, R18.reuse, 0x2, RZ, 0xc0, !PT ;  /* 0x0000000212ff7812 */ /* 0x040fe4000788c0ff */
[----:B------:R-:W-:Y:S01]  /*4e40*/  LOP3.LUT R18, R18, 0xfffbffff, RZ, 0xc0, !PT ;  /* 0xfffbffff12127812 */ /* 0x000fe200078ec0ff */
[----:B------:R-:W-:-:S06]  /*4e50*/  IMAD.MOV.U32 R60, RZ, RZ, R81 ;  /* 0x000000ffff3c7224 */ /* 0x000fcc00078e0051 */
[----:B------:R-:W-:Y:S02]  /*4e60*/  @!P6 IADD3 R80, P2, P3, R233, R2, R232 ;  /* 0x00000002e950e210 */ /* 0x000fe40007b5e0e8 */
[----:B------:R-:W-:Y:S02]  /*4e70*/  @P6 LOP3.LUT R18, R18, 0x40000, RZ, 0xfc, !PT ;  /* 0x0004000012126812 */ /* 0x000fe400078efcff */
[----:B------:R-:W-:Y:S02]  /*4e80*/  @!P6 IADD3.X R81, R23, R3, R237, P2, P3 ;  /* 0x000000031751e210 */ /* 0x000fe400017e64ed */
[----:B------:R-:W-:Y:S01]  /*4e90*/  ISETP.LT.OR P6, PT, R0, 0x2a, !P1 ;  /* 0x0000002a0000780c */ /* 0x000fe20004fc1670 */
[----:B------:R-:W-:Y:S01]  /*4ea0*/  IMAD.WIDE.U32 R6, R5, R6, R82 ;  /* 0x0000000605067225 */ /* 0x000fe200078e0052 */
[----:B------:R-:W-:-:S11]  /*4eb0*/  LOP3.LUT R18, R18, 0xfffeffff, RZ, 0xc0, !PT ;  /* 0xfffeffff12127812 */ /* 0x000fd600078ec0ff */
[----:B------:R-:W-:-:S04]  /*4ec0*/  @!P6 IADD3 R82, P2, P3, R233, R2, R232 ;  /* 0x00000002e952e210 */ /* 0x000fc80007b5e0e8 */
[----:B------:R-:W-:Y:S02]  /*4ed0*/  @!P6 IADD3.X R83, R23, R3, R237, P2, P3 ;  /* 0x000000031753e210 */ /* 0x000fe400017e64ed */
[----:B------:R-:W-:Y:S02]  /*4ee0*/  ISETP.LT.OR P2, PT, R0, 0x31, !P1 ;  /* 0x000000310000780c */ /* 0x000fe40004f41670 */
[----:B------:R-:W-:-:S04]  /*4ef0*/  @P6 LOP3.LUT R18, R18, 0x10000, RZ, 0xfc, !PT ;  /* 0x0001000012126812 */ /* 0x000fc800078efcff */
[----:B------:R-:W-:-:S07]  /*4f00*/  LOP3.LUT R18, R18, 0xffefffff, RZ, 0xc0, !PT ;  /* 0xffefffff12127812 */ /* 0x000fce00078ec0ff */
[----:B------:R-:W-:Y:S02]  /*4f10*/  @!P2 IADD3 R84, P3, P6, R233, R2, R232 ;  /* 0x00000002e954a210 */ /* 0x000fe40007e7e0e8 */
[----:B------:R-:W-:Y:S02]  /*4f20*/  @P2 LOP3.LUT R18, R18, 0x100000, RZ, 0xfc, !PT ;  /* 0x0010000012122812 */ /* 0x000fe400078efcff */
[----:B------:R-:W-:Y:S02]  /*4f30*/  @!P2 IADD3.X R85, R23, R3, R237, P3, P6 ;  /* 0x000000031755a210 */ /* 0x000fe40001fec4ed */
[----:B------:R-:W-:Y:S01]  /*4f40*/  LOP3.LUT P2, RZ, R42, 0x8, RZ, 0xc0, !PT ;  /* 0x000000082aff7812 */ /* 0x000fe2000784c0ff */
[----:B------:R-:W-:Y:S02]  /*4f50*/  IMAD.MOV.U32 R36, RZ, RZ, R76 ;  /* 0x000000ffff247224 */ /* 0x000fe400078e004c */
[----:B------:R-:W-:-:S10]  /*4f60*/  IMAD.MOV.U32 R37, RZ, RZ, R77 ;  /* 0x000000ffff257224 */ /* 0x000fd400078e004d */
[----:B------:R-:W-:-:S05]  /*4f70*/  @!P2 IMAD R5, R87, R17, R4 ;  /* 0x000000115705a224 */ /* 0x000fca00078e0204 */
[----:B------:R0:W-:Y:S04]  /*4f80*/  @!P2 STG.E.U8 desc[UR44][R36.64+0x9], R5 ;  /* 0x000009052400a986 */ /* 0x0001e8000c10112c */
[----:B------:R-:W0:Y:S04]  /*4f90*/  @!P5 LDG.E.U8 R16, desc[UR44][R10.64+0x8] ;  /* 0x0000082c0a10d981 */ /* 0x000e28000c1e1100 */
[----:B------:R-:W-:Y:S04]  /*4fa0*/  STL [R1+0x84], R42 ;  /* 0x0000842a01007387 */ /* 0x000fe80000100800 */
[----:B------:R-:W2:Y:S04]  /*4fb0*/  LDL.LU R56, [R1+0x74] ;  /* 0x0000740001387983 */ /* 0x000ea80000300800 */
[----:B------:R-:W3:Y:S01]  /*4fc0*/  LDL.LU R57, [R1+0x18] ;  /* 0x0000180001397983 */ /* 0x000ee20000300800 */
[----:B------:R-:W-:-:S02]  /*4fd0*/  ISETP.LT.OR P2, PT, R0, 0x32, !P1 ;  /* 0x000000320000780c */ /* 0x000fc40004f41670 */
[----:B------:R-:W-:Y:S01]  /*4fe0*/  IADD3 R6, P3, R6, R12, RZ ;  /* 0x0000000c06067210 */ /* 0x000fe20007f7e0ff */
[----:B------:R-:W4:Y:S03]  /*4ff0*/  LDL.LU R61, [R1+0x70] ;  /* 0x00007000013d7983 */ /* 0x000f260000300800 */
[----:B------:R-:W-:Y:S01]  /*5000*/  IADD3.X R7, R13, R7, R86, P3, !PT ;  /* 0x000000070d077210 */ /* 0x000fe20001ffe456 */
[----:B------:R-:W4:Y:S04]  /*5010*/  LDL.LU R58, [R1+0x78] ;  /* 0x00007800013a7983 */ /* 0x000f280000300800 */
[----:B------:R-:W4:Y:S02]  /*5020*/  LDL.LU R59, [R1+0x1c] ;  /* 0x00001c00013b7983 */ /* 0x000f240000300800 */
[----:B------:R-:W-:-:S02]  /*5030*/  @!P2 IADD3 R86, P3, P6, R233, R2, R232 ;  /* 0x00000002e956a210 */ /* 0x000fc40007e7e0e8 */
[----:B------:R-:W-:Y:S01]  /*5040*/  LOP3.LUT R19, R19, 0xfffff7ff, RZ, 0xc0, !PT ;  /* 0xfffff7ff13137812 */ /* 0x000fe200078ec0ff */
[----:B------:R-:W4:Y:S01]  /*5050*/  LDL.LU R62, [R1+0x20] ;  /* 0x00002000013e7983 */ /* 0x000f220000300800 */
[----:B------:R-:W-:Y:S02]  /*5060*/  @!P2 IADD3.X R87, R23, R3, R237, P3, P6 ;  /* 0x000000031757a210 */ /* 0x000fe40001fec4ed */
[----:B------:R-:W-:Y:S01]  /*5070*/  @!P5 IADD3 R12, P3, R60, R233, RZ ;  /* 0x000000e93c0cd210 */ /* 0x000fe20007f7e0ff */
[----:B------:R-:W4:Y:S01]  /*5080*/  LDL.LU R63, [R1+0x24] ;  /* 0x00002400013f7983 */ /* 0x000f220000300800 */
[----:B0-----:R-:W-:-:S03]  /*5090*/  @!P5 PRMT R5, R16, 0x8880, RZ ;  /* 0x000088801005d816 */ /* 0x001fc600000000ff */
[----:B------:R-:W4:Y:S02]  /*50a0*/  LDL.LU R65, [R1+0x28] ;  /* 0x0000280001417983 */ /* 0x000f240000300800 */
[----:B------:R-:W-:Y:S01]  /*50b0*/  @!P5 IMAD R4, R5, R22, RZ ;  /* 0x000000160504d224 */ /* 0x000fe200078e02ff */
[----:B------:R-:W-:Y:S01]  /*50c0*/  ISETP.LT.OR P6, PT, R0, 0x39, !P1 ;  /* 0x000000390000780c */ /* 0x000fe20004fc1670 */
[----:B------:R-:W4:Y:S01]  /*50d0*/  LDL.LU R67, [R1+0x2c] ;  /* 0x00002c0001437983 */ /* 0x000f220000300800 */
[----:B--2---:R-:W-:Y:S01]  /*50e0*/  @!P5 IMAD.X R13, R56, 0x1, R23, P3 ;  /* 0x00000001380dd824 */ /* 0x004fe200018e0617 */
[----:B------:R-:W-:Y:S01]  /*50f0*/  @P2 LOP3.LUT R19, R19, 0x800, RZ, 0xfc, !PT ;  /* 0x0000080013132812 */ /* 0x000fe200078efcff */
[----:B---3--:R-:W-:Y:S01]  /*5100*/  @!P5 IMAD R5, R57, R17, R4 ;  /* 0x000000113905d224 */ /* 0x008fe200078e0204 */
[----:B------:R-:W2:Y:S04]  /*5110*/  LDL.LU R70, [R1+0x30] ;  /* 0x0000300001467983 */ /* 0x000ea80000300800 */
[----:B------:R4:W-:Y:S04]  /*5120*/  @!P5 STG.E.U8 desc[UR44][R12.64], R5 ;  /* 0x000000050c00d986 */ /* 0x0009e8000c10112c */
[----:B------:R-:W3:Y:S01]  /*5130*/  @!P4 LDG.E.U8 R16, desc[UR44][R10.64+0x9] ;  /* 0x0000092c0a10c981 */ /* 0x000ee2000c1e1100 */
[----:B------:R-:W-:-:S02]  /*5140*/  @!P6 IADD3 R56, P3, P5, R233, R2, R232 ;  /* 0x00000002e938e210 */ /* 0x000fc40007d7e0e8 */
[----:B------:R-:W-:Y:S01]  /*5150*/  LOP3.LUT P2, RZ, R42, 0x4, RZ, 0xc0, !PT ;  /* 0x000000042aff7812 */ /* 0x000fe2000784c0ff */
[----:B------:R-:W2:Y:S01]  /*5160*/  LDL.LU R71, [R1+0x34] ;  /* 0x0000340001477983 */ /* 0x000ea20000300800 */
[----:B------:R-:W-:Y:S02]  /*5170*/  @!P6 IADD3.X R57, R23, R3, R237, P3, P5 ;  /* 0x000000031739e210 */ /* 0x000fe40001fea4ed */
[----:B------:R-:W-:Y:S01]  /*5180*/  ISETP.LT.OR P5, PT, R0, 0x3a, !P1 ;  /* 0x0000003a0000780c */ /* 0x000fe20004fa1670 */
[----:B------:R-:W2:Y:S01]  /*5190*/  LDL.LU R41, [R1+0x38] ;  /* 0x0000380001297983 */ /* 0x000ea20000300800 */
[----:B----4-:R-:W-:-:S05]  /*51a0*/  @!P4 IADD3 R12, P3, R61, R233, RZ ;  /* 0x000000e93d0cc210 */ /* 0x010fca0007f7e0ff */
[----:B------:R-:W-:Y:S01]  /*51b0*/  @!P4 IMAD.X R13, R58, 0x1, R23, P3 ;  /* 0x000000013a0dc824 */ /* 0x000fe200018e0617 */
[----:B---3--:R-:W-:-:S05]  /*51c0*/  @!P4 PRMT R5, R16, 0x8880, RZ ;  /* 0x000088801005c816 */ /* 0x008fca00000000ff */
[----:B------:R-:W-:-:S04]  /*51d0*/  @!P4 IMAD R4, R5, R22, RZ ;  /* 0x000000160504c224 */ /* 0x000fc800078e02ff */
[----:B------:R-:W-:-:S05]  /*51e0*/  @!P4 IMAD R5, R59, R17, R4 ;  /* 0x000000113b05c224 */ /* 0x000fca00078e0204 */
[----:B------:R0:W-:Y:S01]  /*51f0*/  @!P4 STG.E.U8 desc[UR44][R12.64], R5 ;  /* 0x000000050c00c986 */ /* 0x0001e2000c10112c */
[----:B------:R-:W-:-:S04]  /*5200*/  @!P5 IADD3 R58, P3, P4, R233, R2, R232 ;  /* 0x00000002e93ad210 */ /* 0x000fc80007c7e0e8 */
[----:B------:R-:W-:Y:S02]  /*5210*/  @!P5 IADD3.X R59, R23, R3, R237, P3, P4 ;  /* 0x00000003173bd210 */ /* 0x000fe40001fe84ed */
[----:B------:R-:W-:-:S13]  /*5220*/  ISETP.LT.OR P3, PT, R0, 0x11, !P2 ;  /* 0x000000110000780c */ /* 0x000fda0005761670 */
[----:B------:R-:W0:Y:S02]  /*5230*/  @!P3 LDG.E.U8 R16, desc[UR44][R14.64+0x10] ;  /* 0x0000102c0e10b981 */ /* 0x000e24000c1e1100 */
[----:B0-----:R-:W-:-:S05]  /*5240*/  @!P3 PRMT R5, R16, 0x8880, RZ ;  /* 0x000088801005b816 */ /* 0x001fca00000000ff */
[----:B------:R-:W-:-:S04]  /*5250*/  @!P3 IMAD R4, R5, R22, RZ ;  /* 0x000000160504b224 */ /* 0x000fc800078e02ff */
[----:B------:R-:W-:-:S05]  /*5260*/  @!P3 IMAD R5, R62, R17, R4 ;  /* 0x000000113e05b224 */ /* 0x000fca00078e0204 */
[----:B------:R0:W-:Y:S01]  /*5270*/  @!P3 STG.E.U8 desc[UR44][R36.64+0x10], R5 ;  /* 0x000010052400b986 */ /* 0x0001e2000c10112c */
[----:B------:R-:W-:-:S13]  /*5280*/  ISETP.LT.OR P3, PT, R0, 0x12, !P2 ;  /* 0x000000120000780c */ /* 0x000fda0005761670 */
[----:B------:R-:W0:Y:S01]  /*5290*/  @!P3 LDG.E.U8 R16, desc[UR44][R14.64+0x11] ;  /* 0x0000112c0e10b981 */ /* 0x000e22000c1e1100 */
[----:B------:R-:W-:-:S04]  /*52a0*/  LOP3.LUT R19, R19, 0xfffffbff, RZ, 0xc0, !PT ;  /* 0xfffffbff13137812 */ /* 0x000fc800078ec0ff */
[----:B------:R-:W-:Y:S02]  /*52b0*/  @P6 LOP3.LUT R19, R19, 0x400, RZ, 0xfc, !PT ;  /* 0x0000040013136812 */ /* 0x000fe400078efcff */
[----:B------:R-:W-:Y:S02]  /*52c0*/  ISETP.LT.OR P6, PT, R0, 0x21, !P0 ;  /* 0x000000210000780c */ /* 0x000fe400047c1670 */
[----:B------:R-:W-:-:S04]  /*52d0*/  LOP3.LUT R19, R19, 0xfffffdff, RZ, 0xc0, !PT ;  /* 0xfffffdff13137812 */ /* 0x000fc800078ec0ff */
[----:B------:R-:W-:-:S07]  /*52e0*/  @P5 LOP3.LUT R19, R19, 0x200, RZ, 0xfc, !PT ;  /* 0x0000020013135812 */ /* 0x000fce00078efcff */
[----:B------:R-:W-:-:S04]  /*52f0*/  @!P6 IADD3 R60, P4, P5, R233, R2, R43 ;  /* 0x00000002e93ce210 */ /* 0x000fc80007d9e02b */
[----:B------:R-:W-:Y:S02]  /*5300*/  @!P6 IADD3.X R61, R23, R3, R236, P4, P5 ;  /* 0x00000003173de210 */ /* 0x000fe400027ea4ec */
[----:B------:R-:W-:Y:S02]  /*5310*/  ISETP.LT.OR P5, PT, R0, 0x11, !P1 ;  /* 0x000000110000780c */ /* 0x000fe40004fa1670 */
[----:B0-----:R-:W-:-:S05]  /*5320*/  @!P3 PRMT R5, R16, 0x8880, RZ ;  /* 0x000088801005b816 */ /* 0x001fca00000000ff */
[----:B------:R-:W-:-:S04]  /*5330*/  @!P3 IMAD R4, R5, R22, RZ ;  /* 0x000000160504b224 */ /* 0x000fc800078e02ff */
[----:B------:R-:W-:-:S05]  /*5340*/  @!P3 IMAD R5, R63, R17, R4 ;  /* 0x000000113f05b224 */ /* 0x000fca00078e0204 */
[----:B------:R0:W-:Y:S04]  /*5350*/  @!P3 STG.E.U8 desc[UR44][R36.64+0x11], R5 ;  /* 0x000011052400b986 */ /* 0x0001e8000c10112c */
[----:B------:R-:W0:Y:S01]  /*5360*/  @!P5 LDG.E.U8 R16, desc[UR44][R10.64+0x10] ;  /* 0x0000102c0a10d981 */ /* 0x000e22000c1e1100 */
[----:B------:R-:W-:Y:S02]  /*5370*/  ISETP.LT.OR P4, PT, R0, 0x22, !P0 ;  /* 0x000000220000780c */ /* 0x000fe40004781670 */
[----:B------:R-:W-:-:S04]  /*5380*/  LOP3.LUT R19, R19, 0xfffffeff, RZ, 0xc0, !PT ;  /* 0xfffffeff13137812 */ /* 0x000fc800078ec0ff */
[----:B------:R-:W-:-:S04]  /*5390*/  @P6 LOP3.LUT R19, R19, 0x100, RZ, 0xfc, !PT ;  /* 0x0000010013136812 */ /* 0x000fc800078efcff */
[----:B------:R-:W-:-:S03]  /*53a0*/  LOP3.LUT R19, R19, 0xffffff7f, RZ, 0xc0, !PT ;  /* 0xffffff7f13137812 */ /* 0x000fc600078ec0ff */
[----:B------:R-:W-:Y:S02]  /*53b0*/  @!P4 IADD3 R62, P3, P6, R233, R2, R43 ;  /* 0x00000002e93ec210 */ /* 0x000fe40007e7e02b */
[----:B------:R-:W-:Y:S02]  /*53c0*/  @P4 LOP3.LUT R19, R19, 0x80, RZ, 0xfc, !PT ;  /* 0x0000008013134812 */ /* 0x000fe400078efcff */
[----:B------:R-:W-:Y:S02]  /*53d0*/  @!P4 IADD3.X R63, R23, R3, R236, P3, P6 ;  /* 0x00000003173fc210 */ /* 0x000fe40001fec4ec */
[----:B------:R-:W-:Y:S02]  /*53e0*/  LOP3.LUT P4, RZ, R42, 0x2, RZ, 0xc0, !PT ;  /* 0x000000022aff7812 */ /* 0x000fe4000788c0ff */
[----:B------:R-:W-:-:S05]  /*53f0*/  @!P5 IADD3 R12, P3, R68, R233, RZ ;  /* 0x000000e9440cd210 */ /* 0x000fca0007f7e0ff */
[----:B------:R-:W-:Y:S01]  /*5400*/  @!P5 IMAD.X R13, R64, 0x1, R23, P3 ;  /* 0x00000001400dd824 */ /* 0x000fe200018e0617 */
[----:B0-----:R-:W-:-:S05]  /*5410*/  @!P5 PRMT R5, R16, 0x8880, RZ ;  /* 0x000088801005d816 */ /* 0x001fca00000000ff */
[----:B------:R-:W-:-:S04]  /*5420*/  @!P5 IMAD R4, R5, R22, RZ ;  /* 0x000000160504d224 */ /* 0x000fc800078e02ff */
[----:B------:R-:W-:-:S05]  /*5430*/  @!P5 IMAD R5, R65, R17, R4 ;  /* 0x000000114105d224 */ /* 0x000fca00078e0204 */
[----:B------:R0:W-:Y:S04]  /*5440*/  @!P5 STG.E.U8 desc[UR44][R12.64], R5 ;  /* 0x000000050c00d986 */ /* 0x0001e8000c10112c */
[----:B------:R-:W3:Y:S01]  /*5450*/  @!P4 LDG.E.U8 R16, desc[UR44][R10.64+0x11] ;  /* 0x0000112c0a10c981 */ /* 0x000ee2000c1e1100 */
[----:B------:R-:W-:-:S13]  /*5460*/  ISETP.LT.OR P6, PT, R0, 0x29, !P0 ;  /* 0x000000290000780c */ /* 0x000fda00047c1670 */
[----:B------:R-:W-:-:S04]  /*5470*/  @!P6 IADD3 R64, P3, P5, R233, R2, R43 ;  /* 0x00000002e940e210 */ /* 0x000fc80007d7e02b */
[----:B------:R-:W-:Y:S02]  /*5480*/  @!P6 IADD3.X R65, R23, R3, R236, P3, P5 ;  /* 0x000000031741e210 */ /* 0x000fe40001fea4ec */
[----:B------:R-:W-:Y:S02]  /*5490*/  ISETP.LT.OR P5, PT, R0, 0x2a, !P0 ;  /* 0x0000002a0000780c */ /* 0x000fe400047a1670 */
[----:B0-----:R-:W-:-:S05]  /*54a0*/  @!P4 IADD3 R12, P3, R69, R233, RZ ;  /* 0x000000e9450cc210 */ /* 0x001fca0007f7e0ff */
        /* <DEDUP_REMOVED lines=11> */
[----:B--2---:R-:W-:-:S05]  /*5560*/  @!P4 IMAD R5, R70, R17, R4 ;  /* 0x000000114605c224 */ /* 0x004fca00078e0204 */
[----:B------:R0:W-:Y:S01]  /*5570*/  @!P4 STG.E.U8 desc[UR44][R36.64+0x18], R5 ;  /* 0x000018052400c986 */ /* 0x0001e2000c10112c */
[----:B------:R-:W-:-:S13]  /*5580*/  ISETP.LT.OR P4, PT, R0, 0x1a, !P2 ;  /* 0x0000001a0000780c */ /* 0x000fda0005781670 */
[----:B------:R-:W0:Y:S01]  /*5590*/  @!P4 LDG.E.U8 R16, desc[UR44][R14.64+0x19] ;  /* 0x0000192c0e10c981 */ /* 0x000e22000c1e1100 */
[----:B------:R-:W-:-:S04]  /*55a0*/  LOP3.LUT R19, R19, 0xffffffbf, RZ, 0xc0, !PT ;  /* 0xffffffbf13137812 */ /* 0x000fc800078ec0ff */
[----:B------:R-:W-:Y:S02]  /*55b0*/  @P6 LOP3.LUT R19, R19, 0x40, RZ, 0xfc, !PT ;  /* 0x0000004013136812 */ /* 0x000fe400078efcff */
        /* <DEDUP_REMOVED lines=8> */
[----:B0-----:R-:W-:-:S05]  /*5640*/  @!P4 PRMT R5, R16, 0x8880, RZ ;  /* 0x000088801005c816 */ /* 0x001fca00000000ff */
[----:B------:R-:W-:-:S04]  /*5650*/  @!P4 IMAD R4, R5, R22, RZ ;  /* 0x000000160504c224 */ /* 0x000fc800078e02ff */
[----:B------:R-:W-:-:S05]  /*5660*/  @!P4 IMAD R5, R71, R17, R4 ;  /* 0x000000114705c224 */ /* 0x000fca00078e0204 */
[----:B------:R0:W-:Y:S04]  /*5670*/  @!P4 STG.E.U8 desc[UR44][R36.64+0x19], R5 ;  /* 0x000019052400c986 */ /* 0x0001e8000c10112c */
[----:B------:R-:W0:Y:S01]  /*5680*/  @!P5 LDG.E.U8 R16, desc[UR44][R10.64+0x18] ;  /* 0x0000182c0a10d981 */ /* 0x000e22000c1e1100 */
[----:B------:R-:W-:Y:S02]  /*5690*/  ISETP.LT.OR P3, PT, R0, 0x32, !P0 ;  /* 0x000000320000780c */ /* 0x000fe40004761670 */
[----:B------:R-:W-:-:S04]  /*56a0*/  LOP3.LUT R19, R19, 0xfeffffff, RZ, 0xc0, !PT ;  /* 0xfeffffff13137812 */ /* 0x000fc800078ec0ff */
[----:B------:R-:W-:Y:S02]  /*56b0*/  @P2 LOP3.LUT R19, R19, 0x1000000, RZ, 0xfc, !PT ;  /* 0x0100000013132812 */ /* 0x000fe400078efcff */
[----:B------:R-:W-:Y:S02]  /*56c0*/  LOP3.LUT P6, RZ, R42, 0x1, RZ, 0xc0, !PT ;  /* 0x000000012aff7812 */ /* 0x000fe400078cc0ff */
[----:B------:R-:W2:Y:S03]  /*56d0*/  LDL.LU R42, [R1+0x3c] ;  /* 0x00003c00012a7983 */ /* 0x000ea60000300800 */
[----:B------:R-:W-:-:S04]  /*56e0*/  @!P3 IADD3 R70, P2, P4, R233, R2, R43 ;  /* 0x00000002e946b210 */ /* 0x000fc80007c5e02b */
[----:B------:R-:W-:Y:S02]  /*56f0*/  @!P3 IADD3.X R71, R23, R3, R236, P2, P4 ;  /* 0x000000031747b210 */ /* 0x000fe400017e84ec */
        /* <DEDUP_REMOVED lines=10> */
[----:B0-----:R-:W-:-:S05]  /*57a0*/  @!P6 IADD3 R12, P4, R44, R233, RZ ;  /* 0x000000e92c0ce210 */ /* 0x001fca0007f9e0ff */
[----:B------:R-:W-:Y:S01]  /*57b0*/  @!P6 IMAD.X R13, R45, 0x1, R23, P4 ;  /* 0x000000012d0de824 */ /* 0x000fe200020e0617 */
[----:B------:R-:W-:Y:S02]  /*57c0*/  ISETP.GE.AND P4, PT, R39, 0x101, PT ;  /* 0x000001012700780c */ /* 0x000fe40003f86270 */
[----:B---3--:R-:W-:-:S05]  /*57d0*/  @!P6 PRMT R5, R16, 0x8880, RZ ;  /* 0x000088801005e816 */ /* 0x008fca00000000ff */
[----:B------:R-:W-:-:S04]  /*57e0*/  @!P6 IMAD R4, R5, R22, RZ ;  /* 0x000000160504e224 */ /* 0x000fc800078e02ff */
[----:B--2---:R-:W-:-:S05]  /*57f0*/  @!P6 IMAD R5, R42, R17, R4 ;  /* 0x000000112a05e224 */ /* 0x004fca00078e0204 */
[----:B------:R0:W-:Y:S02]  /*5800*/  @!P6 STG.E.U8 desc[UR44][R12.64], R5 ;  /* 0x000000050c00e986 */ /* 0x0001e4000c10112c */
[----:B0-----:R-:W-:-:S05]  /*5810*/  IADD3 R12, P5, R2, R43, RZ ;  /* 0x0000002b020c7210 */ /* 0x001fca0007fbe0ff */
[----:B------:R-:W-:Y:S01]  /*5820*/  IMAD.X R13, R3, 0x1, R236, P5 ;  /* 0x00000001030d7824 */ /* 0x000fe200028e06ec */
[----:B------:R-:W-:-:S13]  /*5830*/  ISETP.LT.OR P5, PT, R0, 0x1, !P4 ;  /* 0x000000010000780c */ /* 0x000fda00067a1670 */
[----:B------:R-:W2:Y:S02]  /*5840*/  @!P5 LDG.E.U8 R16, desc[UR44][R6.64] ;  /* 0x0000002c0610d981 */ /* 0x000ea4000c1e1100 */
[----:B--2---:R-:W-:-:S05]  /*5850*/  @!P5 PRMT R5, R16, 0x8880, RZ ;  /* 0x000088801005d816 */ /* 0x004fca00000000ff */
[----:B------:R-:W-:-:S04]  /*5860*/  @!P5 IMAD R4, R5, R22, RZ ;  /* 0x000000160504d224 */ /* 0x000fc800078e02ff */
[----:B------:R-:W-:-:S05]  /*5870*/  @!P5 IMAD R216, R216, R17, R4 ;  /* 0x00000011d8d8d224 */ /* 0x000fca00078e0204 */
[----:B------:R0:W-:Y:S01]  /*5880*/  @!P5 STG.E.U8 desc[UR44][R12.64], R216 ;  /* 0x000000d80c00d986 */ /* 0x0001e2000c10112c */
[----:B------:R-:W-:-:S13]  /*5890*/  ISETP.LT.OR P5, PT, R0, 0x2, !P4 ;  /* 0x000000020000780c */ /* 0x000fda00067a1670 */
[----:B------:R-:W2:Y:S02]  /*58a0*/  @!P5 LDG.E.U8 R16, desc[UR44][R6.64+0x1] ;  /* 0x0000012c0610d981 */ /* 0x000ea4000c1e1100 */
[----:B--2---:R-:W-:-:S05]  /*58b0*/  @!P5 PRMT R5, R16, 0x8880, RZ ;  /* 0x000088801005d816 */ /* 0x004fca00000000ff */
[----:B------:R-:W-:-:S04]  /*58c0*/  @!P5 IMAD R4, R5, R22, RZ ;  /* 0x000000160504d224 */ /* 0x000fc800078e02ff */
[----:B------:R-:W-:-:S05]  /*58d0*/  @!P5 IMAD R217, R217, R17, R4 ;  /* 0x00000011d9d9d224 */ /* 0x000fca00078e0204 */
[----:B------:R2:W-:Y:S01]  /*58e0*/  @!P5 STG.E.U8 desc[UR44][R12.64+0x1], R217 ;  /* 0x000001d90c00d986 */ /* 0x0005e2000c10112c */
[----:B------:R-:W-:-:S13]  /*58f0*/  ISETP.LT.OR P5, PT, R0, 0x1, !P0 ;  /* 0x000000010000780c */ /* 0x000fda00047a1670 */
[----:B------:R-:W3:Y:S01]  /*5900*/  @!P5 LDG.E.U8 R16, desc[UR44][R8.64] ;  /* 0x0000002c0810d981 */ /* 0x000ee2000c1e1100 */
[----:B------:R-:W-:-:S04]  /*5910*/  LOP3.LUT R19, R19, 0xfffffffb, RZ, 0xc0, !PT ;  /* 0xfffffffb13137812 */ /* 0x000fc800078ec0ff */
[----:B------:R-:W-:Y:S02]  /*5920*/  @P3 LOP3.LUT R19, R19, 0x4, RZ, 0xfc, !PT ;  /* 0x0000000413133812 */ /* 0x000fe400078efcff */
[----:B0-----:R-:W-:Y:S02]  /*5930*/  @!P5 IADD3 R216, P6, R12, R233, RZ ;  /* 0x000000e90cd8d210 */ /* 0x001fe40007fde0ff */
[----:B------:R-:W-:-:S04]  /*5940*/  LOP3.LUT R19, R19, 0xfffffffe, RZ, 0xc0, !PT ;  /* 0xfffffffe13137812 */ /* 0x000fc800078ec0ff */
[----:B------:R-:W-:Y:S02]  /*5950*/  @P2 LOP3.LUT R19, R19, 0x1, RZ, 0xfc, !PT ;  /* 0x0000000113132812 */ /* 0x000fe400078efcff */
[----:B------:R-:W-:Y:S01]  /*5960*/  ISETP.LT.OR P2, PT, R0, 0x3a, !P0 ;  /* 0x0000003a0000780c */ /* 0x000fe20004741670 */
[----:B--2---:R-:W-:Y:S01]  /*5970*/  @!P5 IMAD.X R217, R13, 0x1, R23, P6 ;  /* 0x000000010dd9d824 */ /* 0x004fe200030e0617 */
[----:B---3--:R-:W-:-:S05]  /*5980*/  @!P5 PRMT R5, R16, 0x8880, RZ ;  /* 0x000088801005d816 */ /* 0x008fca00000000ff */
[----:B------:R-:W-:-:S04]  /*5990*/  @!P5 IMAD R4, R5, R22, RZ ;  /* 0x000000160504d224 */ /* 0x000fc800078e02ff */
[----:B------:R-:W-:-:S05]  /*59a0*/  @!P5 IMAD R218, R218, R17, R4 ;  /* 0x00000011dadad224 */ /* 0x000fca00078e0204 */
[----:B------:R0:W-:Y:S02]  /*59b0*/  @!P5 STG.E.U8 desc[UR44][R216.64], R218 ;  /* 0x000000dad800d986 */ /* 0x0001e4000c10112c */
[----:B0-----:R-:W-:-:S05]  /*59c0*/  IMAD.MOV.U32 R218, RZ, RZ, R43 ;  /* 0x000000ffffda7224 */ /* 0x001fca00078e002b */
[----:B------:R-:W-:-:S04]  /*59d0*/  @!P2 IADD3 R42, P5, P6, R233, R2, R218 ;  /* 0x00000002e92aa210 */ /* 0x000fc80007ebe0da */
[----:B------:R-:W-:Y:S02]  /*59e0*/  @!P2 IADD3.X R43, R23, R3, R236, P5, P6 ;  /* 0x00000003172ba210 */ /* 0x000fe40002fec4ec */
[----:B------:R-:W-:-:S13]  /*59f0*/  ISETP.LT.OR P5, PT, R0, 0x2, !P0 ;  /* 0x000000020000780c */ /* 0x000fda00047a1670 */
[----:B------:R-:W2:Y:S01]  /*5a00*/  @!P5 LDG.E.U8 R16, desc[UR44][R8.64+0x1] ;  /* 0x0000012c0810d981 */ /* 0x000ea2000c1e1100 */
[----:B------:R-:W-:-:S04]  /*5a10*/  LOP3.LUT R18, R18, 0xf7ffffff, RZ, 0xc0, !PT ;  /* 0xf7ffffff12127812 */ /* 0x000fc800078ec0ff */
[----:B------:R-:W-:Y:S02]  /*5a20*/  @P2 LOP3.LUT R18, R18, 0x8000000, RZ, 0xfc, !PT ;  /* 0x0800000012122812 */ /* 0x000fe400078efcff */
[----:B------:R-:W-:Y:S02]  /*5a30*/  ISETP.LT.OR P2, PT, R0, 0x41, !P1 ;  /* 0x000000410000780c */ /* 0x000fe40004f41670 */
[----:B------:R-:W-:-:S05]  /*5a40*/  @!P5 IADD3 R216, P6, R12, R233, RZ ;  /* 0x000000e90cd8d210 */ /* 0x000fca0007fde0ff */
[----:B------:R-:W-:Y:S01]  /*5a50*/  @!P5 IMAD.X R217, R13, 0x1, R23, P6 ;  /* 0x000000010dd9d824 */ /* 0x000fe200030e0617 */
[----:B--2---:R-:W-:-:S05]  /*5a60*/  @!P5 PRMT R5, R16, 0x8880, RZ ;  /* 0x000088801005d816 */ /* 0x004fca00000000ff */
[----:B------:R-:W-:-:S04]  /*5a70*/  @!P5 IMAD R4, R5, R22, RZ ;  /* 0x000000160504d224 */ /* 0x000fc800078e02ff */
[----:B------:R-:W-:-:S05]  /*5a80*/  @!P5 IMAD R219, R219, R17, R4 ;  /* 0x00000011dbdbd224 */ /* 0x000fca00078e0204 */
[----:B------:R0:W-:Y:S01]  /*5a90*/  @!P5 STG.E.U8 desc[UR44][R216.64+0x1], R219 ;  /* 0x000001dbd800d986 */ /* 0x0001e2000c10112c */
[----:B------:R-:W-:-:S04]  /*5aa0*/  @!P2 IADD3 R44, P5, P6, R233, R2, R232 ;  /* 0x00000002e92ca210 */ /* 0x000fc80007ebe0e8 */
[----:B------:R-:W-:Y:S02]  /*5ab0*/  @!P2 IADD3.X R45, R23, R3, R237, P5, P6 ;  /* 0x00000003172da210 */ /* 0x000fe40002fec4ed */
[----:B------:R-:W-:-:S13]  /*5ac0*/  ISETP.LT.OR P5, PT, R0, 0x9, !P4 ;  /* 0x000000090000780c */ /* 0x000fda00067a1670 */
[----:B------:R-:W2:Y:S02]  /*5ad0*/  @!P5 LDG.E.U8 R16, desc[UR44][R6.64+0x8] ;  /* 0x0000082c0610d981 */ /* 0x000ea4000c1e1100 */
[----:B--2---:R-:W-:-:S05]  /*5ae0*/  @!P5 PRMT R5, R16, 0x8880, RZ ;  /* 0x000088801005d816 */ /* 0x004fca00000000ff */
[----:B------:R-:W-:-:S04]  /*5af0*/  @!P5 IMAD R4, R5, R22, RZ ;  /* 0x000000160504d224 */ /* 0x000fc800078e02ff */
[----:B------:R-:W-:-:S05]  /*5b00*/  @!P5 IMAD R220, R220, R17, R4 ;  /* 0x00000011dcdcd224 */ /* 0x000fca00078e0204 */
[----:B------:R-:W-:Y:S01]  /*5b10*/  @!P5 STG.E.U8 desc[UR44][R12.64+0x8], R220 ;  /* 0x000008dc0c00d986 */ /* 0x000fe2000c10112c */
[----:B------:R-:W-:-:S13]  /*5b20*/  ISETP.LT.OR P5, PT, R0, 0xa, !P4 ;  /* 0x0000000a0000780c */ /* 0x000fda00067a1670 */
[----:B------:R-:W2:Y:S02]  /*5b30*/  @!P5 LDG.E.U8 R16, desc[UR44][R6.64+0x9] ;  /* 0x0000092c0610d981 */ /* 0x000ea4000c1e1100 */
[----:B--2---:R-:W-:-:S05]  /*5b40*/  @!P5 PRMT R5, R16, 0x8880, RZ ;  /* 0x000088801005d816 */ /* 0x004fca00000000ff */
[----:B------:R-:W-:-:S04]  /*5b50*/  @!P5 IMAD R4, R5, R22, RZ ;  /* 0x000000160504d224 */ /* 0x000fc800078e02ff */
[----:B------:R-:W-:-:S05]  /*5b60*/  @!P5 IMAD R221, R221, R17, R4 ;  /* 0x00000011ddddd224 */ /* 0x000fca00078e0204 */
[----:B------:R-:W-:Y:S01]  /*5b70*/  @!P5 STG.E.U8 desc[UR44][R12.64+0x9], R221 ;  /* 0x000009dd0c00d986 */ /* 0x000fe2000c10112c */
[----:B------:R-:W-:-:S13]  /*5b80*/  ISETP.LT.OR P5, PT, R0, 0x9, !P0 ;  /* 0x000000090000780c */ /* 0x000fda00047a1670 */
[----:B------:R-:W2:Y:S01]  /*5b90*/  @!P5 LDG.E.U8 R16, desc[UR44][R8.64+0x8] ;  /* 0x0000082c0810d981 */ /* 0x000ea2000c1e1100 */
[----:B------:R-:W-:Y:S02]  /*5ba0*/  ISETP.LT.OR P3, PT, R0, 0x42, !P1 ;  /* 0x000000420000780c */ /* 0x000fe40004f61670 */
[----:B------:R-:W-:-:S04]  /*5bb0*/  LOP3.LUT R19, R19, 0xfffffff7, RZ, 0xc0, !PT ;  /* 0xfffffff713137812 */ /* 0x000fc800078ec0ff */
[----:B------:R-:W-:-:S04]  /*5bc0*/  @P2 LOP3.LUT R19, R19, 0x8, RZ, 0xfc, !PT ;  /* 0x0000000813132812 */ /* 0x000fc800078efcff */
[----:B------:R-:W-:-:S04]  /*5bd0*/  LOP3.LUT R19, R19, 0xfffffffd, RZ, 0xc0, !PT ;  /* 0xfffffffd13137812 */ /* 0x000fc800078ec0ff */
[----:B------:R-:W-:Y:S02]  /*5be0*/  @P3 LOP3.LUT R19, R19, 0x2, RZ, 0xfc, !PT ;  /* 0x0000000213133812 */ /* 0x000fe400078efcff */
[----:B------:R-:W-:Y:S02]  /*5bf0*/  @!P3 IADD3 R46, P2, P6, R233, R2, R232 ;  /* 0x00000002e92eb210 */ /* 0x000fe40007e5e0e8 */
[----:B------:R-:W-:Y:S02]  /*5c00*/  LOP3.LUT R19, R19, 0xdfffffff, RZ, 0xc0, !PT ;  /* 0xdfffffff13137812 */ /* 0x000fe400078ec0ff */
[----:B------:R-:W-:Y:S02]  /*5c10*/  @!P3 IADD3.X R47, R23, R3, R237, P2, P6 ;  /* 0x00000003172fb210 */ /* 0x000fe400017ec4ed */
[----:B------:R-:W-:Y:S02]  /*5c20*/  @P0 LOP3.LUT R19, R19, 0x20000000, RZ, 0xfc, !PT ;  /* 0x2000000013130812 */ /* 0x000fe400078efcff */
[----:B------:R-:W-:-:S02]  /*5c30*/  LOP3.LUT P0, RZ, R18, 0x40, RZ, 0xc0, !PT ;  /* 0x0000004012ff7812 */ /* 0x000fc4000780c0ff */
[----:B0-----:R-:W-:-:S05]  /*5c40*/  @!P5 IADD3 R216, P6, R233, R12, RZ ;  /* 0x0000000ce9d8d210 */ /* 0x001fca0007fde0ff */
[----:B------:R-:W-:Y:S01]  /*5c50*/  @!P5 IMAD.X R217, R23, 0x1, R13, P6 ;  /* 0x0000000117d9d824 */ /* 0x000fe200030e060d */
[----:B--2---:R-:W-:-:S05]  /*5c60*/  @!P5 PRMT R5, R16, 0x8880, RZ ;  /* 0x000088801005d816 */ /* 0x004fca00000000ff */
[----:B------:R-:W-:-:S04]  /*5c70*/  @!P5 IMAD R4, R5, R22, RZ ;  /* 0x000000160504d224 */ /* 0x000fc800078e02ff */
[----:B------:R-:W-:-:S05]  /*5c80*/  @!P5 IMAD R222, R222, R17, R4 ;  /* 0x00000011deded224 */ /* 0x000fca00078e0204 */
[----:B------:R-:W-:Y:S04]  /*5c90*/  @!P5 STG.E.U8 desc[UR44][R216.64+0x8], R222 ;  /* 0x000008ded800d986 */ /* 0x000fe8000c10112c */
[----:B------:R-:W2:Y:S01]  /*5ca0*/  @!P0 LDG.E.U8 R16, desc[UR44][R8.64+0x9] ;  /* 0x0000092c08108981 */ /* 0x000ea2000c1e1100 */
[----:B------:R-:W-:Y:S02]  /*5cb0*/  ISETP.LT.OR P2, PT, R0, 0x49, !P1 ;  /* 0x000000490000780c */ /* 0x000fe40004f41670 */
[----:B------:R-:W-:-:S11]  /*5cc0*/  LOP3.LUT R18, R18, 0x7fffffff, RZ, 0xc0, !PT ;  /* 0x7fffffff12127812 */ /* 0x000fd600078ec0ff */
[----:B------:R-:W-:Y:S02]  /*5cd0*/  @!P2 IADD3 R48, P5, P6, R233, R2, R232 ;  /* 0x00000002e930a210 */ /* 0x000fe40007ebe0e8 */
[----:B------:R-:W-:Y:S02]  /*5ce0*/  @P2 LOP3.LUT R18, R18, 0x80000000, RZ, 0xfc, !PT ;  /* 0x8000000012122812 */ /* 0x000fe400078efcff */
[----:B------:R-:W-:Y:S02]  /*5cf0*/  @!P2 IADD3.X R49, R23, R3, R237, P5, P6 ;  /* 0x000000031731a210 */ /* 0x000fe40002fec4ed */
[----:B------:R-:W-:-:S13]  /*5d00*/  ISETP.LT.OR P2, PT, R0, 0x4a, !P1 ;  /* 0x0000004a0000780c */ /* 0x000fda0004f41670 */
[----:B------:R-:W-:-:S04]  /*5d10*/  @!P2 IADD3 R50, P5, P6, R233, R2, R232 ;  /* 0x00000002e932a210 */ /* 0x000fc80007ebe0e8 */
[----:B------:R-:W-:Y:S02]  /*5d20*/  @!P2 IADD3.X R51, R23, R3, R237, P5, P6 ;  /* 0x000000031733a210 */ /* 0x000fe40002fec4ed */
[----:B--2---:R-:W-:-:S05]  /*5d30*/  @!P0 PRMT R5, R16, 0x8880, RZ ;  /* 0x0000888010058816 */ /* 0x004fca00000000ff */
[----:B------:R-:W-:-:S04]  /*5d40*/  @!P0 IMAD R4, R5, R22, RZ ;  /* 0x0000001605048224 */ /* 0x000fc800078e02ff */
[----:B------:R-:W-:-:S05]  /*5d50*/  @!P0 IMAD R223, R223, R17, R4 ;  /* 0x00000011dfdf8224 */ /* 0x000fca00078e0204 */
[----:B------:R0:W-:Y:S01]  /*5d60*/  @!P0 STG.E.U8 desc[UR44][R52.64+0x9], R223 ;  /* 0x000009df34008986 */ /* 0x0001e2000c10112c */
[----:B------:R-:W-:-:S13]  /*5d70*/  ISETP.LT.OR P0, PT, R0, 0x51, !P1 ;  /* 0x000000510000780c */ /* 0x000fda0004f01670 */
[----:B0-----:R-:W-:-:S04]  /*5d80*/  @!P0 IADD3 R52, P5, P6, R233, R2, R232 ;  /* 0x00000002e9348210 */ /* 0x001fc80007ebe0e8 */
[----:B------:R-:W-:Y:S02]  /*5d90*/  @!P0 IADD3.X R53, R23, R3, R237, P5, P6 ;  /* 0x0000000317358210 */ /* 0x000fe40002fec4ed */
[----:B------:R-:W-:-:S13]  /*5da0*/  ISETP.LT.OR P5, PT, R0, 0x11, !P4 ;  /* 0x000000110000780c */ /* 0x000fda00067a1670 */
[----:B------:R-:W2:Y:S01]  /*5db0*/  @!P5 LDG.E.U8 R16, desc[UR44][R6.64+0x10] ;  /* 0x0000102c0610d981 */ /* 0x000ea2000c1e1100 */
[----:B------:R-:W-:Y:S02]  /*5dc0*/  LOP3.LUT P3, RZ, R18, 0x80, RZ, 0xc0, !PT ;  /* 0x0000008012ff7812 */ /* 0x000fe4000786c0ff */
[----:B--2---:R-:W-:-:S05]  /*5dd0*/  @!P5 PRMT R5, R16, 0x8880, RZ ;  /* 0x000088801005d816 */ /* 0x004fca00000000ff */
[----:B------:R-:W-:-:S04]  /*5de0*/  @!P5 IMAD R4, R5, R22, RZ ;  /* 0x000000160504d224 */ /* 0x000fc800078e02ff */
[----:B------:R-:W-:-:S05]  /*5df0*/  @!P5 IMAD R224, R224, R17, R4 ;  /* 0x00000011e0e0d224 */ /* 0x000fca00078e0204 */
[----:B------:R-:W-:Y:S01]  /*5e00*/  @!P5 STG.E.U8 desc[UR44][R12.64+0x10], R224 ;  /* 0x000010e00c00d986 */ /* 0x000fe2000c10112c */
[----:B------:R-:W-:-:S13]  /*5e10*/  ISETP.LT.OR P5, PT, R0, 0x12, !P4 ;  /* 0x000000120000780c */ /* 0x000fda00067a1670 */
[----:B------:R-:W2:Y:S01]  /*5e20*/  @!P5 LDG.E.U8 R16, desc[UR44][R6.64+0x11] ;  /* 0x0000112c0610d981 */ /* 0x000ea2000c1e1100 */
[----:B------:R-:W-:Y:S02]  /*5e30*/  LOP3.LUT R19, R19, 0xbfffffff, RZ, 0xc0, !PT ;  /* 0xbfffffff13137812 */ /* 0x000fe400078ec0ff */
[----:B------:R-:W-:Y:S02]  /*5e40*/  LOP3.LUT R18, R18, 0xbfffffff, RZ, 0xc0, !PT ;  /* 0xbfffffff12127812 */ /* 0x000fe400078ec0ff */
[----:B------:R-:W-:Y:S02]  /*5e50*/  @P3 LOP3.LUT R19, R19, 0x40000000, RZ, 0xfc, !PT ;  /* 0x4000000013133812 */ /* 0x000fe400078efcff */
[----:B------:R-:W-:Y:S02]  /*5e60*/  @P2 LOP3.LUT R18, R18, 0x40000000, RZ, 0xfc, !PT ;  /* 0x4000000012122812 */ /* 0x000fe400078efcff */
[----:B------:R-:W-:Y:S02]  /*5e70*/  ISETP.LT.OR P3, PT, R0, 0x52, !P1 ;  /* 0x000000520000780c */ /* 0x000fe40004f61670 */
[----:B------:R-:W-:-:S02]  /*5e80*/  LOP3.LUT P2, RZ, R18, 0x100, RZ, 0xc0, !PT ;  /* 0x0000010012ff7812 */ /* 0x000fc4000784c0ff */
[----:B------:R-:W-:-:S04]  /*5e90*/  LOP3.LUT R18, R18, 0xdfffffff, RZ, 0xc0, !PT ;  /* 0xdfffffff12127812 */ /* 0x000fc800078ec0ff */
[----:B------:R-:W-:-:S04]  /*5ea0*/  @P0 LOP3.LUT R18, R18, 0x20000000, RZ, 0xfc, !PT ;  /* 0x2000000012120812 */ /* 0x000fc800078efcff */
[----:B------:R-:W-:Y:S02]  /*5eb0*/  LOP3.LUT R18, R18, 0xefffffff, RZ, 0xc0, !PT ;  /* 0xefffffff12127812 */ /* 0x000fe400078ec0ff */
[----:B------:R-:W-:Y:S02]  /*5ec0*/  @!P3 IADD3 R54, P0, P6, R233, R2, R232 ;  /* 0x00000002e936b210 */ /* 0x000fe40007e1e0e8 */
[----:B------:R-:W-:Y:S02]  /*5ed0*/  @P3 LOP3.LUT R18, R18, 0x10000000, RZ, 0xfc, !PT ;  /* 0x1000000012123812 */ /* 0x000fe400078efcff */
[----:B------:R-:W-:Y:S02]  /*5ee0*/  @!P3 IADD3.X R55, R23, R3, R237, P0, P6 ;  /* 0x000000031737b210 */ /* 0x000fe400007ec4ed */
[----:B------:R-:W-:Y:S02]  /*5ef0*/  LOP3.LUT P3, RZ, R19, 0x40000000, RZ, 0xc0, !PT ;  /* 0x4000000013ff7812 */ /* 0x000fe4000786c0ff */
[----:B--2---:R-:W-:-:S05]  /*5f00*/  @!P5 PRMT R5, R16, 0x8880, RZ ;  /* 0x000088801005d816 */ /* 0x004fca00000000ff */
[----:B------:R-:W-:-:S04]  /*5f10*/  @!P5 IMAD R4, R5, R22, RZ ;  /* 0x000000160504d224 */ /* 0x000fc800078e02ff */
[----:B------:R-:W-:-:S05]  /*5f20*/  @!P5 IMAD R225, R225, R17, R4 ;  /* 0x00000011e1e1d224 */ /* 0x000fca00078e0204 */
[----:B------:R-:W-:Y:S04]  /*5f30*/  @!P5 STG.E.U8 desc[UR44][R12.64+0x11], R225 ;  /* 0x000011e10c00d986 */ /* 0x000fe8000c10112c */
[----:B------:R-:W2:Y:S02]  /*5f40*/  @!P3 LDG.E.U8 R16, desc[UR44][R8.64+0x10] ;  /* 0x0000102c0810b981 */ /* 0x000ea4000c1e1100 */
[----:B--2---:R-:W-:-:S05]  /*5f50*/  @!P3 PRMT R5, R16, 0x8880, RZ ;  /* 0x000088801005b816 */ /* 0x004fca00000000ff */
[----:B------:R-:W-:-:S04]  /*5f60*/  @!P3 IMAD R4, R5, R22, RZ ;  /* 0x000000160504b224 */ /* 0x000fc800078e02ff */
[----:B------:R-:W-:-:S05]  /*5f70*/  @!P3 IMAD R226, R226, R17, R4 ;  /* 0x00000011e2e2b224 */ /* 0x000fca00078e0204 */
[----:B------:R0:W-:Y:S04]  /*5f80*/  @!P3 STG.E.U8 desc[UR44][R24.64+0x10], R226 ;  /* 0x000010e21800b986 */ /* 0x0001e8000c10112c */
[----:B------:R-:W2:Y:S01]  /*5f90*/  @!P2 LDG.E.U8 R16, desc[UR44][R8.64+0x11] ;  /* 0x0000112c0810a981 */ /* 0x000ea2000c1e1100 */
[----:B------:R-:W-:Y:S02]  /*5fa0*/  ISETP.LT.OR P3, PT, R0, 0x59, !P1 ;  /* 0x000000590000780c */ /* 0x000fe40004f61670 */
[----:B------:R-:W-:Y:S02]  /*5fb0*/  LOP3.LUT R18, R18, 0xfbffffff, RZ, 0xc0, !PT ;  /* 0xfbffffff12127812 */ /* 0x000fe400078ec0ff */
[----:B------:R-:W-:-:S09]  /*5fc0*/  LOP3.LUT P0, RZ, R19, 0x20000000, RZ, 0xc0, !PT ;  /* 0x2000000013ff7812 */ /* 0x000fd2000780c0ff */
[----:B0-----:R-:W-:Y:S02]  /*5fd0*/  @!P3 IADD3 R24, P5, P6, R233, R2, R232 ;  /* 0x00000002e918b210 */ /* 0x001fe40007ebe0e8 */
[----:B------:R-:W-:Y:S02]  /*5fe0*/  @P3 LOP3.LUT R18, R18, 0x4000000, RZ, 0xfc, !PT ;  /* 0x0400000012123812 */ /* 0x000fe400078efcff */
[----:B------:R-:W-:Y:S02]  /*5ff0*/  @!P3 IADD3.X R25, R23, R3, R237, P5, P6 ;  /* 0x000000031719b210 */ /* 0x000fe40002fec4ed */
[C---:B------:R-:W-:Y:S02]  /*6000*/  ISETP.LT.OR P3, PT, R0.reuse, 0x5a, !P1 ;  /* 0x0000005a0000780c */ /* 0x040fe40004f61670 */
[----:B------:R-:W-:-:S11]  /*6010*/  ISETP.LT.OR P0, PT, R0, 0x41, !P0 ;  /* 0x000000410000780c */ /* 0x000fd60004701670 */
[----:B------:R-:W-:-:S04]  /*6020*/  @!P3 IADD3 R26, P5, P6, R233, R2, R232 ;  /* 0x00000002e91ab210 */ /* 0x000fc80007ebe0e8 */
[----:B------:R-:W-:Y:S02]  /*6030*/  @!P3 IADD3.X R27, R23, R3, R237, P5, P6 ;  /* 0x00000003171bb210 */ /* 0x000fe40002fec4ed */
[----:B--2---:R-:W-:-:S05]  /*6040*/  @!P2 PRMT R5, R16, 0x8880, RZ ;  /* 0x000088801005a816 */ /* 0x004fca00000000ff */
[----:B------:R-:W-:-:S04]  /*6050*/  @!P2 IMAD R4, R5, R22, RZ ;  /* 0x000000160504a224 */ /* 0x000fc800078e02ff */
[----:B------:R-:W-:-:S05]  /*6060*/  @!P2 IMAD R227, R227, R17, R4 ;  /* 0x00000011e3e3a224 */ /* 0x000fca00078e0204 */
[----:B------:R0:W-:Y:S02]  /*6070*/  @!P2 STG.E.U8 desc[UR44][R28.64+0x11], R227 ;  /* 0x000011e31c00a986 */ /* 0x0001e4000c10112c */
[----:B0-----:R-:W-:-:S04]  /*6080*/  @!P0 IADD3 R28, P5, P6, R233, R2, R218 ;  /* 0x00000002e91c8210 */ /* 0x001fc80007ebe0da */
[----:B------:R-:W-:Y:S02]  /*6090*/  @!P0 IADD3.X R29, R23, R3, R236, P5, P6 ;  /* 0x00000003171d8210 */ /* 0x000fe40002fec4ec */
[----:B------:R-:W-:-:S13]  /*60a0*/  ISETP.LT.OR P5, PT, R0, 0x19, !P4 ;  /* 0x000000190000780c */ /* 0x000fda00067a1670 */
[----:B------:R-:W2:Y:S01]  /*60b0*/  @!P5 LDG.E.U8 R16, desc[UR44][R6.64+0x18] ;  /* 0x0000182c0610d981 */ /* 0x000ea2000c1e1100 */
[----:B------:R-:W-:Y:S02]  /*60c0*/  LOP3.LUT R18, R18, 0xfdffffff, RZ, 0xc0, !PT ;  /* 0xfdffffff12127812 */ /* 0x000fe400078ec0ff */
[----:B--2---:R-:W-:-:S05]  /*60d0*/  @!P5 PRMT R5, R16, 0x8880, RZ ;  /* 0x000088801005d816 */ /* 0x004fca00000000ff */
[----:B------:R-:W-:-:S04]  /*60e0*/  @!P5 IMAD R4, R5, R22, RZ ;  /* 0x000000160504d224 */ /* 0x000fc800078e02ff */
[----:B------:R-:W-:-:S05]  /*60f0*/  @!P5 IMAD R228, R228, R17, R4 ;  /* 0x00000011e4e4d224 */ /* 0x000fca00078e0204 */
[----:B------:R-:W-:Y:S01]  /*6100*/  @!P5 STG.E.U8 desc[UR44][R12.64+0x18], R228 ;  /* 0x000018e40c00d986 */ /* 0x000fe2000c10112c */
[----:B------:R-:W-:-:S13]  /*6110*/  ISETP.LT.OR P5, PT, R0, 0x1a, !P4 ;  /* 0x0000001a0000780c */ /* 0x000fda00067a1670 */
[----:B------:R-:W2:Y:S01]  /*6120*/  @!P5 LDG.E.U8 R16, desc[UR44][R6.64+0x19] ;  /* 0x0000192c0610d981 */ /* 0x000ea2000c1e1100 */
[----:B------:R-:W-:Y:S02]  /*6130*/  @P3 LOP3.LUT R18, R18, 0x2000000, RZ, 0xfc, !PT ;  /* 0x0200000012123812 */ /* 0x000fe400078efcff */
[C---:B------:R-:W-:Y:S02]  /*6140*/  LOP3.LUT P3, RZ, R19.reuse, 0x10000000, RZ, 0xc0, !PT ;  /* 0x1000000013ff7812 */ /* 0x040fe4000786c0ff */
[----:B------:R-:W-:Y:S02]  /*6150*/  LOP3.LUT R19, R19, 0xffefffff, RZ, 0xc0, !PT ;  /* 0xffefffff13137812 */ /* 0x000fe400078ec0ff */
[----:B------:R-:W-:Y:S02]  /*6160*/  LOP3.LUT R18, R18, 0xfeffffff, RZ, 0xc0, !PT ;  /* 0xfeffffff12127812 */ /* 0x000fe400078ec0ff */
[----:B------:R-:W-:Y:S02]  /*6170*/  @P4 LOP3.LUT R19, R19, 0x100000, RZ, 0xfc, !PT ;  /* 0x0010000013134812 */ /* 0x000fe400078efcff */
[----:B------:R-:W-:-:S02]  /*6180*/  ISETP.GE.AND P4, PT, R39, 0x109, PT ;  /* 0x000001092700780c */ /* 0x000fc40003f86270 */
[----:B------:R-:W-:Y:S02]  /*6190*/  @P0 LOP3.LUT R18, R18, 0x1000000, RZ, 0xfc, !PT ;  /* 0x0100000012120812 */ /* 0x000fe400078efcff */
[----:B------:R-:W-:Y:S02]  /*61a0*/  ISETP.LT.OR P0, PT, R0, 0x42, !P4 ;  /* 0x000000420000780c */ /* 0x000fe40006701670 */
[----:B------:R-:W-:-:S11]  /*61b0*/  LOP3.LUT R18, R18, 0xffdfffff, RZ, 0xc0, !PT ;  /* 0xffdfffff12127812 */ /* 0x000fd600078ec0ff */
        /* <DEDUP_REMOVED lines=8> */
[----:B------:R-:W2:Y:S01]  /*6240*/  @!P0 LDG.E.U8 R16, desc[UR44][R8.64+0x18] ;  /* 0x0000182c08108981 */ /* 0x000ea2000c1e1100 */
[----:B------:R-:W-:Y:S02]  /*6250*/  ISETP.LT.OR P2, PT, R0, 0x49, !P4 ;  /* 0x000000490000780c */ /* 0x000fe40006741670 */
[----:B------:R-:W-:Y:S02]  /*6260*/  LOP3.LUT R18, R18, 0xfff7ffff, RZ, 0xc0, !PT ;  /* 0xfff7ffff12127812 */ /* 0x000fe400078ec0ff */
[----:B--2---:R-:W-:-:S05]  /*6270*/  @!P0 PRMT R5, R16, 0x8880, RZ ;  /* 0x0000888010058816 */ /* 0x004fca00000000ff */
[----:B------:R-:W-:-:S04]  /*6280*/  @!P0 IMAD R4, R5, R22, RZ ;  /* 0x0000001605048224 */ /* 0x000fc800078e02ff */
[----:B------:R-:W-:-:S05]  /*6290*/  @!P0 IMAD R230, R230, R17, R4 ;  /* 0x00000011e6e68224 */ /* 0x000fca00078e0204 */
[----:B------:R0:W-:Y:S04]  /*62a0*/  @!P0 STG.E.U8 desc[UR44][R32.64+0x18], R230 ;  /* 0x000018e620008986 */ /* 0x0001e8000c10112c */
[----:B------:R-:W2:Y:S01]  /*62b0*/  @!P3 LDG.E.U8 R16, desc[UR44][R8.64+0x19] ;  /* 0x0000192c0810b981 */ /* 0x000ea2000c1e1100 */
[----:B------:R-:W-:Y:S02]  /*62c0*/  @P2 LOP3.LUT R18, R18, 0x80000, RZ, 0xfc, !PT ;  /* 0x0008000012122812 */ /* 0x000fe400078efcff */
[----:B0-----:R-:W-:-:S04]  /*62d0*/  @!P2 IADD3 R32, P5, P6, R233, R2, R218 ;  /* 0x00000002e920a210 */ /* 0x001fc80007ebe0da */
[----:B------:R-:W-:Y:S02]  /*62e0*/  @!P2 IADD3.X R33, R23, R3, R236, P5, P6 ;  /* 0x000000031721a210 */ /* 0x000fe40002fec4ec */
[----:B------:R-:W-:Y:S02]  /*62f0*/  ISETP.LT.OR P2, PT, R0, 0x4a, !P4 ;  /* 0x0000004a0000780c */ /* 0x000fe40006741670 */
[----:B------:R-:W-:-:S11]  /*6300*/  LOP3.LUT P0, RZ, R19, 0x4000000, RZ, 0xc0, !PT ;  /* 0x0400000013ff7812 */ /* 0x000fd6000780c0ff */
[----:B------:R-:W-:-:S04]  /*6310*/  @!P2 IADD3 R34, P5, P6, R233, R2, R218 ;  /* 0x00000002e922a210 */ /* 0x000fc80007ebe0da */
[----:B------:R-:W-:Y:S02]  /*6320*/  @!P2 IADD3.X R35, R23, R3, R236, P5, P6 ;  /* 0x000000031723a210 */ /* 0x000fe40002fec4ec */
[----:B------:R-:W-:Y:S02]  /*6330*/  ISETP.LT.OR P5, PT, R0, 0x21, !P0 ;  /* 0x000000210000780c */ /* 0x000fe400047a1670 */
[----:B--2---:R-:W-:-:S05]  /*6340*/  @!P3 PRMT R5, R16, 0x8880, RZ ;  /* 0x000088801005b816 */ /* 0x004fca00000000ff */
[----:B------:R-:W-:-:S04]  /*6350*/  @!P3 IMAD R4, R5, R22, RZ ;  /* 0x000000160504b224 */ /* 0x000fc800078e02ff */
[----:B------:R-:W-:-:S05]  /*6360*/  @!P3 IMAD R231, R231, R17, R4 ;  /* 0x00000011e7e7b224 */ /* 0x000fca00078e0204 */
[----:B------:R0:W-:Y:S04]  /*6370*/  @!P3 STG.E.U8 desc[UR44][R74.64+0x19], R231 ;  /* 0x000019e74a00b986 */ /* 0x0001e8000c10112c */
[----:B------:R-:W2:Y:S01]  /*6380*/  @!P5 LDG.E.U8 R16, desc[UR44][R234.64+0x20] ;  /* 0x0000202cea10d981 */ /* 0x000ea2000c1e1100 */
[----:B------:R-:W-:-:S04]  /*6390*/  LOP3.LUT R18, R18, 0xfffff7ff, RZ, 0xc0, !PT ;  /* 0xfffff7ff12127812 */ /* 0x000fc800078ec0ff */
[----:B------:R-:W-:Y:S02]  /*63a0*/  @P2 LOP3.LUT R18, R18, 0x800, RZ, 0xfc, !PT ;  /* 0x0000080012122812 */ /* 0x000fe400078efcff */
[----:B------:R-:W-:Y:S01]  /*63b0*/  ISETP.LT.OR P2, PT, R0, 0x51, !P4 ;  /* 0x000000510000780c */ /* 0x000fe20006741670 */
[----:B0-----:R-:W3:Y:S01]  /*63c0*/  LDL.LU.64 R74, [R1+0x190] ;  /* 0x00019000014a7983 */ /* 0x001ee20000300a00 */
[----:B--2---:R-:W-:-:S05]  /*63d0*/  @!P5 PRMT R5, R16, 0x8880, RZ ;  /* 0x000088801005d816 */ /* 0x004fca00000000ff */
[----:B------:R-:W-:-:S04]  /*63e0*/  @!P5 IMAD R4, R5, R22, RZ ;  /* 0x000000160504d224 */ /* 0x000fc800078e02ff */
[----:B------:R-:W-:-:S05]  /*63f0*/  @!P5 IMAD R200, R200, R17, R4 ;  /* 0x00000011c8c8d224 */ /* 0x000fca00078e0204 */
[----:B------:R0:W-:Y:S01]  /*6400*/  @!P5 STG.E.U8 desc[UR44][R2.64+0x20], R200 ;  /* 0x000020c80200d986 */ /* 0x0001e2000c10112c */
[----:B------:R-:W-:-:S04]  /*6410*/  @!P2 IADD3 R230, P5, P6, R233, R2, R218 ;  /* 0x00000002e9e6a210 */ /* 0x000fc80007ebe0da */
[----:B------:R-:W-:Y:S02]  /*6420*/  @!P2 IADD3.X R231, R23, R3, R236, P5, P6 ;  /* 0x0000000317e7a210 */ /* 0x000fe40002fec4ec */
[----:B------:R-:W-:-:S13]  /*6430*/  ISETP.LT.OR P5, PT, R0, 0x22, !P0 ;  /* 0x000000220000780c */ /* 0x000fda00047a1670 */
[----:B------:R-:W2:Y:S01]  /*6440*/  @!P5 LDG.E.U8 R16, desc[UR44][R234.64+0x21] ;  /* 0x0000212cea10d981 */ /* 0x000ea2000c1e1100 */
[----:B------:R-:W-:Y:S02]  /*6450*/  LOP3.LUT P3, RZ, R19, 0x2000000, RZ, 0xc0, !PT ;  /* 0x0200000013ff7812 */ /* 0x000fe4000786c0ff */
[----:B--2---:R-:W-:-:S05]  /*6460*/  @!P5 PRMT R5, R16, 0x8880, RZ ;  /* 0x000088801005d816 */ /* 0x004fca00000000ff */
[----:B------:R-:W-:-:S04]  /*6470*/  @!P5 IMAD R4, R5, R22, RZ ;  /* 0x000000160504d224 */ /* 0x000fc800078e02ff */
[----:B------:R-:W-:-:S05]  /*6480*/  @!P5 IMAD R201, R201, R17, R4 ;  /* 0x00000011c9c9d224 */ /* 0x000fca00078e0204 */
[----:B------:R2:W-:Y:S01]  /*6490*/  @!P5 STG.E.U8 desc[UR44][R2.64+0x21], R201 ;  /* 0x000021c90200d986 */ /* 0x0005e2000c10112c */
[----:B------:R-:W-:-:S13]  /*64a0*/  ISETP.LT.OR P5, PT, R0, 0x21, !P3 ;  /* 0x000000210000780c */ /* 0x000fda0005fa1670 */
[----:B------:R-:W4:Y:S01]  /*64b0*/  @!P5 LDG.E.U8 R16, desc[UR44][R20.64+0x20] ;  /* 0x0000202c1410d981 */ /* 0x000f22000c1e1100 */
[----:B------:R-:W-:-:S04]  /*64c0*/  LOP3.LUT R18, R18, 0xfffffeff, RZ, 0xc0, !PT ;  /* 0xfffffeff12127812 */ /* 0x000fc800078ec0ff */
[----:B------:R-:W-:Y:S02]  /*64d0*/  @P2 LOP3.LUT R18, R18, 0x100, RZ, 0xfc, !PT ;  /* 0x0000010012122812 */ /* 0x000fe400078efcff */
[----:B------:R-:W-:Y:S02]  /*64e0*/  ISETP.LT.OR P2, PT, R0, 0x52, !P4 ;  /* 0x000000520000780c */ /* 0x000fe40006741670 */
[----:B0-----:R-:W-:-:S05]  /*64f0*/  @!P5 IADD3 R200, P6, R2, R233, RZ ;  /* 0x000000e902c8d210 */ /* 0x001fca0007fde0ff */
[----:B--2---:R-:W-:Y:S01]  /*6500*/  @!P5 IMAD.X R201, R3, 0x1, R23, P6 ;  /* 0x0000000103c9d824 */ /* 0x004fe200030e0617 */
[----:B----4-:R-:W-:-:S05]  /*6510*/  @!P5 PRMT R5, R16, 0x8880, RZ ;  /* 0x000088801005d816 */ /* 0x010fca00000000ff */
[----:B------:R-:W-:-:S04]  /*6520*/  @!P5 IMAD R4, R5, R22, RZ ;  /* 0x000000160504d224 */ /* 0x000fc800078e02ff */
[----:B------:R-:W-:-:S05]  /*6530*/  @!P5 IMAD R202, R202, R17, R4 ;  /* 0x00000011cacad224 */ /* 0x000fca00078e0204 */
[----:B------:R0:W-:Y:S01]  /*6540*/  @!P5 STG.E.U8 desc[UR44][R200.64+0x20], R202 ;  /* 0x000020cac800d986 */ /* 0x0001e2000c10112c */
[----:B------:R-:W-:-:S04]  /*6550*/  @!P2 IADD3 R228, P5, P6, R233, R2, R218 ;  /* 0x00000002e9e4a210 */ /* 0x000fc80007ebe0da */
[----:B------:R-:W-:Y:S02]  /*6560*/  @!P2 IADD3.X R229, R23, R3, R236, P5, P6 ;  /* 0x0000000317e5a210 */ /* 0x000fe40002fec4ec */
[----:B------:R-:W-:-:S13]  /*6570*/  ISETP.LT.OR P5, PT, R0, 0x22, !P3 ;  /* 0x000000220000780c */ /* 0x000fda0005fa1670 */
[----:B------:R-:W2:Y:S01]  /*6580*/  @!P5 LDG.E.U8 R16, desc[UR44][R20.64+0x21] ;  /* 0x0000212c1410d981 */ /* 0x000ea2000c1e1100 */
[----:B0-----:R-:W-:-:S05]  /*6590*/  @!P5 IADD3 R200, P6, R2, R233, RZ ;  /* 0x000000e902c8d210 */ /* 0x001fca0007fde0ff */
[----:B------:R-:W-:Y:S01]  /*65a0*/  @!P5 IMAD.X R201, R3, 0x1, R23, P6 ;  /* 0x0000000103c9d824 */ /* 0x000fe200030e0617 */
[----:B--2---:R-:W-:-:S05]  /*65b0*/  @!P5 PRMT R5, R16, 0x8880, RZ ;  /* 0x000088801005d816 */ /* 0x004fca00000000ff */
[----:B------:R-:W-:-:S04]  /*65c0*/  @!P5 IMAD R4, R5, R22, RZ ;  /* 0x000000160504d224 */ /* 0x000fc800078e02ff */
[----:B------:R-:W-:-:S05]  /*65d0*/  @!P5 IMAD R203, R203, R17, R4 ;  /* 0x00000011cbcbd224 */ /* 0x000fca00078e0204 */
[----:B------:R0:W-:Y:S01]  /*65e0*/  @!P5 STG.E.U8 desc[UR44][R200.64+0x21], R203 ;  /* 0x000021cbc800d986 */ /* 0x0001e2000c10112c */
[----:B------:R-:W-:-:S13]  /*65f0*/  ISETP.LT.OR P5, PT, R0, 0x29, !P0 ;  /* 0x000000290000780c */ /* 0x000fda00047a1670 */
[----:B------:R-:W2:Y:S01]  /*6600*/  @!P5 LDG.E.U8 R16, desc[UR44][R234.64+0x28] ;  /* 0x0000282cea10d981 */ /* 0x000ea2000c1e1100 */
[----:B------:R-:W-:-:S04]  /*6610*/  LOP3.LUT R18, R18, 0xfffffffb, RZ, 0xc0, !PT ;  /* 0xfffffffb12127812 */ /* 0x000fc800078ec0ff */
[----:B------:R-:W-:Y:S02]  /*6620*/  @P2 LOP3.LUT R18, R18, 0x4, RZ, 0xfc, !PT ;  /* 0x0000000412122812 */ /* 0x000fe400078efcff */
[----:B------:R-:W-:Y:S02]  /*6630*/  ISETP.LT.OR P2, PT, R0, 0x59, !P4 ;  /* 0x000000590000780c */ /* 0x000fe40006741670 */
[----:B--2---:R-:W-:-:S05]  /*6640*/  @!P5 PRMT R5, R16, 0x8880, RZ ;  /* 0x000088801005d816 */ /* 0x004fca00000000ff */
[----:B------:R-:W-:-:S04]  /*6650*/  @!P5 IMAD R4, R5, R22, RZ ;  /* 0x000000160504d224 */ /* 0x000fc800078e02ff */
[----:B------:R-:W-:-:S05]  /*6660*/  @!P5 IMAD R204, R204, R17, R4 ;  /* 0x00000011ccccd224 */ /* 0x000fca00078e0204 */
[----:B------:R-:W-:Y:S01]  /*6670*/  @!P5 STG.E.U8 desc[UR44][R2.64+0x28], R204 ;  /* 0x000028cc0200d986 */ /* 0x000fe2000c10112c */
        /* <DEDUP_REMOVED lines=11> */
[----:B0-----:R-:W-:-:S05]  /*6730*/  @!P5 IADD3 R200, P6, R2, R233, RZ ;  /* 0x000000e902c8d210 */ /* 0x001fca0007fde0ff */
        /* <DEDUP_REMOVED lines=18> */
[----:B------:R-:W-:-:S04]  /*6860*/  @P2 LOP3.LUT R18, R18, 0x2, RZ, 0xfc, !PT ;  /* 0x0000000212122812 */ /* 0x000fc800078efcff */
        /* <DEDUP_REMOVED lines=17> */
[----:B------:R-:W-:-:S04]  /*6980*/  LOP3.LUT R18, R18, 0xff7fffff, RZ, 0xc0, !PT ;  /* 0xff7fffff12127812 */ /* 0x000fc800078ec0ff */
[----:B------:R-:W-:Y:S02]  /*6990*/  @P4 LOP3.LUT R18, R18, 0x800000, RZ, 0xfc, !PT ;  /* 0x0080000012124812 */ /* 0x000fe400078efcff */
        /* <DEDUP_REMOVED lines=49> */
[C---:B------:R-:W-:Y:S02]  /*6cb0*/  LOP3.LUT P2, RZ, R19.reuse, 0x1000000, RZ, 0xc0, !PT ;  /* 0x0100000013ff7812 */ /* 0x040fe4000784c0ff */
        /* <DEDUP_REMOVED lines=24> */
[----:B------:R-:W4:Y:S01]  /*6e40*/  @!P5 LDG.E.U8 R16, desc[UR44][R10.64+0x20] ;  /* 0x0000202c0a10d981 */ /* 0x000f22000c1e1100 */
[----:B------:R-:W-:Y:S02]  /*6e50*/  LOP3.LUT R19, R19, 0xffdfffff, RZ, 0xc0, !PT ;  /* 0xffdfffff13137812 */ /* 0x000fe400078ec0ff */
[----:B------:R-:W-:Y:S02]  /*6e60*/  LOP3.LUT R18, R18, 0xffffff7f, RZ, 0xc0, !PT ;  /* 0xffffff7f12127812 */ /* 0x000fe400078ec0ff */
[----:B------:R-:W-:Y:S02]  /*6e70*/  @P3 LOP3.LUT R19, R19, 0x200000, RZ, 0xfc, !PT ;  /* 0x0020000013133812 */ /* 0x000fe400078efcff */
[----:B------:R-:W-:Y:S02]  /*6e80*/  ISETP.LT.OR P3, PT, R0, 0x72, !P1 ;  /* 0x000000720000780c */ /* 0x000fe40004f61670 */
[----:B------:R-:W-:-:S04]  /*6e90*/  @P4 LOP3.LUT R18, R18, 0x80, RZ, 0xfc, !PT ;  /* 0x0000008012124812 */ /* 0x000fc800078efcff */
[----:B------:R-:W-:-:S04]  /*6ea0*/  LOP3.LUT R18, R18, 0xfffffbff, RZ, 0xc0, !PT ;  /* 0xfffffbff12127812 */ /* 0x000fc800078ec0ff */
[----:B------:R-:W-:-:S03]  /*6eb0*/  @P0 LOP3.LUT R18, R18, 0x400, RZ, 0xfc, !PT ;  /* 0x0000040012120812 */ /* 0x000fc600078efcff */
[----:B------:R-:W-:-:S04]  /*6ec0*/  @!P3 IADD3 R210, P0, P6, R233, R2, R232 ;  /* 0x00000002e9d2b210 */ /* 0x000fc80007e1e0e8 */
[----:B------:R-:W-:Y:S02]  /*6ed0*/  @!P3 IADD3.X R211, R23, R3, R237, P0, P6 ;  /* 0x0000000317d3b210 */ /* 0x000fe400007ec4ed */
[----:B------:R-:W-:Y:S02]  /*6ee0*/  ISETP.LT.OR P0, PT, R0, 0x79, !P1 ;  /* 0x000000790000780c */ /* 0x000fe40004f01670 */
[----:B0-----:R-:W-:Y:S02]  /*6ef0*/  @!P5 IADD3 R184, P6, R233, R76, RZ ;  /* 0x0000004ce9b8d210 */ /* 0x001fe40007fde0ff */
[----:B------:R-:W-:-:S03]  /*6f00*/  LOP3.LUT R18, R18, 0xffffffbf, RZ, 0xc0, !PT ;  /* 0xffffffbf12127812 */ /* 0x000fc600078ec0ff */
[----:B--2---:R-:W-:Y:S01]  /*6f10*/  @!P5 IMAD.X R185, R23, 0x1, R77, P6 ;  /* 0x0000000117b9d824 */ /* 0x004fe200030e064d */
[----:B------:R-:W-:Y:S01]  /*6f20*/  @P3 LOP3.LUT R18, R18, 0x40, RZ, 0xfc, !PT ;  /* 0x0000004012123812 */ /* 0x000fe200078efcff */
[----:B------:R-:W2:Y:S03]  /*6f30*/  LDL.LU.64 R76, [R1+0x188] ;  /* 0x00018800014c7983 */ /* 0x000ea60000300a00 */
[----:B------:R-:W-:Y:S01]  /*6f40*/  LOP3.LUT R18, R18, 0xffffffdf, RZ, 0xc0, !PT ;  /* 0xffffffdf12127812 */ /* 0x000fe200078ec0ff */
[----:B------:R-:W3:Y:S03]  /*6f50*/  LDL R214, [R1+0x80] ;  /* 0x0000800001d67983 */ /* 0x000ee60000100800 */
[----:B------:R-:W-:Y:S02]  /*6f60*/  @P0 LOP3.LUT R18, R18, 0x20, RZ, 0xfc, !PT ;  /* 0x0000002012120812 */ /* 0x000fe400078efcff */
[----:B----4-:R-:W-:-:S05]  /*6f70*/  @!P5 PRMT R5, R16, 0x8880, RZ ;  /* 0x000088801005d816 */ /* 0x010fca00000000ff */
[----:B------:R-:W-:-:S04]  /*6f80*/  @!P5 IMAD R4, R5, R22, RZ ;  /* 0x000000160504d224 */ /* 0x000fc800078e02ff */
[----:B------:R-:W-:-:S05]  /*6f90*/  @!P5 IMAD R186, R186, R17, R4 ;  /* 0x00000011babad224 */ /* 0x000fca00078e0204 */
[----:B------:R0:W-:Y:S01]  /*6fa0*/  @!P5 STG.E.U8 desc[UR44][R184.64+0x20], R186 ;  /* 0x000020bab800d986 */ /* 0x0001e2000c10112c */
[----:B------:R-:W-:-:S04]  /*6fb0*/  @!P0 IADD3 R208, P6, P5, R233, R2, R232 ;  /* 0x00000002e9d08210 */ /* 0x000fc80007dde0e8 */
[----:B------:R-:W-:Y:S02]  /*6fc0*/  @!P0 IADD3.X R209, R23, R3, R237, P6, P5 ;  /* 0x0000000317d18210 */ /* 0x000fe400037ea4ed */
[----:B------:R-:W-:-:S13]  /*6fd0*/  ISETP.LT.OR P0, PT, R0, 0x22, !P1 ;  /* 0x000000220000780c */ /* 0x000fda0004f01670 */
[----:B------:R-:W4:Y:S01]  /*6fe0*/  @!P0 LDG.E.U8 R16, desc[UR44][R10.64+0x21] ;  /* 0x0000212c0a108981 */ /* 0x000f22000c1e1100 */
[----:B------:R-:W-:Y:S02]  /*6ff0*/  LOP3.LUT P4, RZ, R18, 0x40000, RZ, 0xc0, !PT ;  /* 0x0004000012ff7812 */ /* 0x000fe4000788c0ff */
[----:B------:R-:W-:Y:S02]  /*7000*/  LOP3.LUT R19, R19, 0xff7fffff, RZ, 0xc0, !PT ;  /* 0xff7fffff13137812 */ /* 0x000fe400078ec0ff */
[----:B------:R-:W-:-:S09]  /*7010*/  ISETP.LT.OR P3, PT, R0, 0x7a, !P1 ;  /* 0x0000007a0000780c */ /* 0x000fd20004f61670 */
[----:B------:R-:W-:-:S04]  /*7020*/  @P4 LOP3.LUT R19, R19, 0x800000, RZ, 0xfc, !PT ;  /* 0x0080000013134812 */ /* 0x000fc800078efcff */
[----:B------:R-:W-:-:S04]  /*7030*/  LOP3.LUT R19, R19, 0xfffdffff, RZ, 0xc0, !PT ;  /* 0xfffdffff13137812 */ /* 0x000fc800078ec0ff */
[----:B------:R-:W-:Y:S02]  /*7040*/  @P1 LOP3.LUT R19, R19, 0x20000, RZ, 0xfc, !PT ;  /* 0x0002000013131812 */ /* 0x000fe400078efcff */
[----:B------:R-:W-:Y:S02]  /*7050*/  ISETP.GE.AND P1, PT, R39, 0x109, PT ;  /* 0x000001092700780c */ /* 0x000fe40003f26270 */
[----:B0-----:R-:W-:-:S04]  /*7060*/  @!P3 IADD3 R184, P6, P5, R233, R2, R232 ;  /* 0x00000002e9b8b210 */ /* 0x001fc80007dde0e8 */
[----:B------:R-:W-:Y:S02]  /*7070*/  @!P3 IADD3.X R185, R23, R3, R237, P6, P5 ;  /* 0x0000000317b9b210 */ /* 0x000fe400037ea4ed */
[----:B----4-:R-:W-:-:S05]  /*7080*/  @!P0 PRMT R5, R16, 0x8880, RZ ;  /* 0x0000888010058816 */ /* 0x010fca00000000ff */
[----:B------:R-:W-:-:S04]  /*7090*/  @!P0 IMAD R4, R5, R22, RZ ;  /* 0x0000001605048224 */ /* 0x000fc800078e02ff */
[----:B------:R-:W-:-:S05]  /*70a0*/  @!P0 IMAD R187, R187, R17, R4 ;  /* 0x00000011bbbb8224 */ /* 0x000fca00078e0204 */
[----:B------:R0:W-:Y:S01]  /*70b0*/  @!P0 STG.E.U8 desc[UR44][R78.64+0x21], R187 ;  /* 0x000021bb4e008986 */ /* 0x0001e2000c10112c */
[----:B------:R-:W-:Y:S02]  /*70c0*/  ISETP.LT.OR P0, PT, R0, 0x61, !P1 ;  /* 0x000000610000780c */ /* 0x000fe40004f01670 */
[----:B------:R-:W-:Y:S02]  /*70d0*/  LOP3.LUT R18, R18, 0xffffffef, RZ, 0xc0, !PT ;  /* 0xffffffef12127812 */ /* 0x000fe400078ec0ff */
[----:B------:R-:W-:Y:S01]  /*70e0*/  ISETP.LT.OR P4, PT, R0, 0x62, !P1 ;  /* 0x000000620000780c */ /* 0x000fe20004f81670 */
[----:B0-----:R-:W4:Y:S08]  /*70f0*/  LDL.LU.64 R78, [R1+0x180] ;  /* 0x00018000014e7983 */ /* 0x001f300000300a00 */
[----:B---3--:R-:W-:-:S04]  /*7100*/  @!P0 IADD3 R200, P6, P5, R233, R2, R214 ;  /* 0x00000002e9c88210 */ /* 0x008fc80007dde0d6 */
[----:B------:R-:W-:Y:S02]  /*7110*/  @!P0 IADD3.X R201, R23, R3, R236, P6, P5 ;  /* 0x0000000317c98210 */ /* 0x000fe400037ea4ec */
[----:B------:R-:W-:-:S13]  /*7120*/  ISETP.LT.OR P5, PT, R0, 0x29, !P2 ;  /* 0x000000290000780c */ /* 0x000fda00057a1670 */
[----:B------:R-:W3:Y:S02]  /*7130*/  @!P5 LDG.E.U8 R16, desc[UR44][R14.64+0x28] ;  /* 0x0000282c0e10d981 */ /* 0x000ee4000c1e1100 */
[----:B---3--:R-:W-:-:S05]  /*7140*/  @!P5 PRMT R5, R16, 0x8880, RZ ;  /* 0x000088801005d816 */ /* 0x008fca00000000ff */
[----:B------:R-:W-:-:S04]  /*7150*/  @!P5 IMAD R4, R5, R22, RZ ;  /* 0x000000160504d224 */ /* 0x000fc800078e02ff */
[----:B------:R-:W-:-:S05]  /*7160*/  @!P5 IMAD R188, R188, R17, R4 ;  /* 0x00000011bcbcd224 */ /* 0x000fca00078e0204 */
[----:B------:R-:W-:Y:S01]  /*7170*/  @!P5 STG.E.U8 desc[UR44][R36.64+0x28], R188 ;  /* 0x000028bc2400d986 */ /* 0x000fe2000c10112c */
[----:B------:R-:W-:-:S13]  /*7180*/  ISETP.LT.OR P5, PT, R0, 0x2a, !P2 ;  /* 0x0000002a0000780c */ /* 0x000fda00057a1670 */
[----:B------:R-:W3:Y:S01]  /*7190*/  @!P5 LDG.E.U8 R16, desc[UR44][R14.64+0x29] ;  /* 0x0000292c0e10d981 */ /* 0x000ee2000c1e1100 */
[----:B------:R-:W-:-:S04]  /*71a0*/  @P3 LOP3.LUT R18, R18, 0x10, RZ, 0xfc, !PT ;  /* 0x0000001012123812 */ /* 0x000fc800078efcff */
[C---:B------:R-:W-:Y:S02]  /*71b0*/  LOP3.LUT P3, RZ, R18.reuse, 0x10000, RZ, 0xc0, !PT ;  /* 0x0001000012ff7812 */ /* 0x040fe4000786c0ff */
[----:B------:R-:W-:-:S04]  /*71c0*/  LOP3.LUT R18, R18, 0xffffbfff, RZ, 0xc0, !PT ;  /* 0xffffbfff12127812 */ /* 0x000fc800078ec0ff */
[----:B------:R-:W-:Y:S02]  /*71d0*/  @P0 LOP3.LUT R18, R18, 0x4000, RZ, 0xfc, !PT ;  /* 0x0000400012120812 */ /* 0x000fe400078efcff */
[----:B------:R-:W-:Y:S02]  /*71e0*/  @!P4 IADD3 R186, P0, P6, R233, R2, R214 ;  /* 0x00000002e9bac210 */ /* 0x000fe40007e1e0d6 */
[----:B------:R-:W-:Y:S02]  /*71f0*/  LOP3.LUT R18, R18, 0xfffffdff, RZ, 0xc0, !PT ;  /* 0xfffffdff12127812 */ /* 0x000fe400078ec0ff */
[----:B------:R-:W-:Y:S02]  /*7200*/  @!P4 IADD3.X R187, R23, R3, R236, P0, P6 ;  /* 0x0000000317bbc210 */ /* 0x000fe400007ec4ec */
[----:B------:R-:W-:Y:S02]  /*7210*/  @P4 LOP3.LUT R18, R18, 0x200, RZ, 0xfc, !PT ;  /* 0x0000020012124812 */ /* 0x000fe400078efcff */
[----:B------:R-:W-:-:S02]  /*7220*/  LOP3.LUT P4, RZ, R19, 0x800000, RZ, 0xc0, !PT ;  /* 0x0080000013ff7812 */ /* 0x000fc4000788c0ff */
[----:B---3--:R-:W-:-:S05]  /*7230*/  @!P5 PRMT R5, R16, 0x8880, RZ ;  /* 0x000088801005d816 */ /* 0x008fca00000000ff */
[----:B------:R-:W-:-:S04]  /*7240*/  @!P5 IMAD R4, R5, R22, RZ ;  /* 0x000000160504d224 */ /* 0x000fc800078e02ff */
[----:B------:R-:W-:-:S05]  /*7250*/  @!P5 IMAD R189, R189, R17, R4 ;  /* 0x00000011bdbdd224 */ /* 0x000fca00078e0204 */
[----:B------:R-:W-:Y:S04]  /*7260*/  @!P5 STG.E.U8 desc[UR44][R36.64+0x29], R189 ;  /* 0x000029bd2400d986 */ /* 0x000fe8000c10112c */
[----:B------:R-:W3:Y:S02]  /*7270*/  @!P4 LDG.E.U8 R16, desc[UR44][R10.64+0x28] ;  /* 0x0000282c0a10c981 */ /* 0x000ee4000c1e1100 */
[----:B---3--:R-:W-:-:S05]  /*7280*/  @!P4 PRMT R5, R16, 0x8880, RZ ;  /* 0x000088801005c816 */ /* 0x008fca00000000ff */
[----:B------:R-:W-:-:S04]  /*7290*/  @!P4 IMAD R4, R5, R22, RZ ;  /* 0x000000160504c224 */ /* 0x000fc800078e02ff */
[----:B------:R-:W-:-:S05]  /*72a0*/  @!P4 IMAD R190, R190, R17, R4 ;  /* 0x00000011bebec224 */ /* 0x000fca00078e0204 */
[----:B------:R0:W-:Y:S04]  /*72b0*/  @!P4 STG.E.U8 desc[UR44][R80.64+0x28], R190 ;  /* 0x000028be5000c986 */ /* 0x0001e8000c10112c */
[----:B------:R-:W3:Y:S01]  /*72c0*/  @!P3 LDG.E.U8 R16, desc[UR44][R10.64+0x29] ;  /* 0x0000292c0a10b981 */ /* 0x000ee2000c1e1100 */
[----:B------:R-:W-:Y:S02]  /*72d0*/  ISETP.LT.OR P0, PT, R0, 0x69, !P1 ;  /* 0x000000690000780c */ /* 0x000fe40004f01670 */
[----:B------:R-:W-:Y:S02]  /*72e0*/  LOP3.LUT R18, R18, 0xffffdfff, RZ, 0xc0, !PT ;  /* 0xffffdfff12127812 */ /* 0x000fe400078ec0ff */
[----:B------:R-:W-:Y:S01]  /*72f0*/  LOP3.LUT R19, R19, 0xffbfffff, RZ, 0xc0, !PT ;  /* 0xffbfffff13137812 */ /* 0x000fe200078ec0ff */
[----:B0-----:R-:W4:Y:S08]  /*7300*/  LDL.LU.64 R80, [R1+0x178] ;  /* 0x0001780001507983 */ /* 0x001f300000300a00 */
[----:B------:R-:W-:-:S02]  /*7310*/  @!P0 IADD3 R202, P6, P5, R233, R2, R214 ;  /* 0x00000002e9ca8210 */ /* 0x000fc40007dde0d6 */
[----:B------:R-:W-:Y:S02]  /*7320*/  @P0 LOP3.LUT R18, R18, 0x2000, RZ, 0xfc, !PT ;  /* 0x0000200012120812 */ /* 0x000fe400078efcff */
[----:B------:R-:W-:Y:S02]  /*7330*/  @!P0 IADD3.X R203, R23, R3, R236, P6, P5 ;  /* 0x0000000317cb8210 */ /* 0x000fe400037ea4ec */
[----:B------:R-:W-:-:S13]  /*7340*/  ISETP.LT.OR P0, PT, R0, 0x6a, !P1 ;  /* 0x0000006a0000780c */ /* 0x000fda0004f01670 */
[----:B------:R-:W-:-:S04]  /*7350*/  @!P0 IADD3 R188, P6, P5, R233, R2, R214 ;  /* 0x00000002e9bc8210 */ /* 0x000fc80007dde0d6 */
[----:B------:R-:W-:Y:S02]  /*7360*/  @!P0 IADD3.X R189, R23, R3, R236, P6, P5 ;  /* 0x0000000317bd8210 */ /* 0x000fe400037ea4ec */
[----:B---3--:R-:W-:-:S05]  /*7370*/  @!P3 PRMT R5, R16, 0x8880, RZ ;  /* 0x000088801005b816 */ /* 0x008fca00000000ff */
[----:B------:R-:W-:-:S04]  /*7380*/  @!P3 IMAD R4, R5, R22, RZ ;  /* 0x000000160504b224 */ /* 0x000fc800078e02ff */
[----:B------:R-:W-:-:S05]  /*7390*/  @!P3 IMAD R191, R191, R17, R4 ;  /* 0x00000011bfbfb224 */ /* 0x000fca00078e0204 */
[----:B------:R0:W-:Y:S01]  /*73a0*/  @!P3 STG.E.U8 desc[UR44][R82.64+0x29], R191 ;  /* 0x000029bf5200b986 */ /* 0x0001e2000c10112c */
[----:B------:R-:W-:Y:S02]  /*73b0*/  ISETP.LT.OR P3, PT, R0, 0x71, !P1 ;  /* 0x000000710000780c */ /* 0x000fe40004f61670 */
[----:B------:R-:W-:Y:S01]  /*73c0*/  LOP3.LUT P4, RZ, R18, 0x100000, RZ, 0xc0, !PT ;  /* 0x0010000012ff7812 */ /* 0x000fe2000788c0ff */
[----:B0-----:R-:W3:Y:S10]  /*73d0*/  LDL.LU.64 R82, [R1+0x170] ;  /* 0x0001700001527983 */ /* 0x001ef40000300a00 */
        /* <DEDUP_REMOVED lines=10> */
[----:B------:R-:W-:Y:S02]  /*7480*/  LOP3.LUT R18, R18, 0xffffefff, RZ, 0xc0, !PT ;  /* 0xffffefff12127812 */ /* 0x000fe400078ec0ff */
[----:B------:R-:W-:Y:S02]  /*7490*/  @P4 LOP3.LUT R19, R19, 0x400000, RZ, 0xfc, !PT ;  /* 0x0040000013134812 */ /* 0x000fe400078efcff */
[----:B------:R-:W-:Y:S02]  /*74a0*/  ISETP.LT.OR P4, PT, R0, 0x72, !P1 ;  /* 0x000000720000780c */ /* 0x000fe40004f81670 */
[----:B------:R-:W-:-:S04]  /*74b0*/  @P0 LOP3.LUT R18, R18, 0x1000, RZ, 0xfc, !PT ;  /* 0x0000100012120812 */ /* 0x000fc800078efcff */
[----:B------:R-:W-:-:S04]  /*74c0*/  LOP3.LUT R18, R18, 0xfffbffff, RZ, 0xc0, !PT ;  /* 0xfffbffff12127812 */ /* 0x000fc800078ec0ff */
[----:B------:R-:W-:-:S03]  /*74d0*/  @P3 LOP3.LUT R18, R18, 0x40000, RZ, 0xfc, !PT ;  /* 0x0004000012123812 */ /* 0x000fc600078efcff */
[----:B------:R-:W-:Y:S02]  /*74e0*/  @!P4 IADD3 R190, P3, P6, R233, R2, R214 ;  /* 0x00000002e9bec210 */ /* 0x000fe40007e7e0d6 */
[----:B------:R-:W-:Y:S02]  /*74f0*/  LOP3.LUT R18, R18, 0xfffeffff, RZ, 0xc0, !PT ;  /* 0xfffeffff12127812 */ /* 0x000fe400078ec0ff */
[----:B------:R-:W-:Y:S02]  /*7500*/  @!P4 IADD3.X R191, R23, R3, R236, P3, P6 ;  /* 0x0000000317bfc210 */ /* 0x000fe40001fec4ec */
[----:B------:R-:W-:Y:S02]  /*7510*/  @P4 LOP3.LUT R18, R18, 0x10000, RZ, 0xfc, !PT ;  /* 0x0001000012124812 */ /* 0x000fe400078efcff */
[----:B------:R-:W-:Y:S02]  /*7520*/  LOP3.LUT P4, RZ, R19, 0x400000, RZ, 0xc0, !PT ;  /* 0x0040000013ff7812 */ /* 0x000fe4000788c0ff */
[----:B--2---:R-:W-:-:S05]  /*7530*/  @!P5 PRMT R5, R16, 0x8880, RZ ;  /* 0x000088801005d816 */ /* 0x004fca00000000ff */
[----:B------:R-:W-:-:S04]  /*7540*/  @!P5 IMAD R4, R5, R22, RZ ;  /* 0x000000160504d224 */ /* 0x000fc800078e02ff */
[----:B------:R-:W-:-:S05]  /*7550*/  @!P5 IMAD R193, R193, R17, R4 ;  /* 0x00000011c1c1d224 */ /* 0x000fca00078e0204 */
[----:B------:R-:W-:Y:S04]  /*7560*/  @!P5 STG.E.U8 desc[UR44][R36.64+0x31], R193 ;  /* 0x000031c12400d986 */ /* 0x000fe8000c10112c */
[----:B------:R-:W2:Y:S01]  /*7570*/  @!P4 LDG.E.U8 R16, desc[UR44][R10.64+0x30] ;  /* 0x0000302c0a10c981 */ /* 0x000ea2000c1e1100 */
[----:B------:R-:W-:Y:S02]  /*7580*/  LOP3.LUT P0, RZ, R19, 0x800, RZ, 0xc0, !PT ;  /* 0x0000080013ff7812 */ /* 0x000fe4000780c0ff */
[----:B--2---:R-:W-:-:S05]  /*7590*/  @!P4 PRMT R5, R16, 0x8880, RZ ;  /* 0x000088801005c816 */ /* 0x004fca00000000ff */
[----:B------:R-:W-:-:S04]  /*75a0*/  @!P4 IMAD R4, R5, R22, RZ ;  /* 0x000000160504c224 */ /* 0x000fc800078e02ff */
[----:B------:R-:W-:-:S05]  /*75b0*/  @!P4 IMAD R194, R194, R17, R4 ;  /* 0x00000011c2c2c224 */ /* 0x000fca00078e0204 */
[----:B------:R0:W-:Y:S04]  /*75c0*/  @!P4 STG.E.U8 desc[UR44][R84.64+0x30], R194 ;  /* 0x000030c25400c986 */ /* 0x0001e8000c10112c */
[----:B------:R-:W2:Y:S01]  /*75d0*/  @!P0 LDG.E.U8 R16, desc[UR44][R10.64+0x31] ;  /* 0x0000312c0a108981 */ /* 0x000ea2000c1e1100 */
[C---:B------:R-:W-:Y:S02]  /*75e0*/  ISETP.LT.OR P4, PT, R0.reuse, 0x79, !P1 ;  /* 0x000000790000780c */ /* 0x040fe40004f81670 */
[----:B------:R-:W-:Y:S02]  /*75f0*/  ISETP.LT.OR P1, PT, R0, 0x7a, !P1 ;  /* 0x0000007a0000780c */ /* 0x000fe40004f21670 */
[----:B------:R-:W-:Y:S02]  /*7600*/  LOP3.LUT R18, R18, 0xffefffff, RZ, 0xc0, !PT ;  /* 0xffefffff12127812 */ /* 0x000fe400078ec0ff */
[----:B------:R-:W-:Y:S01]  /*7610*/  LOP3.LUT P3, RZ, R19, 0x200000, RZ, 0xc0, !PT ;  /* 0x0020000013ff7812 */ /* 0x000fe2000786c0ff */
[----:B0-----:R-:W3:Y:S06]  /*7620*/  LDL.LU.64 R84, [R1+0x168] ;  /* 0x0001680001547983 */ /* 0x001eec0000300a00 */
[----:B------:R-:W-:-:S04]  /*7630*/  @!P4 IADD3 R192, P6, P5, R233, R2, R214 ;  /* 0x00000002e9c0c210 */ /* 0x000fc80007dde0d6 */
[----:B------:R-:W-:Y:S02]  /*7640*/  @!P4 IADD3.X R193, R23, R3, R236, P6, P5 ;  /* 0x0000000317c1c210 */ /* 0x000fe400037ea4ec */
        /* <DEDUP_REMOVED lines=8> */
[----:B------:R-:W-:Y:S02]  /*76d0*/  @P4 LOP3.LUT R18, R18, 0x100000, RZ, 0xfc, !PT ;  /* 0x0010000012124812 */ /* 0x000fe400078efcff */
[----:B------:R-:W-:Y:S01]  /*76e0*/  LOP3.LUT P6, RZ, R19, 0x200, RZ, 0xc0, !PT ;  /* 0x0000020013ff7812 */ /* 0x000fe200078cc0ff */
[----:B0-----:R-:W3:Y:S01]  /*76f0*/  LDL.LU.64 R86, [R1+0x160] ;  /* 0x0001600001567983 */ /* 0x001ee20000300a00 */
[----:B--2---:R-:W-:-:S05]  /*7700*/  @!P5 PRMT R5, R16, 0x8880, RZ ;  /* 0x000088801005d816 */ /* 0x004fca00000000ff */
[----:B------:R-:W-:-:S04]  /*7710*/  @!P5 IMAD R4, R5, R22, RZ ;  /* 0x000000160504d224 */ /* 0x000fc800078e02ff */
[----:B------:R-:W-:-:S05]  /*7720*/  @!P5 IMAD R196, R196, R17, R4 ;  /* 0x00000011c4c4d224 */ /* 0x000fca00078e0204 */
[----:B------:R-:W-:Y:S01]  /*7730*/  @!P5 STG.E.U8 desc[UR44][R36.64+0x38], R196 ;  /* 0x000038c42400d986 */ /* 0x000fe2000c10112c */
[----:B------:R-:W-:-:S13]  /*7740*/  ISETP.LT.OR P5, PT, R0, 0x3a, !P2 ;  /* 0x0000003a0000780c */ /* 0x000fda00057a1670 */
[----:B------:R-:W2:Y:S01]  /*7750*/  @!P5 LDG.E.U8 R16, desc[UR44][R14.64+0x39] ;  /* 0x0000392c0e10d981 */ /* 0x000ea2000c1e1100 */
[C---:B------:R-:W-:Y:S02]  /*7760*/  LOP3.LUT P4, RZ, R19.reuse, 0x100000, RZ, 0xc0, !PT ;  /* 0x0010000013ff7812 */ /* 0x040fe4000788c0ff */
[----:B------:R-:W-:-:S04]  /*7770*/  LOP3.LUT R19, R19, 0xfffbffff, RZ, 0xc0, !PT ;  /* 0xfffbffff13137812 */ /* 0x000fc800078ec0ff */
[----:B------:R-:W-:-:S04]  /*7780*/  @P1 LOP3.LUT R19, R19, 0x40000, RZ, 0xfc, !PT ;  /* 0x0004000013131812 */ /* 0x000fc800078efcff */
        /* <DEDUP_REMOVED lines=12> */
[----:B------:R-:W-:Y:S01]  /*7850*/  LOP3.LUT P0, RZ, R19, 0x80, RZ, 0xc0, !PT ;  /* 0x0000008013ff7812 */ /* 0x000fe2000780c0ff */
[----:B0-----:R-:W3:Y:S01]  /*7860*/  LDL.LU.64 R56, [R1+0x158] ;  /* 0x0001580001387983 */ /* 0x001ee20000300a00 */
[----:B--2---:R-:W-:-:S05]  /*7870*/  @!P6 PRMT R5, R16, 0x8880, RZ ;  /* 0x000088801005e816 */ /* 0x004fca00000000ff */
[----:B------:R-:W-:-:S04]  /*7880*/  @!P6 IMAD R4, R5, R22, RZ ;  /* 0x000000160504e224 */ /* 0x000fc800078e02ff */
[----:B------:R-:W-:-:S05]  /*7890*/  @!P6 IMAD R199, R199, R17, R4 ;  /* 0x00000011c7c7e224 */ /* 0x000fca00078e0204 */
[----:B------:R0:W-:Y:S04]  /*78a0*/  @!P6 STG.E.U8 desc[UR44][R58.64+0x39], R199 ;  /* 0x000039c73a00e986 */ /* 0x0001e8000c10112c */
[----:B------:R-:W2:Y:S01]  /*78b0*/  @!P5 LDG.E.U8 R16, desc[UR44][R6.64+0x20] ;  /* 0x0000202c0610d981 */ /* 0x000ea2000c1e1100 */
[----:B------:R-:W-:-:S03]  /*78c0*/  LOP3.LUT P1, RZ, R19, 0x40, RZ, 0xc0, !PT ;  /* 0x0000004013ff7812 */ /* 0x000fc6000782c0ff */
[----:B0-----:R-:W3:Y:S01]  /*78d0*/  LDL.LU.64 R58, [R1+0x150] ;  /* 0x00015000013a7983 */ /* 0x001ee20000300a00 */
        /* <DEDUP_REMOVED lines=10> */
[----:B------:R-:W-:-:S13]  /*7980*/  LOP3.LUT P5, RZ, R19, 0x100, RZ, 0xc0, !PT ;  /* 0x0000010013ff7812 */ /* 0x000fda00078ac0ff */
        /* <DEDUP_REMOVED lines=13> */
[----:B------:R-:W2:Y:S04]  /*7a60*/  @!P5 LDG.E.U8 R16, desc[UR44][R6.64+0x28] ;  /* 0x0000282c0610d981 */ /* 0x000ea8000c1e1100 */
        /* <DEDUP_REMOVED lines=49> */
[----:B------:R0:W-:Y:S01]  /*7d80*/  @!P5 STG.E.U8 desc[UR44][R70.64+0x31], R179 ;  /* 0x000031b34600d986 */ /* 0x0001e2000c10112c */
[----:B------:R-:W-:Y:S02]  /*7d90*/  ISETP.LT.OR P5, PT, R0, 0x39, !P4 ;  /* 0x000000390000780c */ /* 0x000fe400067a1670 */
[----:B------:R-:W-:Y:S01]  /*7da0*/  LOP3.LUT P0, RZ, R19, 0x80000, RZ, 0xc0, !PT ;  /* 0x0008000013ff7812 */ /* 0x000fe2000780c0ff */
[----:B0-----:R-:W2:Y:S10]  /*7db0*/  LDL.LU.64 R70, [R1+0x120] ;  /* 0x0001200001467983 */ /* 0x001eb40000300a00 */
[----:B------:R-:W4:Y:S02]  /*7dc0*/  @!P5 LDG.E.U8 R16, desc[UR44][R6.64+0x38] ;  /* 0x0000382c0610d981 */ /* 0x000f24000c1e1100 */
[----:B----4-:R-:W-:-:S05]  /*7dd0*/  @!P5 PRMT R5, R16, 0x8880, RZ ;  /* 0x000088801005d816 */ /* 0x010fca00000000ff */
[----:B------:R-:W-:-:S04]  /*7de0*/  @!P5 IMAD R4, R5, R22, RZ ;  /* 0x000000160504d224 */ /* 0x000fc800078e02ff */
[----:B------:R-:W-:-:S05]  /*7df0*/  @!P5 IMAD R180, R180, R17, R4 ;  /* 0x00000011b4b4d224 */ /* 0x000fca00078e0204 */
[----:B------:R-:W-:Y:S01]  /*7e00*/  @!P5 STG.E.U8 desc[UR44][R12.64+0x38], R180 ;  /* 0x000038b40c00d986 */ /* 0x000fe2000c10112c */
[----:B------:R-:W-:-:S13]  /*7e10*/  ISETP.LT.OR P5, PT, R0, 0x3a, !P4 ;  /* 0x0000003a0000780c */ /* 0x000fda00067a1670 */
[----:B------:R-:W4:Y:S02]  /*7e20*/  @!P5 LDG.E.U8 R16, desc[UR44][R6.64+0x39] ;  /* 0x0000392c0610d981 */ /* 0x000f24000c1e1100 */
[----:B----4-:R-:W-:-:S05]  /*7e30*/  @!P5 PRMT R5, R16, 0x8880, RZ ;  /* 0x000088801005d816 */ /* 0x010fca00000000ff */
[----:B------:R-:W-:-:S04]  /*7e40*/  @!P5 IMAD R4, R5, R22, RZ ;  /* 0x000000160504d224 */ /* 0x000fc800078e02ff */
[----:B------:R-:W-:-:S05]  /*7e50*/  @!P5 IMAD R181, R181, R17, R4 ;  /* 0x00000011b5b5d224 */ /* 0x000fca00078e0204 */
[----:B------:R-:W-:Y:S04]  /*7e60*/  @!P5 STG.E.U8 desc[UR44][R12.64+0x39], R181 ;  /* 0x000039b50c00d986 */ /* 0x000fe8000c10112c */
[----:B------:R-:W4:Y:S02]  /*7e70*/  @!P1 LDG.E.U8 R16, desc[UR44][R8.64+0x38] ;  /* 0x0000382c08109981 */ /* 0x000f24000c1e1100 */
[----:B----4-:R-:W-:-:S05]  /*7e80*/  @!P1 PRMT R5, R16, 0x8880, RZ ;  /* 0x0000888010059816 */ /* 0x010fca00000000ff */
[----:B------:R-:W-:-:S04]  /*7e90*/  @!P1 IMAD R4, R5, R22, RZ ;  /* 0x0000001605049224 */ /* 0x000fc800078e02ff */
[----:B------:R-:W-:-:S05]  /*7ea0*/  @!P1 IMAD R182, R182, R17, R4 ;  /* 0x00000011b6b69224 */ /* 0x000fca00078e0204 */
[----:B------:R0:W-:Y:S04]  /*7eb0*/  @!P1 STG.E.U8 desc[UR44][R40.64+0x38], R182 ;  /* 0x000038b628009986 */ /* 0x0001e8000c10112c */
[----:B------:R-:W4:Y:S01]  /*7ec0*/  @!P6 LDG.E.U8 R16, desc[UR44][R8.64+0x39] ;  /* 0x0000392c0810e981 */ /* 0x000f22000c1e1100 */
[----:B------:R-:W-:-:S03]  /*7ed0*/  ISETP.LT.OR P5, PT, R0, 0x41, !P0 ;  /* 0x000000410000780c */ /* 0x000fc600047a1670 */
[----:B0-----:R-:W2:Y:S01]  /*7ee0*/  LDL.LU.64 R40, [R1+0x118] ;  /* 0x0001180001287983 */ /* 0x001ea20000300a00 */
[----:B----4-:R-:W-:-:S05]  /*7ef0*/  @!P6 PRMT R5, R16, 0x8880, RZ ;  /* 0x000088801005e816 */ /* 0x010fca00000000ff */
[----:B------:R-:W-:-:S04]  /*7f00*/  @!P6 IMAD R4, R5, R22, RZ ;  /* 0x000000160504e224 */ /* 0x000fc800078e02ff */
[----:B------:R-:W-:-:S05]  /*7f10*/  @!P6 IMAD R183, R183, R17, R4 ;  /* 0x00000011b7b7e224 */ /* 0x000fca00078e0204 */
[----:B------:R0:W-:Y:S04]  /*7f20*/  @!P6 STG.E.U8 desc[UR44][R42.64+0x39], R183 ;  /* 0x000039b72a00e986 */ /* 0x0001e8000c10112c */
[----:B------:R-:W4:Y:S01]  /*7f30*/  @!P5 LDG.E.U8 R16, desc[UR44][R234.64+0x40] ;  /* 0x0000402cea10d981 */ /* 0x000f22000c1e1100 */
[----:B------:R-:W-:-:S03]  /*7f40*/  LOP3.LUT P1, RZ, R18, 0x40000000, RZ, 0xc0, !PT ;  /* 0x4000000012ff7812 */ /* 0x000fc6000782c0ff */
[----:B0-----:R-:W2:Y:S01]  /*7f50*/  LDL.LU.64 R42, [R1+0x110] ;  /* 0x00011000012a7983 */ /* 0x001ea20000300a00 */
[----:B----4-:R-:W-:-:S05]  /*7f60*/  @!P5 PRMT R5, R16, 0x8880, RZ ;  /* 0x000088801005d816 */ /* 0x010fca00000000ff */
[----:B------:R-:W-:-:S04]  /*7f70*/  @!P5 IMAD R4, R5, R22, RZ ;  /* 0x000000160504d224 */ /* 0x000fc800078e02ff */
[----:B------:R-:W-:-:S05]  /*7f80*/  @!P5 IMAD R152, R152, R17, R4 ;  /* 0x000000119898d224 */ /* 0x000fca00078e0204 */
[----:B------:R0:W-:Y:S01]  /*7f90*/  @!P5 STG.E.U8 desc[UR44][R2.64+0x40], R152 ;  /* 0x000040980200d986 */ /* 0x0001e2000c10112c */
[----:B------:R-:W-:-:S13]  /*7fa0*/  ISETP.LT.OR P5, PT, R0, 0x42, !P0 ;  /* 0x000000420000780c */ /* 0x000fda00047a1670 */
[----:B------:R-:W4:Y:S02]  /*7fb0*/  @!P5 LDG.E.U8 R16, desc[UR44][R234.64+0x41] ;  /* 0x0000412cea10d981 */ /* 0x000f24000c1e1100 */
[----:B----4-:R-:W-:-:S05]  /*7fc0*/  @!P5 PRMT R5, R16, 0x8880, RZ ;  /* 0x000088801005d816 */ /* 0x010fca00000000ff */
[----:B------:R-:W-:-:S04]  /*7fd0*/  @!P5 IMAD R4, R5, R22, RZ ;  /* 0x000000160504d224 */ /* 0x000fc800078e02ff */
[----:B------:R-:W-:-:S05]  /*7fe0*/  @!P5 IMAD R153, R153, R17, R4 ;  /* 0x000000119999d224 */ /* 0x000fca00078e0204 */
[----:B------:R4:W-:Y:S01]  /*7ff0*/  @!P5 STG.E.U8 desc[UR44][R2.64+0x41], R153 ;  /* 0x000041990200d986 */ /* 0x0009e2000c10112c */
[----:B------:R-:W-:-:S13]  /*8000*/  ISETP.LT.OR P5, PT, R0, 0x41, !P3 ;  /* 0x000000410000780c */ /* 0x000fda0005fa1670 */
[----:B------:R-:W3:Y:S01]  /*8010*/  @!P5 LDG.E.U8 R16, desc[UR44][R20.64+0x40] ;  /* 0x0000402c1410d981 */ /* 0x000ee2000c1e1100 */
[----:B0-----:R-:W-:-:S05]  /*8020*/  @!P5 IADD3 R152, P6, R2, R233, RZ ;  /* 0x000000e90298d210 */ /* 0x001fca0007fde0ff */
[----:B----4-:R-:W-:Y:S01]  /*8030*/  @!P5 IMAD.X R153, R3, 0x1, R23, P6 ;  /* 0x000000010399d824 */ /* 0x010fe200030e0617 */
[----:B---3--:R-:W-:-:S05]  /*8040*/  @!P5 PRMT R5, R16, 0x8880, RZ ;  /* 0x000088801005d816 */ /* 0x008fca00000000ff */
[----:B------:R-:W-:-:S04]  /*8050*/  @!P5 IMAD R4, R5, R22, RZ ;  /* 0x000000160504d224 */ /* 0x000fc800078e02ff */
[----:B------:R-:W-:-:S05]  /*8060*/  @!P5 IMAD R154, R154, R17, R4 ;  /* 0x000000119a9ad224 */ /* 0x000fca00078e0204 */
[----:B------:R0:W-:Y:S01]  /*8070*/  @!P5 STG.E.U8 desc[UR44][R152.64+0x40], R154 ;  /* 0x0000409a9800d986 */ /* 0x0001e2000c10112c */
[----:B------:R-:W-:-:S13]  /*8080*/  ISETP.LT.OR P5, PT, R0, 0x42, !P3 ;  /* 0x000000420000780c */ /* 0x000fda0005fa1670 */
[----:B------:R-:W3:Y:S01]  /*8090*/  @!P5 LDG.E.U8 R16, desc[UR44][R20.64+0x41] ;  /* 0x0000412c1410d981 */ /* 0x000ee2000c1e1100 */
[----:B0-----:R-:W-:-:S05]  /*80a0*/  @!P5 IADD3 R152, P6, R2, R233, RZ ;  /* 0x000000e90298d210 */ /* 0x001fca0007fde0ff */
[----:B------:R-:W-:Y:S01]  /*80b0*/  @!P5 IMAD.X R153, R3, 0x1, R23, P6 ;  /* 0x000000010399d824 */ /* 0x000fe200030e0617 */
[----:B---3--:R-:W-:-:S05]  /*80c0*/  @!P5 PRMT R5, R16, 0x8880, RZ ;  /* 0x000088801005d816 */ /* 0x008fca00000000ff */
[----:B------:R-:W-:-:S04]  /*80d0*/  @!P5 IMAD R4, R5, R22, RZ ;  /* 0x000000160504d224 */ /* 0x000fc800078e02ff */
[----:B------:R-:W-:-:S05]  /*80e0*/  @!P5 IMAD R155, R155, R17, R4 ;  /* 0x000000119b9bd224 */ /* 0x000fca00078e0204 */
[----:B------:R0:W-:Y:S01]  /*80f0*/  @!P5 STG.E.U8 desc[UR44][R152.64+0x41], R155 ;  /* 0x0000419b9800d986 */ /* 0x0001e2000c10112c */
[----:B------:R-:W-:-:S13]  /*8100*/  ISETP.LT.OR P5, PT, R0, 0x49, !P0 ;  /* 0x000000490000780c */ /* 0x000fda00047a1670 */
[----:B------:R-:W3:Y:S02]  /*8110*/  @!P5 LDG.E.U8 R16, desc[UR44][R234.64+0x48] ;  /* 0x0000482cea10d981 */ /* 0x000ee4000c1e1100 */
[----:B---3--:R-:W-:-:S05]  /*8120*/  @!P5 PRMT R5, R16, 0x8880, RZ ;  /* 0x000088801005d816 */ /* 0x008fca00000000ff */
[----:B------:R-:W-:-:S04]  /*8130*/  @!P5 IMAD R4, R5, R22, RZ ;  /* 0x000000160504d224 */ /* 0x000fc800078e02ff */
[----:B------:R-:W-:-:S05]  /*8140*/  @!P5 IMAD R156, R156, R17, R4 ;  /* 0x000000119c9cd224 */ /* 0x000fca00078e0204 */
[----:B------:R-:W-:Y:S01]  /*8150*/  @!P5 STG.E.U8 desc[UR44][R2.64+0x48], R156 ;  /* 0x0000489c0200d986 */ /* 0x000fe2000c10112c */
        /* <DEDUP_REMOVED lines=57> */
[----:B------:R-:W0:Y:S02]  /*84f0*/  @!P5 LDG.E.U8 R16, desc[UR44][R234.64+0x59] ;  /* 0x0000592cea10d981 */ /* 0x000e24000c1e1100 */
[----:B0-----:R-:W-:-:S05]  /*8500*/  @!P5 PRMT R153, R16, 0x8880, RZ ;  /* 0x000088801099d816 */ /* 0x001fca00000000ff */
[----:B------:R-:W-:-:S04]  /*8510*/  @!P5 IMAD R4, R153, R22, RZ ;  /* 0x000000169904d224 */ /* 0x000fc800078e02ff */
[----:B------:R-:W-:-:S05]  /*8520*/  @!P5 IMAD R165, R165, R17, R4 ;  /* 0x00000011a5a5d224 */ /* 0x000fca00078e0204 */
[----:B------:R-:W-:Y:S01]  /*8530*/  @!P5 STG.E.U8 desc[UR44][R2.64+0x59], R165 ;  /* 0x000059a50200d986 */ /* 0x000fe2000c10112c */
[----:B------:R-:W-:-:S13]  /*8540*/  ISETP.LT.OR P5, PT, R0, 0x59, !P3 ;  /* 0x000000590000780c */ /* 0x000fda0005fa1670 */
[----:B------:R-:W3:Y:S01]  /*8550*/  @!P5 LDG.E.U8 R16, desc[UR44][R20.64+0x58] ;  /* 0x0000582c1410d981 */ /* 0x000ee2000c1e1100 */
[----:B------:R-:W-:-:S05]  /*8560*/  @!P5 IADD3 R152, P6, R2, R233, RZ ;  /* 0x000000e90298d210 */ /* 0x000fca0007fde0ff */
        /* <DEDUP_REMOVED lines=22> */
[----:B0-----:R-:W-:-:S04]  /*86d0*/  @!P5 IMAD.MOV.U32 R153, RZ, RZ, R154 ;  /* 0x000000ffff99d224 */ /* 0x001fc800078e009a */
[----:B------:R-:W-:-:S04]  /*86e0*/  @!P5 IMAD R4, R153, R22, RZ ;  /* 0x000000169904d224 */ /* 0x000fc800078e02ff */
[----:B------:R-:W-:-:S05]  /*86f0*/  @!P5 IMAD R137, R137, R17, R4 ;  /* 0x000000118989d224 */ /* 0x000fca00078e0204 */
[----:B------:R-:W-:Y:S01]  /*8700*/  @!P5 STG.E.U8 desc[UR44][R36.64+0x41], R137 ;  /* 0x000041892400d986 */ /* 0x000fe2000c10112c */
[----:B------:R-:W-:-:S13]  /*8710*/  LOP3.LUT P5, RZ, R19, 0x8, RZ, 0xc0, !PT ;  /* 0x0000000813ff7812 */ /* 0x000fda00078ac0ff */
[----:B------:R-:W3:Y:S01]  /*8720*/  @!P5 LDG.E.U8 R16, desc[UR44][R10.64+0x40] ;  /* 0x0000402c0a10d981 */ /* 0x000ee2000c1e1100 */
[----:B------:R-:W-:Y:S02]  /*8730*/  P2R R5, PR, RZ, 0x1 ;  /* 0x00000001ff057803 */ /* 0x000fe40000000000 */
[----:B------:R-:W-:Y:S02]  /*8740*/  LOP3.LUT P0, RZ, R19, 0x2, RZ, 0xc0, !PT ;  /* 0x0000000213ff7812 */ /* 0x000fe4000780c0ff */
[----:B---3--:R-:W-:-:S05]  /*8750*/  @!P5 PRMT R153, R16, 0x8880, RZ ;  /* 0x000088801099d816 */ /* 0x008fca00000000ff */
[----:B------:R-:W-:-:S04]  /*8760*/  @!P5 IMAD R4, R153, R22, RZ ;  /* 0x000000169904d224 */ /* 0x000fc800078e02ff */
[----:B------:R-:W-:-:S05]  /*8770*/  @!P5 IMAD R138, R138, R17, R4 ;  /* 0x000000118a8ad224 */ /* 0x000fca00078e0204 */
[----:B------:R0:W-:Y:S04]  /*8780*/  @!P5 STG.E.U8 desc[UR44][R44.64+0x40], R138 ;  /* 0x0000408a2c00d986 */ /* 0x0001e8000c10112c */
[----:B------:R-:W3:Y:S01]  /*8790*/  @!P0 LDG.E.U8 R16, desc[UR44][R10.64+0x41] ;  /* 0x0000412c0a108981 */ /* 0x000ee2000c1e1100 */
[----:B------:R-:W-:Y:S02]  /*87a0*/  ISETP.LT.OR P5, PT, R0, 0x49, !P2 ;  /* 0x000000490000780c */ /* 0x000fe400057a1670 */
[----:B------:R-:W-:Y:S01]  /*87b0*/  LOP3.LUT P6, RZ, R18, 0x80000000, RZ, 0xc0, !PT ;  /* 0x8000000012ff7812 */ /* 0x000fe200078cc0ff */
[----:B0-----:R-:W4:Y:S01]  /*87c0*/  LDL.LU.64 R44, [R1+0x108] ;  /* 0x00010800012c7983 */ /* 0x001f220000300a00 */
[----:B---3--:R-:W-:-:S05]  /*87d0*/  @!P0 PRMT R153, R16, 0x8880, RZ ;  /* 0x0000888010998816 */ /* 0x008fca00000000ff */
[----:B------:R-:W-:-:S04]  /*87e0*/  @!P0 IMAD R4, R153, R22, RZ ;  /* 0x0000001699048224 */ /* 0x000fc800078e02ff */
[----:B------:R-:W-:-:S05]  /*87f0*/  @!P0 IMAD R139, R139, R17, R4 ;  /* 0x000000118b8b8224 */ /* 0x000fca00078e0204 */
[----:B------:R0:W-:Y:S04]  /*8800*/  @!P0 STG.E.U8 desc[UR44][R46.64+0x41], R139 ;  /* 0x0000418b2e008986 */ /* 0x0001e8000c10112c */
[----:B------:R-:W3:Y:S04]  /*8810*/  @!P5 LDG.E.U8 R16, desc[UR44][R14.64+0x48] ;  /* 0x0000482c0e10d981 */ /* 0x000ee8000c1e1100 */
[----:B0-----:R-:W4:Y:S01]  /*8820*/  LDL.LU.64 R46, [R1+0x100] ;  /* 0x00010000012e7983 */ /* 0x001f220000300a00 */
        /* <DEDUP_REMOVED lines=23> */
[----:B------:R-:W3:Y:S01]  /*89a0*/  @!P5 LDG.E.U8 R16, desc[UR44][R14.64+0x50] ;  /* 0x0000502c0e10d981 */ /* 0x000ee2000c1e1100 */
[----:B------:R-:W-:-:S03]  /*89b0*/  LOP3.LUT P6, RZ, R18, 0x4000000, RZ, 0xc0, !PT ;  /* 0x0400000012ff7812 */ /* 0x000fc600078cc0ff */
        /* <DEDUP_REMOVED lines=11> */
[----:B------:R-:W-:-:S13]  /*8a70*/  LOP3.LUT P5, RZ, R18, 0x20000000, RZ, 0xc0, !PT ;  /* 0x2000000012ff7812 */ /* 0x000fda00078ac0ff */
        /* <DEDUP_REMOVED lines=74> */
[----:B------:R-:W-:-:S04]  /*8f20*/  @!P5 IMAD.MOV.U32 R123, RZ, RZ, R120 ;  /* 0x000000ffff7bd224 */ /* 0x000fc800078e0078 */
        /* <DEDUP_REMOVED lines=28> */
[----:B------:R-:W-:Y:S04]  /*90f0*/  @!P5 STG.E.U8 desc[UR44][R12.64+0x51], R129 ;  /* 0x000051810c00d986 */ /* 0x000fe8000c10112c */
[----:B------:R-:W3:Y:S01]  /*9100*/  @!P0 LDG.E.U8 R16, desc[UR44][R8.64+0x50] ;  /* 0x0000502c08108981 */ /* 0x000ee2000c1e1100 */
[----:B------:R-:W-:Y:S02]  /*9110*/  LOP3.LUT P5, RZ, R18, 0x4, RZ, 0xc0, !PT ;  /* 0x0000000412ff7812 */ /* 0x000fe400078ac0ff */
[----:B---3--:R-:W-:-:S05]  /*9120*/  @!P0 PRMT R123, R16, 0x8880, RZ ;  /* 0x00008880107b8816 */ /* 0x008fca00000000ff */
[----:B------:R-:W-:-:S04]  /*9130*/  @!P0 IMAD R4, R123, R22, RZ ;  /* 0x000000167b048224 */ /* 0x000fc800078e02ff */
[----:B0-----:R-:W-:-:S05]  /*9140*/  @!P0 IMAD R121, R130, R17, R4 ;  /* 0x0000001182798224 */ /* 0x001fca00078e0204 */
[----:B------:R0:W-:Y:S04]  /*9150*/  @!P0 STG.E.U8 desc[UR44][R230.64+0x50], R121 ;  /* 0x00005079e6008986 */ /* 0x0001e8000c10112c */
[----:B------:R-:W3:Y:S01]  /*9160*/  @!P5 LDG.E.U8 R16, desc[UR44][R8.64+0x51] ;  /* 0x0000512c0810d981 */ /* 0x000ee2000c1e1100 */
[----:B------:R-:W-:Y:S02]  /*9170*/  ISETP.NE.AND P0, PT, R5, RZ, PT ;  /* 0x000000ff0500720c */ /* 0x000fe40003f05270 */
        /* <DEDUP_REMOVED lines=9> */
[----:B------:R3:W-:Y:S01]  /*9210*/  @!P5 STG.E.U8 desc[UR44][R12.64+0x58], R5 ;  /* 0x000058050c00d986 */ /* 0x0007e2000c10112c */
[----:B------:R-:W-:-:S13]  /*9220*/  ISETP.LT.OR P5, PT, R0, 0x5a, !P4 ;  /* 0x0000005a0000780c */ /* 0x000fda00067a1670 */
[----:B------:R-:W0:Y:S02]  /*9230*/  @!P5 LDG.E.U8 R16, desc[UR44][R6.64+0x59] ;  /* 0x0000592c0610d981 */ /* 0x000e24000c1e1100 */
[----:B0-----:R-:W-:-:S05]  /*9240*/  @!P5 PRMT R121, R16, 0x8880, RZ ;  /* 0x000088801079d816 */ /* 0x001fca00000000ff */
[----:B------:R-:W-:-:S04]  /*9250*/  @!P5 IMAD R4, R121, R22, RZ ;  /* 0x000000167904d224 */ /* 0x000fc800078e02ff */
[----:B------:R-:W-:-:S05]  /*9260*/  @!P5 IMAD R133, R133, R17, R4 ;  /* 0x000000118585d224 */ /* 0x000fca00078e0204 */
[----:B------:R-:W-:Y:S04]  /*9270*/  @!P5 STG.E.U8 desc[UR44][R12.64+0x59], R133 ;  /* 0x000059850c00d986 */ /* 0x000fe8000c10112c */
[----:B------:R-:W2:Y:S01]  /*9280*/  @!P6 LDG.E.U8 R16, desc[UR44][R8.64+0x58] ;  /* 0x0000582c0810e981 */ /* 0x000ea2000c1e1100 */
[----:B------:R-:W-:Y:S02]  /*9290*/  LOP3.LUT P1, RZ, R18, 0x1, RZ, 0xc0, !PT ;  /* 0x0000000112ff7812 */ /* 0x000fe4000782c0ff */
[----:B--2---:R-:W-:-:S05]  /*92a0*/  @!P6 PRMT R121, R16, 0x8880, RZ ;  /* 0x000088801079e816 */ /* 0x004fca00000000ff */
[----:B------:R-:W-:-:S04]  /*92b0*/  @!P6 IMAD R4, R121, R22, RZ ;  /* 0x000000167904e224 */ /* 0x000fc800078e02ff */
[----:B---3--:R-:W-:-:S05]  /*92c0*/  @!P6 IMAD R5, R134, R17, R4 ;  /* 0x000000118605e224 */ /* 0x008fca00078e0204 */
[----:B------:R0:W-:Y:S04]  /*92d0*/  @!P6 STG.E.U8 desc[UR44][R226.64+0x58], R5 ;  /* 0x00005805e200e986 */ /* 0x0001e8000c10112c */
[----:B------:R-:W2:Y:S01]  /*92e0*/  @!P1 LDG.E.U8 R16, desc[UR44][R8.64+0x59] ;  /* 0x0000592c08109981 */ /* 0x000ea2000c1e1100 */
[----:B------:R-:W-:Y:S02]  /*92f0*/  ISETP.LT.OR P5, PT, R0, 0x61, !P0 ;  /* 0x000000610000780c */ /* 0x000fe400047a1670 */
[----:B--2---:R-:W-:-:S05]  /*9300*/  @!P1 PRMT R121, R16, 0x8880, RZ ;  /* 0x0000888010799816 */ /* 0x004fca00000000ff */
[----:B------:R-:W-:-:S04]  /*9310*/  @!P1 IMAD R4, R121, R22, RZ ;  /* 0x0000001679049224 */ /* 0x000fc800078e02ff */
[----:B------:R-:W-:-:S05]  /*9320*/  @!P1 IMAD R135, R135, R17, R4 ;  /* 0x0000001187879224 */ /* 0x000fca00078e0204 */
[----:B------:R-:W-:Y:S04]  /*9330*/  @!P1 STG.E.U8 desc[UR44][R224.64+0x59], R135 ;  /* 0x00005987e0009986 */ /* 0x000fe8000c10112c */
[----:B------:R-:W2:Y:S02]  /*9340*/  @!P5 LDG.E.U8 R16, desc[UR44][R234.64+0x60] ;  /* 0x0000602cea10d981 */ /* 0x000ea4000c1e1100 */
[----:B--2---:R-:W-:-:S05]  /*9350*/  @!P5 PRMT R121, R16, 0x8880, RZ ;  /* 0x000088801079d816 */ /* 0x004fca00000000ff */
[----:B------:R-:W-:-:S04]  /*9360*/  @!P5 IMAD R4, R121, R22, RZ ;  /* 0x000000167904d224 */ /* 0x000fc800078e02ff */
[----:B0-----:R-:W-:-:S05]  /*9370*/  @!P5 IMAD R5, R104, R17, R4 ;  /* 0x000000116805d224 */ /* 0x001fca00078e0204 */
        /* <DEDUP_REMOVED lines=8> */
[----:B------:R-:W0:Y:S01]  /*9400*/  @!P5 LDG.E.U8 R16, desc[UR44][R20.64+0x60] ;  /* 0x0000602c1410d981 */ /* 0x000e22000c1e1100 */
[----:B------:R-:W-:-:S05]  /*9410*/  @!P5 IADD3 R104, P6, R2, R233, RZ ;  /* 0x000000e90268d210 */ /* 0x000fca0007fde0ff */
[----:B------:R-:W-:Y:S01]  /*9420*/  @!P5 IMAD.X R105, R3, 0x1, R23, P6 ;  /* 0x000000010369d824 */ /* 0x000fe200030e0617 */
[----:B0-----:R-:W-:-:S05]  /*9430*/  @!P5 PRMT R5, R16, 0x8880, RZ ;  /* 0x000088801005d816 */ /* 0x001fca00000000ff */
[----:B------:R-:W-:-:S04]  /*9440*/  @!P5 IMAD R4, R5, R22, RZ ;  /* 0x000000160504d224 */ /* 0x000fc800078e02ff */
[----:B------:R-:W-:-:S05]  /*9450*/  @!P5 IMAD R5, R106, R17, R4 ;  /* 0x000000116a05d224 */ /* 0x000fca00078e0204 */
[----:B------:R0:W-:Y:S01]  /*9460*/  @!P5 STG.E.U8 desc[UR44][R104.64+0x60], R5 ;  /* 0x000060056800d986 */ /* 0x0001e2000c10112c */
[----:B------:R-:W-:-:S13]  /*9470*/  ISETP.LT.OR P5, PT, R0, 0x62, !P3 ;  /* 0x000000620000780c */ /* 0x000fda0005fa1670 */
[----:B------:R-:W3:Y:S01]  /*9480*/  @!P5 LDG.E.U8 R16, desc[UR44][R20.64+0x61] ;  /* 0x0000612c1410d981 */ /* 0x000ee2000c1e1100 */
[----:B------:R-:W-:-:S05]  /*9490*/  @!P5 IADD3 R120, P6, R2, R233, RZ ;  /* 0x000000e90278d210 */ /* 0x000fca0007fde0ff */
[----:B--2---:R-:W-:Y:S01]  /*94a0*/  @!P5 IMAD.X R121, R3, 0x1, R23, P6 ;  /* 0x000000010379d824 */ /* 0x004fe200030e0617 */
        /* <DEDUP_REMOVED lines=25> */
[----:B------:R-:W2:Y:S01]  /*9640*/  @!P5 LDG.E.U8 R16, desc[UR44][R20.64+0x69] ;  /* 0x0000692c1410d981 */ /* 0x000ea2000c1e1100 */
[----:B------:R-:W-:-:S05]  /*9650*/  @!P5 IADD3 R106, P6, R2, R233, RZ ;  /* 0x000000e9026ad210 */ /* 0x000fca0007fde0ff */
[----:B------:R-:W-:Y:S01]  /*9660*/  @!P5 IMAD.X R107, R3, 0x1, R23, P6 ;  /* 0x00000001036bd824 */ /* 0x000fe200030e0617 */
[----:B--2---:R-:W-:-:S05]  /*9670*/  @!P5 PRMT R109, R16, 0x8880, RZ ;  /* 0x00008880106dd816 */ /* 0x004fca00000000ff */
        /* <DEDUP_REMOVED lines=14> */
[----:B------:R-:W-:Y:S01]  /*9760*/  @!P5 STG.E.U8 desc[UR44][R2.64+0x71], R113 ;  /* 0x000071710200d986 */ /* 0x000fe2000c10112c */
        /* <DEDUP_REMOVED lines=55> */
[----:B------:R0:W-:Y:S01]  /*9ae0*/  @!P5 STG.E.U8 desc[UR44][R36.64+0x61], R89 ;  /* 0x000061592400d986 */ /* 0x0001e2000c10112c */
[----:B------:R-:W-:-:S13]  /*9af0*/  LOP3.LUT P5, RZ, R18, 0x800000, RZ, 0xc0, !PT ;  /* 0x0080000012ff7812 */ /* 0x000fda00078ac0ff */
[----:B------:R-:W2:Y:S01]  /*9b00*/  @!P5 LDG.E.U8 R16, desc[UR44][R10.64+0x60] ;  /* 0x0000602c0a10d981 */ /* 0x000ea2000c1e1100 */
[----:B------:R-:W-:Y:S02]  /*9b10*/  LOP3.LUT P6, RZ, R18, 0x20000, RZ, 0xc0, !PT ;  /* 0x0002000012ff7812 */ /* 0x000fe400078cc0ff */
[----:B--2---:R-:W-:-:S05]  /*9b20*/  @!P5 PRMT R5, R16, 0x8880, RZ ;  /* 0x000088801005d816 */ /* 0x004fca00000000ff */
[----:B------:R-:W-:-:S04]  /*9b30*/  @!P5 IMAD R4, R5, R22, RZ ;  /* 0x000000160504d224 */ /* 0x000fc800078e02ff */
[----:B------:R-:W-:-:S05]  /*9b40*/  @!P5 IMAD R5, R90, R17, R4 ;  /* 0x000000115a05d224 */ /* 0x000fca00078e0204 */
[----:B------:R2:W-:Y:S04]  /*9b50*/  @!P5 STG.E.U8 desc[UR44][R222.64+0x60], R5 ;  /* 0x00006005de00d986 */ /* 0x0005e8000c10112c */
[----:B------:R-:W3:Y:S01]  /*9b60*/  @!P6 LDG.E.U8 R16, desc[UR44][R10.64+0x61] ;  /* 0x0000612c0a10e981 */ /* 0x000ee2000c1e1100 */
[----:B------:R-:W-:Y:S02]  /*9b70*/  ISETP.LT.OR P5, PT, R0, 0x69, !P2 ;  /* 0x000000690000780c */ /* 0x000fe400057a1670 */
[----:B---3--:R-:W-:-:S05]  /*9b80*/  @!P6 PRMT R105, R16, 0x8880, RZ ;  /* 0x000088801069e816 */ /* 0x008fca00000000ff */
[----:B------:R-:W-:-:S04]  /*9b90*/  @!P6 IMAD R4, R105, R22, RZ ;  /* 0x000000166904e224 */ /* 0x000fc800078e02ff */
[----:B------:R-:W-:-:S05]  /*9ba0*/  @!P6 IMAD R91, R91, R17, R4 ;  /* 0x000000115b5be224 */ /* 0x000fca00078e0204 */
[----:B------:R-:W-:Y:S04]  /*9bb0*/  @!P6 STG.E.U8 desc[UR44][R220.64+0x61], R91 ;  /* 0x0000615bdc00e986 */ /* 0x000fe8000c10112c */
[----:B------:R-:W0:Y:S02]  /*9bc0*/  @!P5 LDG.E.U8 R16, desc[UR44][R14.64+0x68] ;  /* 0x0000682c0e10d981 */ /* 0x000e24000c1e1100 */
[----:B0-----:R-:W-:-:S05]  /*9bd0*/  @!P5 PRMT R89, R16, 0x8880, RZ ;  /* 0x000088801059d816 */ /* 0x001fca00000000ff */
[----:B------:R-:W-:-:S04]  /*9be0*/  @!P5 IMAD R4, R89, R22, RZ ;  /* 0x000000165904d224 */ /* 0x000fc800078e02ff */
[----:B------:R-:W-:-:S05]  /*9bf0*/  @!P5 IMAD R92, R92, R17, R4 ;  /* 0x000000115c5cd224 */ /* 0x000fca00078e0204 */
[----:B------:R-:W-:Y:S01]  /*9c00*/  @!P5 STG.E.U8 desc[UR44][R36.64+0x68], R92 ;  /* 0x0000685c2400d986 */ /* 0x000fe2000c10112c */
[----:B------:R-:W-:-:S13]  /*9c10*/  ISETP.LT.OR P5, PT, R0, 0x6a, !P2 ;  /* 0x0000006a0000780c */ /* 0x000fda00057a1670 */
[----:B------:R-:W2:Y:S01]  /*9c20*/  @!P5 LDG.E.U8 R16, desc[UR44][R14.64+0x69] ;  /* 0x0000692c0e10d981 */ /* 0x000ea2000c1e1100 */
        /* <DEDUP_REMOVED lines=28> */
[----:B------:R-:W-:-:S13]  /*9df0*/  LOP3.LUT P5, RZ, R18, 0x400, RZ, 0xc0, !PT ;  /* 0x0000040012ff7812 */ /* 0x000fda00078ac0ff */
[----:B------:R-:W2:Y:S01]  /*9e00*/  @!P5 LDG.E.U8 R16, desc[UR44][R10.64+0x70] ;  /* 0x0000702c0a10d981 */ /* 0x000ea2000c1e1100 */
[----:B------:R-:W-:Y:S02]  /*9e10*/  LOP3.LUT P6, RZ, R18, 0x40, RZ, 0xc0, !PT ;  /* 0x0000004012ff7812 */ /* 0x000fe400078cc0ff */
[----:B--2---:R-:W-:-:S05]  /*9e20*/  @!P5 PRMT R5, R16, 0x8880, RZ ;  /* 0x000088801005d816 */ /* 0x004fca00000000ff */
[----:B------:R-:W-:-:S04]  /*9e30*/  @!P5 IMAD R4, R5, R22, RZ ;  /* 0x000000160504d224 */ /* 0x000fc800078e02ff */
[----:B------:R-:W-:-:S05]  /*9e40*/  @!P5 IMAD R5, R98, R17, R4 ;  /* 0x000000116205d224 */ /* 0x000fca00078e0204 */
        /* <DEDUP_REMOVED lines=20> */
[----:B------:R-:W-:Y:S02]  /*9f90*/  P2R R88, PR, RZ, 0x4 ;  /* 0x00000004ff587803 */ /* 0x000fe40000000000 */
        /* <DEDUP_REMOVED lines=22> */
[----:B------:R-:W-:-:S13]  /*a100*/  LOP3.LUT P5, RZ, R18, 0x4000, RZ, 0xc0, !PT ;  /* 0x0000400012ff7812 */ /* 0x000fda00078ac0ff */
[----:B------:R-:W3:Y:S01]  /*a110*/  @!P5 LDG.E.U8 R16, desc[UR44][R8.64+0x60] ;  /* 0x0000602c0810d981 */ /* 0x000ee2000c1e1100 */
[----:B------:R-:W-:Y:S02]  /*a120*/  LOP3.LUT P6, RZ, R18, 0x200, RZ, 0xc0, !PT ;  /* 0x0000020012ff7812 */ /* 0x000fe400078cc0ff */
[----:B---3--:R-:W-:-:S05]  /*a130*/  @!P5 PRMT R89, R16, 0x8880, RZ ;  /* 0x000088801059d816 */ /* 0x008fca00000000ff */
[----:B------:R-:W-:-:S04]  /*a140*/  @!P5 IMAD R4, R89, R22, RZ ;  /* 0x000000165904d224 */ /* 0x000fc800078e02ff */
[----:B0-----:R-:W-:-:S05]  /*a150*/  @!P5 IMAD R5, R74, R17, R4 ;  /* 0x000000114a05d224 */ /* 0x001fca00078e0204 */
[----:B------:R0:W-:Y:S04]  /*a160*/  @!P5 STG.E.U8 desc[UR44][R200.64+0x60], R5 ;  /* 0x00006005c800d986 */ /* 0x0001e8000c10112c */
[----:B------:R-:W3:Y:S01]  /*a170*/  @!P6 LDG.E.U8 R16, desc[UR44][R8.64+0x61] ;  /* 0x0000612c0810e981 */ /* 0x000ee2000c1e1100 */
[----:B------:R-:W-:Y:S02]  /*a180*/  ISETP.LT.OR P5, PT, R0, 0x69, !P4 ;  /* 0x000000690000780c */ /* 0x000fe400067a1670 */
[----:B---3--:R-:W-:-:S05]  /*a190*/  @!P6 PRMT R89, R16, 0x8880, RZ ;  /* 0x000088801059e816 */ /* 0x008fca00000000ff */
        /* <DEDUP_REMOVED lines=19> */
[----:B0-----:R-:W-:-:S05]  /*a2d0*/  @!P5 IMAD R5, R78, R17, R4 ;  /* 0x000000114e05d224 */ /* 0x001fca00078e0204 */
        /* <DEDUP_REMOVED lines=37> */
[----:B------:R-:W2:Y:S01]  /*a530*/  @!P5 LDG.E.U8 R16, desc[UR44][R6.64+0x79] ;  /* 0x0000792c0610d981 */ /* 0x000ea2000c1e1100 */
[----:B------:R-:W-:Y:S02]  /*a540*/  LOP3.LUT P2, RZ, R18, 0x100000, RZ, 0xc0, !PT ;  /* 0x0010000012ff7812 */ /* 0x000fe4000784c0ff */
[----:B--2---:R-:W-:-:S05]  /*a550*/  @!P5 PRMT R73, R16, 0x8880, RZ ;  /* 0x000088801049d816 */ /* 0x004fca00000000ff */
[----:B------:R-:W-:-:S04]  /*a560*/  @!P5 IMAD R4, R73, R22, RZ ;  /* 0x000000164904d224 */ /* 0x000fc800078e02ff */
[----:B------:R-:W-:-:S05]  /*a570*/  @!P5 IMAD R85, R85, R17, R4 ;  /* 0x000000115555d224 */ /* 0x000fca00078e0204 */
[----:B------:R-:W-:Y:S04]  /*a580*/  @!P5 STG.E.U8 desc[UR44][R12.64+0x79], R85 ;  /* 0x000079550c00d986 */ /* 0x000fe8000c10112c */
[----:B------:R-:W0:Y:S01]  /*a590*/  @!P2 LDG.E.U8 R16, desc[UR44][R8.64+0x78] ;  /* 0x0000782c0810a981 */ /* 0x000e22000c1e1100 */
[----:B------:R-:W-:Y:S02]  /*a5a0*/  LOP3.LUT P1, RZ, R19, 0x40000, RZ, 0xc0, !PT ;  /* 0x0004000013ff7812 */ /* 0x000fe4000782c0ff */
[----:B------:R-:W-:Y:S02]  /*a5b0*/  ISETP.LT.OR P5, PT, R0, 0x81, !P3 ;  /* 0x000000810000780c */ /* 0x000fe40005fa1670 */
[----:B0-----:R-:W-:-:S05]  /*a5c0*/  @!P2 PRMT R5, R16, 0x8880, RZ ;  /* 0x000088801005a816 */ /* 0x001fca00000000ff */
[----:B------:R-:W-:-:S04]  /*a5d0*/  @!P2 IMAD R4, R5, R22, RZ ;  /* 0x000000160504a224 */ /* 0x000fc800078e02ff */
[----:B------:R-:W-:-:S05]  /*a5e0*/  @!P2 IMAD R5, R86, R17, R4 ;  /* 0x000000115605a224 */ /* 0x000fca00078e0204 */
[----:B------:R0:W-:Y:S04]  /*a5f0*/  @!P2 STG.E.U8 desc[UR44][R192.64+0x78], R5 ;  /* 0x00007805c000a986 */ /* 0x0001e8000c10112c */
[----:B------:R-:W2:Y:S01]  /*a600*/  @!P1 LDG.E.U8 R16, desc[UR44][R8.64+0x79] ;  /* 0x0000792c08109981 */ /* 0x000ea2000c1e1100 */
[----:B------:R-:W-:Y:S02]  /*a610*/  ISETP.LT.OR P2, PT, R0, 0x82, !P3 ;  /* 0x000000820000780c */ /* 0x000fe40005f41670 */
[----:B------:R-:W-:-:S05]  /*a620*/  @!P5 IADD3 R72, P6, R2, R233, RZ ;  /* 0x000000e90248d210 */ /* 0x000fca0007fde0ff */
[----:B------:R-:W-:-:S06]  /*a630*/  @!P5 IMAD.X R73, R3, 0x1, R23, P6 ;  /* 0x000000010349d824 */ /* 0x000fcc00030e0617 */
[----:B------:R-:W-:-:S05]  /*a640*/  @!P2 IADD3 R74, P6, R2, R233, RZ ;  /* 0x000000e9024aa210 */ /* 0x000fca0007fde0ff */
[----:B------:R-:W-:Y:S01]  /*a650*/  @!P2 IMAD.X R75, R3, 0x1, R23, P6 ;  /* 0x00000001034ba824 */ /* 0x000fe200030e0617 */
[----:B------:R-:W-:Y:S02]  /*a660*/  ISETP.LT.OR P6, PT, R0, 0x81, !P0 ;  /* 0x000000810000780c */ /* 0x000fe400047c1670 */
[----:B--2---:R-:W-:-:S05]  /*a670*/  @!P1 PRMT R77, R16, 0x8880, RZ ;  /* 0x00008880104d9816 */ /* 0x004fca00000000ff */
[----:B------:R-:W-:-:S04]  /*a680*/  @!P1 IMAD R4, R77, R22, RZ ;  /* 0x000000164d049224 */ /* 0x000fc800078e02ff */
[----:B------:R-:W-:-:S05]  /*a690*/  @!P1 IMAD R87, R87, R17, R4 ;  /* 0x0000001157579224 */ /* 0x000fca00078e0204 */
[----:B------:R-:W-:Y:S04]  /*a6a0*/  @!P1 STG.E.U8 desc[UR44][R206.64+0x79], R87 ;  /* 0x00007957ce009986 */ /* 0x000fe8000c10112c */
        /* <DEDUP_REMOVED lines=10> */
[----:B------:R2:W-:Y:S04]  /*a750*/  @!P6 STG.E.U8 desc[UR44][R2.64+0x81], R77 ;  /* 0x0000814d0200e986 */ /* 0x0005e8000c10112c */
[----:B------:R-:W0:Y:S01]  /*a760*/  @!P5 LDG.E.U8 R16, desc[UR44][R20.64+0x80] ;  /* 0x0000802c1410d981 */ /* 0x000e22000c1e1100 */
[----:B------:R-:W-:Y:S02]  /*a770*/  ISETP.LT.OR P1, PT, R0, 0x89, !P3 ;  /* 0x000000890000780c */ /* 0x000fe40005f21670 */
[----:B0-----:R-:W-:-:S05]  /*a780*/  @!P5 PRMT R5, R16, 0x8880, RZ ;  /* 0x000088801005d816 */ /* 0x001fca00000000ff */
[----:B------:R-:W-:-:S04]  /*a790*/  @!P5 IMAD R4, R5, R22, RZ ;  /* 0x000000160504d224 */ /* 0x000fc800078e02ff */
[----:B------:R-:W-:-:S05]  /*a7a0*/  @!P5 IMAD R5, R58, R17, R4 ;  /* 0x000000113a05d224 */ /* 0x000fca00078e0204 */
[----:B------:R0:W-:Y:S04]  /*a7b0*/  @!P5 STG.E.U8 desc[UR44][R72.64+0x80], R5 ;  /* 0x000080054800d986 */ /* 0x0001e8000c10112c */
[----:B------:R-:W3:Y:S01]  /*a7c0*/  @!P2 LDG.E.U8 R16, desc[UR44][R20.64+0x81] ;  /* 0x0000812c1410a981 */ /* 0x000ee2000c1e1100 */
[----:B------:R-:W-:-:S05]  /*a7d0*/  @!P1 IADD3 R56, P6, R2, R233, RZ ;  /* 0x000000e902389210 */ /* 0x000fca0007fde0ff */
[----:B------:R-:W-:Y:S01]  /*a7e0*/  @!P1 IMAD.X R57, R3, 0x1, R23, P6 ;  /* 0x0000000103399824 */ /* 0x000fe200030e0617 */
[----:B------:R-:W-:-:S13]  /*a7f0*/  ISETP.LT.OR P6, PT, R0, 0x8a, !P3 ;  /* 0x0000008a0000780c */ /* 0x000fda0005fc1670 */
[----:B------:R-:W-:-:S05]  /*a800*/  @!P6 IADD3 R76, P5, R2, R233, RZ ;  /* 0x000000e9024ce210 */ /* 0x000fca0007fbe0ff */
[----:B--2---:R-:W-:Y:S01]  /*a810*/  @!P6 IMAD.X R77, R3, 0x1, R23, P5 ;  /* 0x00000001034de824 */ /* 0x004fe200028e0617 */
[----:B------:R-:W-:Y:S02]  /*a820*/  ISETP.LT.OR P5, PT, R0, 0x89, !P0 ;  /* 0x000000890000780c */ /* 0x000fe400047a1670 */
[----:B---3--:R-:W-:-:S05]  /*a830*/  @!P2 PRMT R79, R16, 0x8880, RZ ;  /* 0x00008880104fa816 */ /* 0x008fca00000000ff */
[----:B------:R-:W-:-:S04]  /*a840*/  @!P2 IMAD R4, R79, R22, RZ ;  /* 0x000000164f04a224 */ /* 0x000fc800078e02ff */
[----:B------:R-:W-:-:S05]  /*a850*/  @!P2 IMAD R59, R59, R17, R4 ;  /* 0x000000113b3ba224 */ /* 0x000fca00078e0204 */
[----:B------:R2:W-:Y:S04]  /*a860*/  @!P2 STG.E.U8 desc[UR44][R74.64+0x81], R59 ;  /* 0x0000813b4a00a986 */ /* 0x0005e8000c10112c */
        /* <DEDUP_REMOVED lines=35> */
[----:B------:R-:W-:-:S13]  /*aaa0*/  ISETP.LT.OR P2, PT, R0, 0x91, !P3 ;  /* 0x000000910000780c */ /* 0x000fda0005f41670 */
[----:B------:R-:W-:-:S05]  /*aab0*/  @!P2 IADD3 R58, P5, R2, R233, RZ ;  /* 0x000000e9023aa210 */ /* 0x000fca0007fbe0ff */
[----:B------:R-:W-:Y:S01]  /*aac0*/  @!P2 IMAD.X R59, R3, 0x1, R23, P5 ;  /* 0x00000001033ba824 */ /* 0x000fe200028e0617 */
[----:B------:R-:W-:Y:S02]  /*aad0*/  ISETP.LT.OR P5, PT, R0, 0x92, !P3 ;  /* 0x000000920000780c */ /* 0x000fe40005fa1670 */
[----:B--2---:R-:W-:-:S05]  /*aae0*/  @!P6 PRMT R56, R16, 0x8880, RZ ;  /* 0x000088801038e816 */ /* 0x004fca00000000ff */
[----:B0-----:R-:W-:-:S04]  /*aaf0*/  @!P6 IMAD.MOV.U32 R5, RZ, RZ, R56 ;  /* 0x000000ffff05e224 */ /* 0x001fc800078e0038 */
[----:B------:R-:W-:-:S04]  /*ab00*/  @!P6 IMAD R4, R5, R22, RZ ;  /* 0x000000160504e224 */ /* 0x000fc800078e02ff */
[----:B------:R-:W-:-:S05]  /*ab10*/  @!P6 IMAD R5, R66, R17, R4 ;  /* 0x000000114205e224 */ /* 0x000fca00078e0204 */
[----:B------:R0:W-:Y:S04]  /*ab20*/  @!P6 STG.E.U8 desc[UR44][R58.64+0x90], R5 ;  /* 0x000090053a00e986 */ /* 0x0001e8000c10112c */
        /* <DEDUP_REMOVED lines=8> */
[----:B------:R-:W2:Y:S01]  /*abb0*/  @!P5 LDG.E.U8 R16, desc[UR44][R234.64+0x98] ;  /* 0x0000982cea10d981 */ /* 0x000ea2000c1e1100 */
[----:B------:R-:W-:Y:S02]  /*abc0*/  ISETP.LT.OR P0, PT, R0, 0x9a, !P0 ;  /* 0x0000009a0000780c */ /* 0x000fe40004701670 */
        /* <DEDUP_REMOVED lines=10> */
[----:B------:R-:W2:Y:S01]  /*ac70*/  @!P5 LDG.E.U8 R16, desc[UR44][R20.64+0x98] ;  /* 0x0000982c1410d981 */ /* 0x000ea2000c1e1100 */
[----:B------:R-:W-:Y:S02]  /*ac80*/  ISETP.LT.OR P3, PT, R0, 0x9a, !P3 ;  /* 0x0000009a0000780c */ /* 0x000fe40005f61670 */
[----:B--2---:R-:W-:-:S05]  /*ac90*/  @!P5 PRMT R56, R16, 0x8880, RZ ;  /* 0x000088801038d816 */ /* 0x004fca00000000ff */
[----:B0-----:R-:W-:Y:S01]  /*aca0*/  @!P5 IMAD.MOV.U32 R5, RZ, RZ, R56 ;  /* 0x000000ffff05d224 */ /* 0x001fe200078e0038 */
[----:B------:R-:W-:-:S03]  /*acb0*/  @!P5 IADD3 R56, P0, R2, R233, RZ ;  /* 0x000000e90238d210 */ /* 0x000fc60007f1e0ff */
[----:B------:R-:W-:Y:S02]  /*acc0*/  @!P5 IMAD R4, R5, R22, RZ ;  /* 0x000000160504d224 */ /* 0x000fe400078e02ff */
[----:B------:R-:W-:Y:S02]  /*acd0*/  @!P5 IMAD.X R57, R3, 0x1, R23, P0 ;  /* 0x000000010339d824 */ /* 0x000fe400000e0617 */
[----:B------:R-:W-:-:S05]  /*ace0*/  @!P5 IMAD R5, R70, R17, R4 ;  /* 0x000000114605d224 */ /* 0x000fca00078e0204 */
[----:B------:R0:W-:Y:S04]  /*acf0*/  @!P5 STG.E.U8 desc[UR44][R56.64+0x98], R5 ;  /* 0x000098053800d986 */ /* 0x0001e8000c10112c */
[----:B------:R-:W2:Y:S01]  /*ad00*/  @!P3 LDG.E.U8 R16, desc[UR44][R20.64+0x99] ;  /* 0x0000992c1410b981 */ /* 0x000ea2000c1e1100 */
[----:B------:R-:W-:Y:S02]  /*ad10*/  ISETP.NE.AND P2, PT, R88, RZ, PT ;  /* 0x000000ff5800720c */ /* 0x000fe40003f45270 */
[----:B------:R-:W-:Y:S02]  /*ad20*/  @!P3 IADD3 R58, P5, R2, R233, RZ ;  /* 0x000000e9023ab210 */ /* 0x000fe40007fbe0ff */
[----:B------:R-:W-:Y:S02]  /*ad30*/  ISETP.LT.OR P0, PT, R0, 0x81, !P2 ;  /* 0x000000810000780c */ /* 0x000fe40005701670 */
[----:B--2---:R-:W-:-:S05]  /*ad40*/  @!P3 PRMT R59, R16, 0x8880, RZ ;  /* 0x00008880103bb816 */ /* 0x004fca00000000ff */
[----:B------:R-:W-:Y:S02]  /*ad50*/  @!P3 IMAD R4, R59, R22, RZ ;  /* 0x000000163b04b224 */ /* 0x000fe400078e02ff */
[----:B------:R-:W-:Y:S02]  /*ad60*/  @!P3 IMAD.X R59, R3, 0x1, R23, P5 ;  /* 0x00000001033bb824 */ /* 0x000fe400028e0617 */
[----:B------:R-:W-:-:S05]  /*ad70*/  @!P3 IMAD R71, R71, R17, R4 ;  /* 0x000000114747b224 */ /* 0x000fca00078e0204 */
[----:B------:R-:W-:Y:S04]  /*ad80*/  @!P3 STG.E.U8 desc[UR44][R58.64+0x99], R71 ;  /* 0x000099473a00b986 */ /* 0x000fe8000c10112c */
[----:B------:R-:W0:Y:S01]  /*ad90*/  @!P0 LDG.E.U8 R16, desc[UR44][R14.64+0x80] ;  /* 0x0000802c0e108981 */ /* 0x000e22000c1e1100 */
[----:B------:R-:W-:Y:S02]  /*ada0*/  ISETP.LT.OR P3, PT, R0, 0x82, !P2 ;  /* 0x000000820000780c */ /* 0x000fe40005761670 */
[----:B0-----:R-:W-:-:S05]  /*adb0*/  @!P0 PRMT R5, R16, 0x8880, RZ ;  /* 0x0000888010058816 */ /* 0x001fca00000000ff */
[----:B------:R-:W-:-:S04]  /*adc0*/  @!P0 IMAD R4, R5, R22, RZ ;  /* 0x0000001605048224 */ /* 0x000fc800078e02ff */
[----:B------:R-:W-:-:S05]  /*add0*/  @!P0 IMAD R40, R40, R17, R4 ;  /* 0x0000001128288224 */ /* 0x000fca00078e0204 */
[----:B------:R0:W-:Y:S04]  /*ade0*/  @!P0 STG.E.U8 desc[UR44][R36.64+0x80], R40 ;  /* 0x0000802824008986 */ /* 0x0001e8000c10112c */
[----:B------:R-:W2:Y:S01]  /*adf0*/  @!P3 LDG.E.U8 R16, desc[UR44][R14.64+0x81] ;  /* 0x0000812c0e10b981 */ /* 0x000ea2000c1e1100 */
[----:B------:R-:W-:-:S04]  /*ae00*/  LOP3.LUT P1, RZ, R19, 0x20000, RZ, 0xc0, !PT ;  /* 0x0002000013ff7812 */ /* 0x000fc8000782c0ff */
[----:B------:R-:W-:Y:S02]  /*ae10*/  ISETP.LT.OR P0, PT, R0, 0x81, !P1 ;  /* 0x000000810000780c */ /* 0x000fe40004f01670 */
[----:B--2---:R-:W-:-:S05]  /*ae20*/  @!P3 PRMT R5, R16, 0x8880, RZ ;  /* 0x000088801005b816 */ /* 0x004fca00000000ff */
[----:B------:R-:W-:-:S04]  /*ae30*/  @!P3 IMAD R4, R5, R22, RZ ;  /* 0x000000160504b224 */ /* 0x000fc800078e02ff */
[----:B------:R-:W-:-:S05]  /*ae40*/  @!P3 IMAD R41, R41, R17, R4 ;  /* 0x000000112929b224 */ /* 0x000fca00078e0204 */
[----:B------:R2:W-:Y:S04]  /*ae50*/  @!P3 STG.E.U8 desc[UR44][R36.64+0x81], R41 ;  /* 0x000081292400b986 */ /* 0x0005e8000c10112c */
[----:B------:R-:W3:Y:S01]  /*ae60*/  @!P0 LDG.E.U8 R16, desc[UR44][R10.64+0x80] ;  /* 0x0000802c0a108981 */ /* 0x000ee2000c1e1100 */
[----:B------:R-:W-:-:S04]  /*ae70*/  @!P0 IADD3 R20, P3, P5, R233, R2, R232 ;  /* 0x00000002e9148210 */ /* 0x000fc80007d7e0e8 */
[----:B------:R-:W-:Y:S02]  /*ae80*/  @!P0 IADD3.X R21, R23, R3, R237, P3, P5 ;  /* 0x0000000317158210 */ /* 0x000fe40001fea4ed */
[----:B------:R-:W-:Y:S02]  /*ae90*/  ISETP.LT.OR P3, PT, R0, 0x82, !P1 ;  /* 0x000000820000780c */ /* 0x000fe40004f61670 */
[----:B---3--:R-:W-:-:S05]  /*aea0*/  @!P0 PRMT R5, R16, 0x8880, RZ ;  /* 0x0000888010058816 */ /* 0x008fca00000000ff */
[----:B------:R-:W-:-:S04]  /*aeb0*/  @!P0 IMAD R4, R5, R22, RZ ;  /* 0x0000001605048224 */ /* 0x000fc800078e02ff */
[----:B------:R-:W-:-:S05]  /*aec0*/  @!P0 IMAD R5, R42, R17, R4 ;  /* 0x000000112a058224 */ /* 0x000fca00078e0204 */
[----:B------:R3:W-:Y:S04]  /*aed0*/  @!P0 STG.E.U8 desc[UR44][R20.64+0x80], R5 ;  /* 0x0000800514008986 */ /* 0x0007e8000c10112c */
[----:B------:R-:W4:Y:S01]  /*aee0*/  @!P3 LDG.E.U8 R16, desc[UR44][R10.64+0x81] ;  /* 0x0000812c0a10b981 */ /* 0x000f22000c1e1100 */
[----:B0-----:R-:W-:-:S04]  /*aef0*/  @!P3 IADD3 R40, P0, P5, R233, R2, R232 ;  /* 0x00000002e928b210 */ /* 0x001fc80007d1e0e8 */
[----:B--2---:R-:W-:Y:S02]  /*af00*/  @!P3 IADD3.X R41, R23, R3, R237, P0, P5 ;  /* 0x000000031729b210 */ /* 0x004fe400007ea4ed */
[----:B------:R-:W-:Y:S02]  /*af10*/  ISETP.LT.OR P0, PT, R0, 0x89, !P2 ;  /* 0x000000890000780c */ /* 0x000fe40005701670 */
[----:B----4-:R-:W-:-:S05]  /*af20*/  @!P3 PRMT R57, R16, 0x8880, RZ ;  /* 0x000088801039b816 */ /* 0x010fca00000000ff */
        /* <DEDUP_REMOVED lines=9> */
[----:B------:R-:W2:Y:S01]  /*afc0*/  @!P3 LDG.E.U8 R16, desc[UR44][R14.64+0x89] ;  /* 0x0000892c0e10b981 */ /* 0x000ea2000c1e1100 */
[----:B------:R-:W-:Y:S02]  /*afd0*/  ISETP.LT.OR P0, PT, R0, 0x89, !P1 ;  /* 0x000000890000780c */ /* 0x000fe40004f01670 */
[----:B--2---:R-:W-:-:S05]  /*afe0*/  @!P3 PRMT R5, R16, 0x8880, RZ ;  /* 0x000088801005b816 */ /* 0x004fca00000000ff */
[----:B------:R-:W-:-:S04]  /*aff0*/  @!P3 IMAD R4, R5, R22, RZ ;  /* 0x000000160504b224 */ /* 0x000fc800078e02ff */
[----:B------:R-:W-:-:S05]  /*b000*/  @!P3 IMAD R45, R45, R17, R4 ;  /* 0x000000112d2db224 */ /* 0x000fca00078e0204 */
[----:B------:R-:W-:Y:S04]  /*b010*/  @!P3 STG.E.U8 desc[UR44][R36.64+0x89], R45 ;  /* 0x0000892d2400b986 */ /* 0x000fe8000c10112c */
[----:B------:R-:W2:Y:S01]  /*b020*/  @!P0 LDG.E.U8 R16, desc[UR44][R10.64+0x88] ;  /* 0x0000882c0a108981 */ /* 0x000ea2000c1e1100 */
[----:B------:R-:W-:-:S04]  /*b030*/  @!P0 IADD3 R20, P3, P5, R233, R2, R232 ;  /* 0x00000002e9148210 */ /* 0x000fc80007d7e0e8 */
[----:B------:R-:W-:Y:S02]  /*b040*/  @!P0 IADD3.X R21, R23, R3, R237, P3, P5 ;  /* 0x0000000317158210 */ /* 0x000fe40001fea4ed */
[----:B------:R-:W-:Y:S02]  /*b050*/  ISETP.LT.OR P3, PT, R0, 0x8a, !P1 ;  /* 0x0000008a0000780c */ /* 0x000fe40004f61670 */
[----:B--2---:R-:W-:-:S05]  /*b060*/  @!P0 PRMT R5, R16, 0x8880, RZ ;  /* 0x0000888010058816 */ /* 0x004fca00000000ff */
[----:B------:R-:W-:-:S04]  /*b070*/  @!P0 IMAD R4, R5, R22, RZ ;  /* 0x0000001605048224 */ /* 0x000fc800078e02ff */
[----:B------:R-:W-:-:S05]  /*b080*/  @!P0 IMAD R5, R46, R17, R4 ;  /* 0x000000112e058224 */ /* 0x000fca00078e0204 */
[----:B------:R2:W-:Y:S04]  /*b090*/  @!P0 STG.E.U8 desc[UR44][R20.64+0x88], R5 ;  /* 0x0000880514008986 */ /* 0x0005e8000c10112c */
[----:B------:R-:W3:Y:S01]  /*b0a0*/  @!P3 LDG.E.U8 R16, desc[UR44][R10.64+0x89] ;  /* 0x0000892c0a10b981 */ /* 0x000ee2000c1e1100 */
[----:B0-----:R-:W-:-:S04]  /*b0b0*/  @!P3 IADD3 R40, P0, P5, R233, R2, R232 ;  /* 0x00000002e928b210 */ /* 0x001fc80007d1e0e8 */
[----:B------:R-:W-:Y:S02]  /*b0c0*/  @!P3 IADD3.X R41, R23, R3, R237, P0, P5 ;  /* 0x000000031729b210 */ /* 0x000fe400007ea4ed */
[----:B------:R-:W-:Y:S02]  /*b0d0*/  ISETP.LT.OR P0, PT, R0, 0x91, !P2 ;  /* 0x000000910000780c */ /* 0x000fe40005701670 */
[----:B---3--:R-:W-:-:S05]  /*b0e0*/  @!P3 PRMT R43, R16, 0x8880, RZ ;  /* 0x00008880102bb816 */ /* 0x008fca00000000ff */
        /* <DEDUP_REMOVED lines=42> */
[----:B------:R0:W-:Y:S04]  /*b390*/  @!P2 STG.E.U8 desc[UR44][R36.64+0x99], R53 ;  /* 0x000099352400a986 */ /* 0x0001e8000c10112c */
[----:B------:R-:W2:Y:S01]  /*b3a0*/  @!P0 LDG.E.U8 R16, desc[UR44][R10.64+0x98] ;  /* 0x0000982c0a108981 */ /* 0x000ea2000c1e1100 */
[----:B------:R-:W-:Y:S02]  /*b3b0*/  ISETP.LT.OR P1, PT, R0, 0x9a, !P1 ;  /* 0x0000009a0000780c */ /* 0x000fe40004f21670 */
[----:B------:R-:W-:-:S04]  /*b3c0*/  @!P0 IADD3 R14, P2, P3, R233, R2, R232 ;  /* 0x00000002e90e8210 */ /* 0x000fc80007b5e0e8 */
[----:B------:R-:W-:Y:S01]  /*b3d0*/  @!P0 IADD3.X R15, R23, R3, R237, P2, P3 ;  /* 0x00000003170f8210 */ /* 0x000fe200017e64ed */
[----:B0-----:R-:W3:Y:S01]  /*b3e0*/  LDL.LU.64 R36, [R1+0xa8] ;  /* 0x0000a80001247983 */ /* 0x001ee20000300a00 */
[----:B--2---:R-:W-:-:S05]  /*b3f0*/  @!P0 PRMT R5, R16, 0x8880, RZ ;  /* 0x0000888010058816 */ /* 0x004fca00000000ff */
[----:B------:R-:W-:-:S04]  /*b400*/  @!P0 IMAD R4, R5, R22, RZ ;  /* 0x0000001605048224 */ /* 0x000fc800078e02ff */
[----:B------:R-:W-:-:S05]  /*b410*/  @!P0 IMAD R5, R54, R17, R4 ;  /* 0x0000001136058224 */ /* 0x000fca00078e0204 */
[----:B------:R0:W-:Y:S04]  /*b420*/  @!P0 STG.E.U8 desc[UR44][R14.64+0x98], R5 ;  /* 0x000098050e008986 */ /* 0x0001e8000c10112c */
[----:B------:R-:W2:Y:S01]  /*b430*/  @!P1 LDG.E.U8 R16, desc[UR44][R10.64+0x99] ;  /* 0x0000992c0a109981 */ /* 0x000ea2000c1e1100 */
[----:B------:R-:W-:Y:S02]  /*b440*/  ISETP.LT.OR P0, PT, R0, 0x81, !P4 ;  /* 0x000000810000780c */ /* 0x000fe40006701670 */
[----:B------:R-:W-:Y:S02]  /*b450*/  @!P1 IADD3 R20, P2, P3, R233, R2, R232 ;  /* 0x00000002e9149210 */ /* 0x000fe40007b5e0e8 */
[----:B--2---:R-:W-:-:S05]  /*b460*/  @!P1 PRMT R21, R16, 0x8880, RZ ;  /* 0x0000888010159816 */ /* 0x004fca00000000ff */
[----:B------:R-:W-:Y:S01]  /*b470*/  @!P1 IMAD R4, R21, R22, RZ ;  /* 0x0000001615049224 */ /* 0x000fe200078e02ff */
[----:B------:R-:W-:-:S03]  /*b480*/  @!P1 IADD3.X R21, R23, R3, R237, P2, P3 ;  /* 0x0000000317159210 */ /* 0x000fc600017e64ed */
        /* <DEDUP_REMOVED lines=9> */
[----:B------:R-:W-:-:S03]  /*b520*/  ISETP.GE.AND P6, PT, R39, 0x109, PT ;  /* 0x000001092700780c */ /* 0x000fc60003fc6270 */
[----:B------:R-:W4:Y:S01]  /*b530*/  LDL.LU R39, [R1+0xa4] ;  /* 0x0000a40001277983 */ /* 0x000f220000300800 */
[----:B------:R-:W-:Y:S02]  /*b540*/  ISETP.LT.OR P2, PT, R0, 0x81, !P6 ;  /* 0x000000810000780c */ /* 0x000fe40007741670 */
[----:B--2---:R-:W-:-:S05]  /*b550*/  @!P1 PRMT R11, R16, 0x8880, RZ ;  /* 0x00008880100b9816 */ /* 0x004fca00000000ff */
[----:B------:R-:W-:-:S04]  /*b560*/  @!P1 IMAD R4, R11, R22, RZ ;  /* 0x000000160b049224 */ /* 0x000fc800078e02ff */
[----:B------:R-:W-:-:S05]  /*b570*/  @!P1 IMAD R25, R25, R17, R4 ;  /* 0x0000001119199224 */ /* 0x000fca00078e0204 */
[----:B------:R-:W-:Y:S04]  /*b580*/  @!P1 STG.E.U8 desc[UR44][R12.64+0x81], R25 ;  /* 0x000081190c009986 */ /* 0x000fe8000c10112c */
[----:B------:R-:W2:Y:S01]  /*b590*/  @!P2 LDG.E.U8 R16, desc[UR44][R8.64+0x80] ;  /* 0x0000802c0810a981 */ /* 0x000ea2000c1e1100 */
[----:B------:R-:W-:Y:S02]  /*b5a0*/  ISETP.LT.OR P0, PT, R0, 0x82, !P6 ;  /* 0x000000820000780c */ /* 0x000fe40007701670 */
[----:B------:R-:W-:Y:S02]  /*b5b0*/  @!P2 IADD3 R10, P1, P3, R233, R2, R214 ;  /* 0x00000002e90aa210 */ /* 0x000fe40007b3e0d6 */
[----:B--2---:R-:W-:-:S05]  /*b5c0*/  @!P2 PRMT R11, R16, 0x8880, RZ ;  /* 0x00008880100ba816 */ /* 0x004fca00000000ff */
[----:B------:R-:W-:Y:S01]  /*b5d0*/  @!P2 IMAD R4, R11, R22, RZ ;  /* 0x000000160b04a224 */ /* 0x000fe200078e02ff */
[----:B------:R-:W-:-:S03]  /*b5e0*/  @!P2 IADD3.X R11, R23, R3, R236, P1, P3 ;  /* 0x00000003170ba210 */ /* 0x000fc60000fe64ec */
[----:B0-----:R-:W-:-:S05]  /*b5f0*/  @!P2 IMAD R5, R26, R17, R4 ;  /* 0x000000111a05a224 */ /* 0x001fca00078e0204 */
        /* <DEDUP_REMOVED lines=80> */
[----:B------:R-:W-:Y:S02]  /*bb00*/  @!P1 IADD3.X R7, R23, R3, R236, P2, P3 ;  /* 0x0000000317079210 */ /* 0x000fe400017e64ec */
[----:B--2---:R-:W-:-:S05]  /*bb10*/  @!P1 PRMT R11, R16, 0x8880, RZ ;  /* 0x00008880100b9816 */ /* 0x004fca00000000ff */
[----:B------:R-:W-:-:S04]  /*bb20*/  @!P1 IMAD R4, R11, R22, RZ ;  /* 0x000000160b049224 */ /* 0x000fc800078e02ff */
[----:B0-----:R-:W-:-:S05]  /*bb30*/  @!P1 IMAD R5, R38, R17, R4 ;  /* 0x0000001126059224 */ /* 0x001fca00078e0204 */
[----:B------:R3:W-:Y:S04]  /*bb40*/  @!P1 STG.E.U8 desc[UR44][R6.64+0x98], R5 ;  /* 0x0000980506009986 */ /* 0x0007e8000c10112c */
[----:B------:R-:W2:Y:S02]  /*bb50*/  @!P0 LDG.E.U8 R16, desc[UR44][R8.64+0x99] ;  /* 0x0000992c08108981 */ /* 0x000ea4000c1e1100 */
[----:B--2---:R-:W-:-:S05]  /*bb60*/  @!P0 PRMT R11, R16, 0x8880, RZ ;  /* 0x00008880100b8816 */ /* 0x004fca00000000ff */
[----:B------:R-:W-:-:S04]  /*bb70*/  @!P0 IMAD R4, R11, R22, RZ ;  /* 0x000000160b048224 */ /* 0x000fc800078e02ff */
[----:B----4-:R-:W-:Y:S01]  /*bb80*/  IMAD R39, R39, R17, R4 ;  /* 0x0000001127277224 */ /* 0x010fe200078e0204 */
[----:B---3--:R-:W-:Y:S06]  /*bb90*/  @P0 BRA `(.L_x_81) ;  /* 0x0000004c00800947 */ /* 0x008fec0003800000 */
[----:B------:R-:W-:-:S04]  /*bba0*/  IADD3 R2, P0, P1, R233, R2, R214 ;  /* 0x00000002e9027210 */ /* 0x000fc8000791e0d6 */
[----:B------:R-:W-:-:S05]  /*bbb0*/  IADD3.X R3, R23, R3, R236, P0, P1 ;  /* 0x0000000317037210 */ /* 0x000fca00007e24ec */
[----:B------:R0:W-:Y:S01]  /*bbc0*/  STG.E.U8 desc[UR44][R2.64+0x99], R39 ;  /* 0x0000992702007986 */ /* 0x0001e2000c10112c */
[----:B------:R-:W-:Y:S05]  /*bbd0*/  BRA `(.L_x_81) ;  /* 0x0000004c00707947 */ /* 0x000fea0003800000 */
.L_x_36:
[----:B------:R-:W2:Y:S01]  /*bbe0*/  LDL.LU R4, [R1+0x40] ;  /* 0x0000400001047983 */ /* 0x000ea20000300800 */
[----:B------:R-:W-:-:S03]  /*bbf0*/  ULDC.64 UR4, c[0x0][0x5c0] ;  /* 0x0001700000047ab9 */ /* 0x000fc60000000a00 */
[----:B------:R-:W3:Y:S04]  /*bc00*/  LDL.LU R5, [R1+0x44] ;  /* 0x0000440001057983 */ /* 0x000ee80000300800 */
[----:B------:R-:W4:Y:S04]  /*bc10*/  LDL.LU R6, [R1+0x48] ;  /* 0x0000480001067983 */ /* 0x000f280000300800 */
        /* <DEDUP_REMOVED lines=12> */
[----:B------:R0:W-:Y:S04]  /*bce0*/  STL.64 [R1+0x150], R62 ;  /* 0x0001503e01007387 */ /* 0x0001e80000100a00 */
[----:B0-----:R-:W4:Y:S04]  /*bcf0*/  LDL.LU R62, [R1+0x4c] ;  /* 0x00004c00013e7983 */ /* 0x001f280000300800 */
[----:B------:R-:W4:Y:S04]  /*bd00*/  LDL.LU R63, [R1+0x64] ;  /* 0x00006400013f7983 */ /* 0x000f280000300800 */
[----:B------:R0:W-:Y:S04]  /*bd10*/  STL.64 [R1+0x148], R64 ;  /* 0x0001484001007387 */ /* 0x0001e80000100a00 */
[----:B0-----:R-:W4:Y:S04]  /*bd20*/  LDL.LU R65, [R1+0x6c] ;  /* 0x00006c0001417983 */ /* 0x001f280000300800 */
[----:B------:R-:W-:Y:S04]  /*bd30*/  STL.64 [R1+0x140], R66 ;  /* 0x0001404201007387 */ /* 0x000fe80000100a00 */
[----:B------:R-:W-:Y:S04]  /*bd40*/  STL.64 [R1+0x138], R68 ;  /* 0x0001384401007387 */ /* 0x000fe80000100a00 */
[----:B------:R-:W-:Y:S04]  /*bd50*/  STL.64 [R1+0x130], R70 ;  /* 0x0001304601007387 */ /* 0x000fe80000100a00 */
[----:B------:R-:W-:Y:S04]  /*bd60*/  STL.64 [R1+0x128], R40 ;  /* 0x0001282801007387 */ /* 0x000fe80000100a00 */
[----:B------:R0:W-:Y:S04]  /*bd70*/  STL.64 [R1+0x120], R42 ;  /* 0x0001202a01007387 */ /* 0x0001e80000100a00 */
[----:B0-----:R-:W4:Y:S04]  /*bd80*/  LDL.LU R43, [R1] ;  /* 0x00000000012b7983 */ /* 0x001f280000300800 */
[----:B------:R-:W-:Y:S04]  /*bd90*/  STL.64 [R1+0x118], R44 ;  /* 0x0001182c01007387 */ /* 0x000fe80000100a00 */
[----:B------:R-:W-:Y:S04]  /*bda0*/  STL.64 [R1+0x110], R46 ;  /* 0x0001102e01007387 */ /* 0x000fe80000100a00 */
[----:B------:R-:W-:Y:S04]  /*bdb0*/  STL.64 [R1+0x108], R48 ;  /* 0x0001083001007387 */ /* 0x000fe80000100a00 */
[----:B------:R-:W-:Y:S04]  /*bdc0*/  STL.64 [R1+0x100], R50 ;  /* 0x0001003201007387 */ /* 0x000fe80000100a00 */
[----:B------:R-:W-:Y:S04]  /*bdd0*/  STL.64 [R1+0xf8], R52 ;  /* 0x0000f83401007387 */ /* 0x000fe80000100a00 */
[----:B------:R-:W-:Y:S04]  /*bde0*/  STL.64 [R1+0xf0], R54 ;  /* 0x0000f03601007387 */ /* 0x000fe80000100a00 */
[----:B------:R0:W-:Y:S04]  /*bdf0*/  STL [R1+0xe8], R22 ;  /* 0x0000e81601007387 */ /* 0x0001e80000100800 */
[----:B0-----:R-:W2:Y:S01]  /*be00*/  LDL.LU R22, [R1+0x88] ;  /* 0x0000880001167983 */ /* 0x001ea20000300800 */
[----:B------:R-:W-:-:S02]  /*be10*/  IADD3 R2, P1, R2, UR4, RZ ;  /* 0x0000000402027c10 */ /* 0x000fc4000ff3e0ff */
[----:B------:R-:W-:Y:S01]  /*be20*/  LOP3.LUT R19, R19, 0xf7ffffff, RZ, 0xc0, !PT ;  /* 0xf7ffffff13137812 */ /* 0x000fe200078ec0ff */
[----:B------:R-:W-:Y:S01]  /*be30*/  STL.64 [R1+0xe0], R24 ;  /* 0x0000e01801007387 */ /* 0x000fe20000100a00 */
[----:B------:R-:W-:-:S03]  /*be40*/  IADD3.X R3, R14, UR5, RZ, P1, !PT ;  /* 0x000000050e037c10 */ /* 0x000fc60008ffe4ff */
        /* <DEDUP_REMOVED lines=8> */
[----:B0-----:R-:W4:Y:S01]  /*bed0*/  LDL R16, [R1+0x80] ;  /* 0x0000800001107983 */ /* 0x001f220000100800 */
[----:B--2---:R-:W-:-:S02]  /*bee0*/  ISETP.GE.AND P6, PT, R22, 0x1, PT ;  /* 0x000000011600780c */ /* 0x004fc40003fc6270 */
[----:B------:R-:W-:Y:S02]  /*bef0*/  ISETP.GE.AND P1, PT, R22, 0x9, PT ;  /* 0x000000091600780c */ /* 0x000fe40003f26270 */
[----:B------:R-:W-:-:S13]  /*bf00*/  ISETP.LT.OR P0, PT, R0, 0x1, !P6 ;  /* 0x000000010000780c */ /* 0x000fda0007701670 */
[----:B------:R-:W-:-:S05]  /*bf10*/  @!P0 IMAD R4, R4, R17, RZ ;  /* 0x0000001104048224 */ /* 0x000fca00078e02ff */
[----:B------:R3:W-:Y:S01]  /*bf20*/  @!P0 STG.E.U8 desc[UR44][R2.64], R4 ;  /* 0x0000000402008986 */ /* 0x0007e2000c10112c */
[----:B------:R-:W-:-:S13]  /*bf30*/  ISETP.LT.OR P0, PT, R0, 0x2, !P6 ;  /* 0x000000020000780c */ /* 0x000fda0007701670 */
[----:B---3--:R-:W-:-:S05]  /*bf40*/  @!P0 IMAD R4, R5, R17, RZ ;  /* 0x0000001105048224 */ /* 0x008fca00078e02ff */
[----:B------:R0:W-:Y:S01]  /*bf50*/  @!P0 STG.E.U8 desc[UR44][R2.64+0x1], R4 ;  /* 0x0000010402008986 */ /* 0x0001e2000c10112c */
[----:B------:R-:W-:-:S13]  /*bf60*/  ISETP.LT.OR P0, PT, R0, 0x1, !P1 ;  /* 0x000000010000780c */ /* 0x000fda0004f01670 */
[----:B0-----:R-:W-:Y:S01]  /*bf70*/  @!P0 IADD3 R4, P2, R2, R233, RZ ;  /* 0x000000e902048210 */ /* 0x001fe20007f5e0ff */
[----:B----4-:R-:W-:-:S04]  /*bf80*/  @!P0 IMAD R6, R6, R17, RZ ;  /* 0x0000001106068224 */ /* 0x010fc800078e02ff */
[----:B------:R-:W-:Y:S01]  /*bf90*/  @!P0 IMAD.X R5, R3, 0x1, R23, P2 ;  /* 0x0000000103058824 */ /* 0x000fe200010e0617 */
[----:B------:R-:W-:-:S04]  /*bfa0*/  ISETP.LT.OR P2, PT, R0, 0x9, !P6 ;  /* 0x000000090000780c */ /* 0x000fc80007741670 */
[----:B------:R0:W-:Y:S01]  /*bfb0*/  @!P0 STG.E.U8 desc[UR44][R4.64], R6 ;  /* 0x0000000604008986 */ /* 0x0001e2000c10112c */
[----:B------:R-:W-:-:S13]  /*bfc0*/  ISETP.LT.OR P0, PT, R0, 0x2, !P1 ;  /* 0x000000020000780c */ /* 0x000fda0004f01670 */
[----:B0-----:R-:W-:Y:S01]  /*bfd0*/  @!P0 IADD3 R4, P3, R2, R233, RZ ;  /* 0x000000e902048210 */ /* 0x001fe20007f7e0ff */
[----:B------:R-:W-:-:S04]  /*bfe0*/  @!P0 IMAD R6, R62, R17, RZ ;  /* 0x000000113e068224 */ /* 0x000fc800078e02ff */
[----:B------:R-:W-:Y:S01]  /*bff0*/  @!P0 IMAD.X R5, R3, 0x1, R23, P3 ;  /* 0x0000000103058824 */ /* 0x000fe200018e0617 */
[----:B------:R-:W-:-:S04]  /*c000*/  ISETP.GE.AND P3, PT, R22, 0x89, PT ;  /* 0x000000891600780c */ /* 0x000fc80003f66270 */
[----:B------:R0:W-:Y:S01]  /*c010*/  @!P0 STG.E.U8 desc[UR44][R4.64+0x1], R6 ;  /* 0x0000010604008986 */ /* 0x0001e2000c10112c */
[C---:B------:R-:W-:Y:S02]  /*c020*/  ISETP.LT.OR P0, PT, R0.reuse, 0xa, !P6 ;  /* 0x0000000a0000780c */ /* 0x040fe40007701670 */
[----:B------:R-:W-:Y:S01]  /*c030*/  ISETP.LT.OR P4, PT, R0, 0x1, !P3 ;  /* 0x000000010000780c */ /* 0x000fe20005f81670 */
[----:B0-----:R-:W-:-:S12]  /*c040*/  @!P2 IMAD R4, R13, R17, RZ ;  /* 0x000000110d04a224 */ /* 0x001fd800078e02ff */
[----:B------:R-:W-:Y:S01]  /*c050*/  @P4 LOP3.LUT R19, R19, 0x8000000, RZ, 0xfc, !PT ;  /* 0x0800000013134812 */ /* 0x000fe200078efcff */
[----:B------:R0:W-:Y:S01]  /*c060*/  @!P2 STG.E.U8 desc[UR44][R2.64+0x8], R4 ;  /* 0x000008040200a986 */ /* 0x0001e2000c10112c */
[----:B------:R-:W-:Y:S01]  /*c070*/  ISETP.LT.OR P2, PT, R0, 0x9, !P1 ;  /* 0x000000090000780c */ /* 0x000fe20004f41670 */
[----:B0-----:R-:W-:-:S12]  /*c080*/  @!P0 IMAD R4, R12, R17, RZ ;  /* 0x000000110c048224 */ /* 0x001fd800078e02ff */
[----:B------:R-:W-:Y:S01]  /*c090*/  @!P2 IMAD R6, R11, R17, RZ ;  /* 0x000000110b06a224 */ /* 0x000fe200078e02ff */
[----:B------:R0:W-:Y:S02]  /*c0a0*/  @!P0 STG.E.U8 desc[UR44][R2.64+0x9], R4 ;  /* 0x0000090402008986 */ /* 0x0001e4000c10112c */
[----:B0-----:R-:W-:-:S05]  /*c0b0*/  @!P2 IADD3 R4, P0, R2, R233, RZ ;  /* 0x000000e90204a210 */ /* 0x001fca0007f1e0ff */
[----:B------:R-:W-:Y:S01]  /*c0c0*/  @!P2 IMAD.X R5, R3, 0x1, R23, P0 ;  /* 0x000000010305a824 */ /* 0x000fe200000e0617 */
[----:B------:R-:W-:-:S04]  /*c0d0*/  ISETP.LT.OR P0, PT, R0, 0x2, !P3 ;  /* 0x000000020000780c */ /* 0x000fc80005f01670 */
[----:B------:R0:W-:Y:S01]  /*c0e0*/  @!P2 STG.E.U8 desc[UR44][R4.64+0x8], R6 ;  /* 0x000008060400a986 */ /* 0x0001e2000c10112c */
[----:B------:R-:W-:-:S13]  /*c0f0*/  ISETP.LT.OR P2, PT, R0, 0xa, !P1 ;  /* 0x0000000a0000780c */ /* 0x000fda0004f41670 */
[----:B0-----:R-:W-:Y:S01]  /*c100*/  @!P2 IADD3 R4, P5, R2, R233, RZ ;  /* 0x000000e90204a210 */ /* 0x001fe20007fbe0ff */
[----:B------:R-:W-:-:S04]  /*c110*/  @!P2 IMAD R6, R7, R17, RZ ;  /* 0x000000110706a224 */ /* 0x000fc800078e02ff */
[----:B------:R-:W-:-:S05]  /*c120*/  @!P2 IMAD.X R5, R3, 0x1, R23, P5 ;  /* 0x000000010305a824 */ /* 0x000fca00028e0617 */
[----:B------:R0:W-:Y:S02]  /*c130*/  @!P2 STG.E.U8 desc[UR44][R4.64+0x9], R6 ;  /* 0x000009060400a986 */ /* 0x0001e4000c10112c */
[----:B0-----:R-:W-:-:S04]  /*c140*/  @!P4 IADD3 R6, P2, P5, R233, R2, R232 ;  /* 0x00000002e906c210 */ /* 0x001fc80007d5e0e8 */
[----:B------:R-:W-:Y:S02]  /*c150*/  @!P4 IADD3.X R7, R23, R3, R237, P2, P5 ;  /* 0x000000031707c210 */ /* 0x000fe400017ea4ed */
[----:B------:R-:W-:Y:S02]  /*c160*/  @!P0 IADD3 R12, P2, P5, R232, 0x1, R2 ;  /* 0x00000001e80c8810 */ /* 0x000fe40007d5e002 */
[C---:B------:R-:W-:Y:S02]  /*c170*/  ISETP.LT.OR P4, PT, R0.reuse, 0xa, !P3 ;  /* 0x0000000a0000780c */ /* 0x040fe40005f81670 */
[----:B------:R-:W-:Y:S02]  /*c180*/  @!P0 IADD3.X R13, R237, RZ, R3, P2, P5 ;  /* 0x000000ffed0d8210 */ /* 0x000fe400017ea403 */
[----:B------:R-:W-:-:S13]  /*c190*/  ISETP.LT.OR P2, PT, R0, 0x11, !P6 ;  /* 0x000000110000780c */ /* 0x000fda0007741670 */
[----:B------:R-:W-:-:S05]  /*c1a0*/  @!P2 IMAD R4, R10, R17, RZ ;  /* 0x000000110a04a224 */ /* 0x000fca00078e02ff */
[----:B------:R0:W-:Y:S01]  /*c1b0*/  @!P2 STG.E.U8 desc[UR44][R2.64+0x10], R4 ;  /* 0x000010040200a986 */ /* 0x0001e2000c10112c */
[----:B------:R-:W-:-:S04]  /*c1c0*/  @!P4 IADD3 R10, P2, P5, R233, R2, R232 ;  /* 0x00000002e90ac210 */ /* 0x000fc80007d5e0e8 */
[----:B------:R-:W-:Y:S02]  /*c1d0*/  @!P4 IADD3.X R11, R23, R3, R237, P2, P5 ;  /* 0x00000003170bc210 */ /* 0x000fe400017ea4ed */
[C---:B------:R-:W-:Y:S02]  /*c1e0*/  ISETP.LT.OR P2, PT, R0.reuse, 0x12, !P6 ;  /* 0x000000120000780c */ /* 0x040fe40007741670 */
[----:B------:R-:W-:-:S11]  /*c1f0*/  ISETP.LT.OR P4, PT, R0, 0x11, !P3 ;  /* 0x000000110000780c */ /* 0x000fd60005f81670 */
[----:B0-----:R-:W-:-:S05]  /*c200*/  @!P2 IMAD R4, R63, R17, RZ ;  /* 0x000000113f04a224 */ /* 0x001fca00078e02ff */
[----:B------:R0:W-:Y:S01]  /*c210*/  @!P2 STG.E.U8 desc[UR44][R2.64+0x11], R4 ;  /* 0x000011040200a986 */ /* 0x0001e2000c10112c */
[----:B------:R-:W-:-:S13]  /*c220*/  ISETP.LT.OR P2, PT, R0, 0x11, !P1 ;  /* 0x000000110000780c */ /* 0x000fda0004f41670 */
[----:B0-----:R-:W-:Y:S01]  /*c230*/  @!P2 IADD3 R4, P5, R2, R233, RZ ;  /* 0x000000e90204a210 */ /* 0x001fe20007fbe0ff */
[----:B------:R-:W-:-:S04]  /*c240*/  @!P2 IMAD R8, R8, R17, RZ ;  /* 0x000000110808a224 */ /* 0x000fc800078e02ff */
[----:B------:R-:W-:-:S05]  /*c250*/  @!P2 IMAD.X R5, R3, 0x1, R23, P5 ;  /* 0x000000010305a824 */ /* 0x000fca00028e0617 */
[----:B------:R0:W-:Y:S01]  /*c260*/  @!P2 STG.E.U8 desc[UR44][R4.64+0x10], R8 ;  /* 0x000010080400a986 */ /* 0x0001e2000c10112c */
[----:B------:R-:W-:-:S04]  /*c270*/  @!P4 IADD3 R62, P2, P5, R233, R2, R232 ;  /* 0x00000002e93ec210 */ /* 0x000fc80007d5e0e8 */
[----:B------:R-:W-:Y:S02]  /*c280*/  @!P4 IADD3.X R63, R23, R3, R237, P2, P5 ;  /* 0x00000003173fc210 */ /* 0x000fe400017ea4ed */
[C---:B------:R-:W-:Y:S02]  /*c290*/  ISETP.LT.OR P2, PT, R0.reuse, 0x12, !P1 ;  /* 0x000000120000780c */ /* 0x040fe40004f41670 */
[----:B------:R-:W-:-:S11]  /*c2a0*/  ISETP.LT.OR P4, PT, R0, 0x12, !P3 ;  /* 0x000000120000780c */ /* 0x000fd60005f81670 */
[----:B0-----:R-:W-:Y:S01]  /*c2b0*/  @!P2 IADD3 R4, P5, R2, R233, RZ ;  /* 0x000000e90204a210 */ /* 0x001fe20007fbe0ff */
[----:B------:R-:W-:-:S04]  /*c2c0*/  @!P2 IMAD R8, R65, R17, RZ ;  /* 0x000000114108a224 */ /* 0x000fc800078e02ff */
[----:B------:R-:W-:-:S05]  /*c2d0*/  @!P2 IMAD.X R5, R3, 0x1, R23, P5 ;  /* 0x000000010305a824 */ /* 0x000fca00028e0617 */
[----:B------:R0:W-:Y:S01]  /*c2e0*/  @!P2 STG.E.U8 desc[UR44][R4.64+0x11], R8 ;  /* 0x000011080400a986 */ /* 0x0001e2000c10112c */
[----:B------:R-:W-:-:S13]  /*c2f0*/  ISETP.LT.OR P2, PT, R0, 0x19, !P6 ;  /* 0x000000190000780c */ /* 0x000fda0007741670 */
[----:B0-----:R-:W-:Y:S02]  /*c300*/  @!P2 IMAD R4, R234, R17, RZ ;  /* 0x00000011ea04a224 */ /* 0x001fe400078e02ff */
[----:B------:R-:W2:Y:S04]  /*c310*/  LDL.LU R234, [R1+0xc] ;  /* 0x00000c0001ea7983 */ /* 0x000ea80000300800 */
[----:B------:R0:W-:Y:S01]  /*c320*/  @!P2 STG.E.U8 desc[UR44][R2.64+0x18], R4 ;  /* 0x000018040200a986 */ /* 0x0001e2000c10112c */
[----:B------:R-:W-:-:S04]  /*c330*/  @!P4 IADD3 R66, P2, P5, R233, R2, R232 ;  /* 0x00000002e942c210 */ /* 0x000fc80007d5e0e8 */
[----:B------:R-:W-:Y:S02]  /*c340*/  @!P4 IADD3.X R67, R23, R3, R237, P2, P5 ;  /* 0x000000031743c210 */ /* 0x000fe400017ea4ed */
[----:B------:R-:W-:Y:S02]  /*c350*/  ISETP.LT.OR P2, PT, R0, 0x1a, !P6 ;  /* 0x0000001a0000780c */ /* 0x000fe40007741670 */
[C---:B------:R-:W-:Y:S02]  /*c360*/  LOP3.LUT P4, RZ, R19.reuse, 0x8000000, RZ, 0xc0, !PT ;  /* 0x0800000013ff7812 */ /* 0x040fe4000788c0ff */
[----:B------:R-:W-:-:S04]  /*c370*/  LOP3.LUT R19, R19, 0xfdffffff, RZ, 0xc0, !PT ;  /* 0xfdffffff13137812 */ /* 0x000fc800078ec0ff */
[----:B------:R-:W-:-:S05]  /*c380*/  @P1 LOP3.LUT R19, R19, 0x2000000, RZ, 0xfc, !PT ;  /* 0x0200000013131812 */ /* 0x000fca00078efcff */
[----:B0-----:R-:W-:Y:S02]  /*c390*/  @!P2 IMAD R4, R21, R17, RZ ;  /* 0x000000111504a224 */ /* 0x001fe400078e02ff */
[----:B------:R-:W3:Y:S04]  /*c3a0*/  LDL.LU R21, [R1+0x10] ;  /* 0x0000100001157983 */ /* 0x000ee80000300800 */
[----:B------:R0:W-:Y:S01]  /*c3b0*/  @!P2 STG.E.U8 desc[UR44][R2.64+0x19], R4 ;  /* 0x000019040200a986 */ /* 0x0001e2000c10112c */
[----:B------:R-:W-:-:S13]  /*c3c0*/  ISETP.LT.OR P2, PT, R0, 0x19, !P1 ;  /* 0x000000190000780c */ /* 0x000fda0004f41670 */
[----:B0-----:R-:W-:Y:S01]  /*c3d0*/  @!P2 IADD3 R4, P5, R2, R233, RZ ;  /* 0x000000e90204a210 */ /* 0x001fe20007fbe0ff */
[----:B------:R-:W-:Y:S02]  /*c3e0*/  @!P2 IMAD R8, R20, R17, RZ ;  /* 0x000000111408a224 */ /* 0x000fe400078e02ff */
[----:B------:R-:W4:Y:S02]  /*c3f0*/  LDL.LU R20, [R1+0x14] ;  /* 0x0000140001147983 */ /* 0x000f240000300800 */
[----:B------:R-:W-:-:S05]  /*c400*/  @!P2 IMAD.X R5, R3, 0x1, R23, P5 ;  /* 0x000000010305a824 */ /* 0x000fca00028e0617 */
[----:B------:R0:W-:Y:S01]  /*c410*/  @!P2 STG.E.U8 desc[UR44][R4.64+0x18], R8 ;  /* 0x000018080400a986 */ /* 0x0001e2000c10112c */
[----:B------:R-:W-:-:S13]  /*c420*/  ISETP.LT.OR P2, PT, R0, 0x1a, !P1 ;  /* 0x0000001a0000780c */ /* 0x000fda0004f41670 */
[----:B0-----:R-:W-:Y:S01]  /*c430*/  @!P2 IMAD R8, R15, R17, RZ ;  /* 0x000000110f08a224 */ /* 0x001fe200078e02ff */
[----:B------:R-:W-:Y:S01]  /*c440*/  @!P2 IADD3 R4, P5, R2, R233, RZ ;  /* 0x000000e90204a210 */ /* 0x000fe20007fbe0ff */
[----:B------:R-:W4:Y:S04]  /*c450*/  LDL.LU R15, [R1+0x18] ;  /* 0x00001800010f7983 */ /* 0x000f280000300800 */
[----:B------:R-:W4:Y:S01]  /*c460*/  LDL.LU R40, [R1+0x1c] ;  /* 0x00001c0001287983 */ /* 0x000f220000300800 */
[----:B------:R-:W-:-:S03]  /*c470*/  @!P2 IMAD.X R5, R3, 0x1, R23, P5 ;  /* 0x000000010305a824 */ /* 0x000fc600028e0617 */
[----:B------:R-:W4:Y:S04]  /*c480*/  LDL.LU R41, [R1+0x20] ;  /* 0x0000200001297983 */ /* 0x000f280000300800 */
[----:B------:R-:W4:Y:S04]  /*c490*/  LDL.LU R64, [R1+0x24] ;  /* 0x0000240001407983 */ /* 0x000f280000300800 */
[----:B------:R-:W4:Y:S04]  /*c4a0*/  LDL.LU R65, [R1+0x28] ;  /* 0x0000280001417983 */ /* 0x000f280000300800 */
[----:B------:R-:W4:Y:S04]  /*c4b0*/  LDL.LU R68, [R1+0x2c] ;  /* 0x00002c0001447983 */ /* 0x000f280000300800 */
[----:B------:R0:W-:Y:S01]  /*c4c0*/  @!P2 STG.E.U8 desc[UR44][R4.64+0x19], R8 ;  /* 0x000019080400a986 */ /* 0x0001e2000c10112c */
[----:B------:R-:W-:-:S03]  /*c4d0*/  ISETP.LT.OR P1, PT, R0, 0x19, !P3 ;  /* 0x000000190000780c */ /* 0x000fc60005f21670 */
[----:B------:R-:W4:Y:S04]  /*c4e0*/  LDL.LU R69, [R1+0x30] ;  /* 0x0000300001457983 */ /* 0x000f280000300800 */
[----:B------:R-:W4:Y:S01]  /*c4f0*/  LDL.LU R70, [R1+0x34] ;  /* 0x0000340001467983 */ /* 0x000f220000300800 */
[----:B0-----:R-:W-:-:S03]  /*c500*/  IADD3 R4, P2, R2, R232, RZ ;  /* 0x000000e802047210 */ /* 0x001fc60007f5e0ff */
[----:B------:R-:W4:Y:S02]  /*c510*/  LDL.LU R71, [R1+0x38] ;  /* 0x0000380001477983 */ /* 0x000f240000300800 */
[----:B------:R-:W-:Y:S01]  /*c520*/  IMAD.X R5, R3, 0x1, R237, P2 ;  /* 0x0000000103057824 */ /* 0x000fe200010e06ed */
[----:B------:R-:W-:-:S04]  /*c530*/  ISETP.GE.AND P2, PT, R22, 0x81, PT ;  /* 0x000000811600780c */ /* 0x000fc80003f46270 */
[----:B------:R-:W-:-:S13]  /*c540*/  ISETP.LT.OR P5, PT, R0, 0x1, !P2 ;  /* 0x000000010000780c */ /* 0x000fda00057a1670 */
[----:B------:R-:W-:Y:S02]  /*c550*/  @!P5 IMAD R8, R43, R17, RZ ;  /* 0x000000112b08d224 */ /* 0x000fe400078e02ff */
[----:B------:R-:W4:Y:S04]  /*c560*/  LDL.LU R43, [R1+0x3c] ;  /* 0x00003c00012b7983 */ /* 0x000f280000300800 */
[----:B------:R0:W-:Y:S01]  /*c570*/  @!P5 STG.E.U8 desc[UR44][R4.64], R8 ;  /* 0x000000080400d986 */ /* 0x0001e2000c10112c */
[----:B------:R-:W-:-:S04]  /*c580*/  @!P1 IADD3 R28, P5, P6, R233, R2, R232 ;  /* 0x00000002e91c9210 */ /* 0x000fc80007ebe0e8 */
[----:B------:R-:W-:Y:S02]  /*c590*/  @!P1 IADD3.X R29, R23, R3, R237, P5, P6 ;  /* 0x00000003171d9210 */ /* 0x000fe40002fec4ed */
[C---:B------:R-:W-:Y:S02]  /*c5a0*/  ISETP.LT.OR P5, PT, R0.reuse, 0x2, !P2 ;  /* 0x000000020000780c */ /* 0x040fe400057a1670 */
[----:B------:R-:W-:-:S11]  /*c5b0*/  ISETP.LT.OR P1, PT, R0, 0x1a, !P3 ;  /* 0x0000001a0000780c */ /* 0x000fd60005f21670 */
[----:B0-----:R-:W-:-:S05]  /*c5c0*/  @!P5 IMAD R8, R235, R17, RZ ;  /* 0x00000011eb08d224 */ /* 0x001fca00078e02ff */
[----:B------:R0:W-:Y:S02]  /*c5d0*/  @!P5 STG.E.U8 desc[UR44][R4.64+0x1], R8 ;  /* 0x000001080400d986 */ /* 0x0001e4000c10112c */
[----:B0-----:R-:W-:-:S05]  /*c5e0*/  @!P4 IMAD R8, R9, R17, RZ ;  /* 0x000000110908c224 */ /* 0x001fca00078e02ff */
[----:B------:R0:W-:Y:S02]  /*c5f0*/  @!P4 STG.E.U8 desc[UR44][R6.64], R8 ;  /* 0x000000080600c986 */ /* 0x0001e4000c10112c */
[----:B0-----:R-:W-:-:S04]  /*c600*/  @!P1 IADD3 R8, P4, P5, R233, R2, R232 ;  /* 0x00000002e9089210 */ /* 0x001fc80007d9e0e8 */
[----:B------:R-:W-:Y:S02]  /*c610*/  @!P1 IADD3.X R9, R23, R3, R237, P4, P5 ;  /* 0x0000000317099210 */ /* 0x000fe400027ea4ed */
[----:B------:R-:W-:-:S04]  /*c620*/  ISETP.GE.AND P4, PT, R22, 0x109, PT ;  /* 0x000001091600780c */ /* 0x000fc80003f86270 */
[----:B------:R-:W-:-:S13]  /*c630*/  ISETP.LT.OR P1, PT, R0, 0xa, !P4 ;  /* 0x0000000a0000780c */ /* 0x000fda0006721670 */
[----:B------:R-:W-:-:S04]  /*c640*/  @!P1 IADD3 R26, P5, P6, R233, R2, R16 ;  /* 0x00000002e91a9210 */ /* 0x000fc80007ebe010 */
[----:B------:R-:W-:Y:S02]  /*c650*/  @!P1 IADD3.X R27, R23, R3, R236, P5, P6 ;  /* 0x00000003171b9210 */ /* 0x000fe40002fec4ec */
[----:B------:R-:W-:Y:S02]  /*c660*/  ISETP.LT.OR P1, PT, R0, 0x11, !P4 ;  /* 0x000000110000780c */ /* 0x000fe40006721670 */
[----:B------:R-:W-:-:S05]  /*c670*/  @!P0 IADD3 R6, P5, R12, R233, RZ ;  /* 0x000000e90c068210 */ /* 0x000fca0007fbe0ff */
[----:B------:R-:W-:Y:S01]  /*c680*/  @!P0 IMAD.X R7, R13, 0x1, R23, P5 ;  /* 0x000000010d078824 */ /* 0x000fe200028e0617 */
[----:B------:R-:W-:Y:S02]  /*c690*/  ISETP.LT.OR P6, PT, R0, 0x12, !P4 ;  /* 0x000000120000780c */ /* 0x000fe400067c1670 */
[----:B------:R-:W-:-:S04]  /*c6a0*/  LOP3.LUT R19, R19, 0xfbffffff, RZ, 0xc0, !PT ;  /* 0xfbffffff13137812 */ /* 0x000fc800078ec0ff */
[----:B------:R-:W-:Y:S01]  /*c6b0*/  @P1 LOP3.LUT R19, R19, 0x4000000, RZ, 0xfc, !PT ;  /* 0x0400000013131812 */ /* 0x000fe200078efcff */
[----:B--2---:R-:W-:-:S05]  /*c6c0*/  @!P0 IMAD R12, R234, R17, RZ ;  /* 0x00000011ea0c8224 */ /* 0x004fca00078e02ff */
[----:B------:R3:W-:Y:S01]  /*c6d0*/  @!P0 STG.E.U8 desc[UR44][R6.64], R12 ;  /* 0x0000000c06008986 */ /* 0x0007e2000c10112c */
[----:B------:R-:W-:-:S04]  /*c6e0*/  @!P1 IADD3 R24, P0, P5, R233, R2, R16 ;  /* 0x00000002e9189210 */ /* 0x000fc80007d1e010 */
[----:B------:R-:W-:Y:S02]  /*c6f0*/  @!P1 IADD3.X R25, R23, R3, R236, P0, P5 ;  /* 0x0000000317199210 */ /* 0x000fe400007ea4ec */
[----:B------:R-:W-:-:S13]  /*c700*/  ISETP.LT.OR P0, PT, R0, 0x9, !P2 ;  /* 0x000000090000780c */ /* 0x000fda0005701670 */
[----:B---3--:R-:W-:-:S05]  /*c710*/  @!P0 IMAD R6, R21, R17, RZ ;  /* 0x0000001115068224 */ /* 0x008fca00078e02ff */
[----:B------:R4:W-:Y:S01]  /*c720*/  @!P0 STG.E.U8 desc[UR44][R4.64+0x8], R6 ;  /* 0x0000080604008986 */ /* 0x0009e2000c10112c */
[----:B------:R-:W-:-:S04]  /*c730*/  @!P6 IADD3 R234, P0, P5, R233, R2, R16 ;  /* 0x00000002e9eae210 */ /* 0x000fc80007d1e010 */
[----:B------:R-:W-:Y:S02]  /*c740*/  @!P6 IADD3.X R235, R23, R3, R236, P0, P5 ;  /* 0x0000000317ebe210 */ /* 0x000fe400007ea4ec */
[----:B------:R-:W-:-:S13]  /*c750*/  ISETP.LT.OR P0, PT, R0, 0xa, !P2 ;  /* 0x0000000a0000780c */ /* 0x000fda0005701670 */
[----:B----4-:R-:W-:-:S05]  /*c760*/  @!P0 IMAD R6, R20, R17, RZ ;  /* 0x0000001114068224 */ /* 0x010fca00078e02ff */
[----:B------:R0:W-:Y:S01]  /*c770*/  @!P0 STG.E.U8 desc[UR44][R4.64+0x9], R6 ;  /* 0x0000090604008986 */ /* 0x0001e2000c10112c */
[C---:B------:R-:W-:Y:S02]  /*c780*/  ISETP.LT.OR P0, PT, R0.reuse, 0x9, !P3 ;  /* 0x000000090000780c */ /* 0x040fe40005f01670 */
[----:B------:R-:W-:-:S11]  /*c790*/  ISETP.LT.OR P1, PT, R0, 0x19, !P4 ;  /* 0x000000190000780c */ /* 0x000fd60006721670 */
[----:B0-----:R-:W-:Y:S01]  /*c7a0*/  @!P0 IADD3 R6, P5, R233, R4, RZ ;  /* 0x00000004e9068210 */ /* 0x001fe20007fbe0ff */
[----:B------:R-:W-:-:S04]  /*c7b0*/  @!P0 IMAD R12, R15, R17, RZ ;  /* 0x000000110f0c8224 */ /* 0x000fc800078e02ff */
[----:B------:R-:W-:-:S05]  /*c7c0*/  @!P0 IMAD.X R7, R23, 0x1, R5, P5 ;  /* 0x0000000117078824 */ /* 0x000fca00028e0605 */
[----:B------:R0:W-:Y:S01]  /*c7d0*/  @!P0 STG.E.U8 desc[UR44][R6.64+0x8], R12 ;  /* 0x0000080c06008986 */ /* 0x0001e2000c10112c */
[----:B------:R-:W-:-:S04]  /*c7e0*/  @!P1 IADD3 R20, P0, P5, R233, R2, R16 ;  /* 0x00000002e9149210 */ /* 0x000fc80007d1e010 */
[----:B------:R-:W-:Y:S02]  /*c7f0*/  @!P1 IADD3.X R21, R23, R3, R236, P0, P5 ;  /* 0x0000000317159210 */ /* 0x000fe400007ea4ec */
[----:B------:R-:W-:-:S13]  /*c800*/  ISETP.LT.OR P1, PT, R0, 0x1a, !P4 ;  /* 0x0000001a0000780c */ /* 0x000fda0006721670 */
[----:B------:R-:W-:-:S04]  /*c810*/  @!P1 IADD3 R14, P0, P5, R233, R2, R16 ;  /* 0x00000002e90e9210 */ /* 0x000fc80007d1e010 */
[----:B------:R-:W-:Y:S02]  /*c820*/  @!P1 IADD3.X R15, R23, R3, R236, P0, P5 ;  /* 0x00000003170f9210 */ /* 0x000fe400007ea4ec */
[C---:B------:R-:W-:Y:S02]  /*c830*/  ISETP.LT.OR P1, PT, R0.reuse, 0x21, !P3 ;  /* 0x000000210000780c */ /* 0x040fe40005f21670 */
[----:B------:R-:W-:-:S11]  /*c840*/  ISETP.LT.OR P6, PT, R0, 0xa, !P3 ;  /* 0x0000000a0000780c */ /* 0x000fd60005fc1670 */
[----:B0-----:R-:W-:-:S04]  /*c850*/  @!P1 IADD3 R12, P0, P5, R233, R2, R232 ;  /* 0x00000002e90c9210 */ /* 0x001fc80007d1e0e8 */
[----:B------:R-:W-:Y:S02]  /*c860*/  @!P1 IADD3.X R13, R23, R3, R237, P0, P5 ;  /* 0x00000003170d9210 */ /* 0x000fe400007ea4ed */
[----:B------:R-:W-:Y:S01]  /*c870*/  ISETP.LT.OR P0, PT, R0, 0x11, !P2 ;  /* 0x000000110000780c */ /* 0x000fe20005701670 */
[----:B------:R-:W-:Y:S01]  /*c880*/  @!P6 IMAD R6, R40, R17, RZ ;  /* 0x000000112806e224 */ /* 0x000fe200078e02ff */
[----:B------:R-:W-:-:S04]  /*c890*/  ISETP.LT.OR P1, PT, R0, 0x22, !P3 ;  /* 0x000000220000780c */ /* 0x000fc80005f21670 */
[----:B------:R0:W-:Y:S07]  /*c8a0*/  @!P6 STG.E.U8 desc[UR44][R10.64+0x9], R6 ;  /* 0x000009060a00e986 */ /* 0x0001ee000c10112c */
[----:B0-----:R-:W-:-:S05]  /*c8b0*/  @!P0 IMAD R6, R41, R17, RZ ;  /* 0x0000001129068224 */ /* 0x001fca00078e02ff */
[----:B------:R0:W-:Y:S01]  /*c8c0*/  @!P0 STG.E.U8 desc[UR44][R4.64+0x10], R6 ;  /* 0x0000100604008986 */ /* 0x0001e2000c10112c */
[----:B------:R-:W-:-:S04]  /*c8d0*/  @!P1 IADD3 R10, P0, P5, R233, R2, R232 ;  /* 0x00000002e90a9210 */ /* 0x000fc80007d1e0e8 */
[----:B------:R-:W-:Y:S02]  /*c8e0*/  @!P1 IADD3.X R11, R23, R3, R237, P0, P5 ;  /* 0x00000003170b9210 */ /* 0x000fe400007ea4ed */
[C---:B------:R-:W-:Y:S02]  /*c8f0*/  ISETP.LT.OR P0, PT, R0.reuse, 0x12, !P2 ;  /* 0x000000120000780c */ /* 0x040fe40005701670 */
[C---:B------:R-:W-:Y:S02]  /*c900*/  ISETP.LT.OR P6, PT, R0.reuse, 0x11, !P3 ;  /* 0x000000110000780c */ /* 0x040fe40005fc1670 */
[----:B------:R-:W-:-:S09]  /*c910*/  ISETP.LT.OR P1, PT, R0, 0x29, !P3 ;  /* 0x000000290000780c */ /* 0x000fd20005f21670 */
[----:B0-----:R-:W-:-:S05]  /*c920*/  @!P0 IMAD R6, R64, R17, RZ ;  /* 0x0000001140068224 */ /* 0x001fca00078e02ff */
[----:B------:R0:W-:Y:S02]  /*c930*/  @!P0 STG.E.U8 desc[UR44][R4.64+0x11], R6 ;  /* 0x0000110604008986 */ /* 0x0001e4000c10112c */
[----:B0-----:R-:W-:-:S05]  /*c940*/  @!P6 IMAD R6, R65, R17, RZ ;  /* 0x000000114106e224 */ /* 0x001fca00078e02ff */
[----:B------:R0:W-:Y:S02]  /*c950*/  @!P6 STG.E.U8 desc[UR44][R62.64+0x10], R6 ;  /* 0x000010063e00e986 */ /* 0x0001e4000c10112c */
[----:B0-----:R-:W-:-:S04]  /*c960*/  @!P1 IADD3 R62, P0, P5, R233, R2, R232 ;  /* 0x00000002e93e9210 */ /* 0x001fc80007d1e0e8 */
[----:B------:R-:W-:Y:S02]  /*c970*/  @!P1 IADD3.X R63, R23, R3, R237, P0, P5 ;  /* 0x00000003173f9210 */ /* 0x000fe400007ea4ed */
[C---:B------:R-:W-:Y:S02]  /*c980*/  ISETP.LT.OR P1, PT, R0.reuse, 0x2a, !P3 ;  /* 0x0000002a0000780c */ /* 0x040fe40005f21670 */
[----:B------:R-:W-:-:S11]  /*c990*/  ISETP.LT.OR P6, PT, R0, 0x12, !P3 ;  /* 0x000000120000780c */ /* 0x000fd60005fc1670 */
[----:B------:R-:W-:-:S04]  /*c9a0*/  @!P1 IADD3 R64, P0, P5, R233, R2, R232 ;  /* 0x00000002e9409210 */ /* 0x000fc80007d1e0e8 */
[----:B------:R-:W-:Y:S02]  /*c9b0*/  @!P1 IADD3.X R65, R23, R3, R237, P0, P5 ;  /* 0x0000000317419210 */ /* 0x000fe400007ea4ed */
[----:B------:R-:W-:Y:S01]  /*c9c0*/  ISETP.LT.OR P1, PT, R0, 0x31, !P3 ;  /* 0x000000310000780c */ /* 0x000fe20005f21670 */
[----:B------:R-:W-:-:S05]  /*c9d0*/  @!P6 IMAD R6, R68, R17, RZ ;  /* 0x000000114406e224 */ /* 0x000fca00078e02ff */
[----:B------:R0:W-:Y:S07]  /*c9e0*/  @!P6 STG.E.U8 desc[UR44][R66.64+0x11], R6 ;  /* 0x000011064200e986 */ /* 0x0001ee000c10112c */
[----:B0-----:R-:W-:-:S04]  /*c9f0*/  @!P1 IADD3 R66, P0, P5, R233, R2, R232 ;  /* 0x00000002e9429210 */ /* 0x001fc80007d1e0e8 */
[----:B------:R-:W-:Y:S02]  /*ca00*/  @!P1 IADD3.X R67, R23, R3, R237, P0, P5 ;  /* 0x0000000317439210 */ /* 0x000fe400007ea4ed */
[C---:B------:R-:W-:Y:S02]  /*ca10*/  ISETP.LT.OR P0, PT, R0.reuse, 0x19, !P2 ;  /* 0x000000190000780c */ /* 0x040fe40005701670 */
[----:B------:R-:W-:-:S11]  /*ca20*/  ISETP.LT.OR P1, PT, R0, 0x32, !P3 ;  /* 0x000000320000780c */ /* 0x000fd60005f21670 */
[----:B------:R-:W-:-:S05]  /*ca30*/  @!P0 IMAD R6, R69, R17, RZ ;  /* 0x0000001145068224 */ /* 0x000fca00078e02ff */
[----:B------:R0:W-:Y:S01]  /*ca40*/  @!P0 STG.E.U8 desc[UR44][R4.64+0x18], R6 ;  /* 0x0000180604008986 */ /* 0x0001e2000c10112c */
[----:B------:R-:W-:-:S04]  /*ca50*/  @!P1 IADD3 R68, P0, P5, R233, R2, R232 ;  /* 0x00000002e9449210 */ /* 0x000fc80007d1e0e8 */
[----:B------:R-:W-:Y:S02]  /*ca60*/  @!P1 IADD3.X R69, R23, R3, R237, P0, P5 ;  /* 0x0000000317459210 */ /* 0x000fe400007ea4ed */
[C---:B------:R-:W-:Y:S02]  /*ca70*/  ISETP.LT.OR P0, PT, R0.reuse, 0x1a, !P2 ;  /* 0x0000001a0000780c */ /* 0x040fe40005701670 */
[C---:B------:R-:W-:Y:S02]  /*ca80*/  ISETP.LT.OR P6, PT, R0.reuse, 0x19, !P3 ;  /* 0x000000190000780c */ /* 0x040fe40005fc1670 */
[----:B------:R-:W-:-:S09]  /*ca90*/  ISETP.LT.OR P1, PT, R0, 0x39, !P3 ;  /* 0x000000390000780c */ /* 0x000fd20005f21670 */
[----:B0-----:R-:W-:-:S05]  /*caa0*/  @!P0 IMAD R6, R70, R17, RZ ;  /* 0x0000001146068224 */ /* 0x001fca00078e02ff */
[----:B------:R0:W-:Y:S01]  /*cab0*/  @!P0 STG.E.U8 desc[UR44][R4.64+0x19], R6 ;  /* 0x0000190604008986 */ /* 0x0001e2000c10112c */
[----:B------:R-:W-:Y:S01]  /*cac0*/  @!P1 IADD3 R70, P0, P5, R233, R2, R232 ;  /* 0x00000002e9469210 */ /* 0x000fe20007d1e0e8 */
[----:B0-----:R-:W-:-:S03]  /*cad0*/  @!P6 IMAD R6, R71, R17, RZ ;  /* 0x000000114706e224 */ /* 0x001fc600078e02ff */
[----:B------:R-:W-:Y:S02]  /*cae0*/  @!P1 IADD3.X R71, R23, R3, R237, P0, P5 ;  /* 0x0000000317479210 */ /* 0x000fe400007ea4ed */
[C---:B------:R-:W-:Y:S01]  /*caf0*/  ISETP.LT.OR P1, PT, R0.reuse, 0x3a, !P3 ;  /* 0x0000003a0000780c */ /* 0x040fe20005f21670 */
[----:B------:R0:W-:Y:S01]  /*cb00*/  @!P6 STG.E.U8 desc[UR44][R28.64+0x18], R6 ;  /* 0x000018061c00e986 */ /* 0x0001e2000c10112c */
[----:B------:R-:W-:-:S11]  /*cb10*/  ISETP.LT.OR P6, PT, R0, 0x1a, !P3 ;  /* 0x0000001a0000780c */ /* 0x000fd60005fc1670 */
[----:B------:R-:W-:Y:S02]  /*cb20*/  @!P1 IADD3 R40, P0, P5, R233, R2, R232 ;  /* 0x00000002e9289210 */ /* 0x000fe40007d1e0e8 */
[----:B0-----:R-:W-:Y:S02]  /*cb30*/  @!P6 IMAD R6, R43, R17, RZ ;  /* 0x000000112b06e224 */ /* 0x001fe400078e02ff */
[----:B------:R-:W-:-:S03]  /*cb40*/  @!P1 IADD3.X R41, R23, R3, R237, P0, P5 ;  /* 0x0000000317299210 */ /* 0x000fc600007ea4ed */
[----:B------:R0:W-:Y:S02]  /*cb50*/  @!P6 STG.E.U8 desc[UR44][R8.64+0x19], R6 ;  /* 0x000019060800e986 */ /* 0x0001e4000c10112c */
[----:B0-----:R-:W-:-:S05]  /*cb60*/  IADD3 R6, P0, R2, R16, RZ ;  /* 0x0000001002067210 */ /* 0x001fca0007f1e0ff */
[----:B------:R-:W-:Y:S01]  /*cb70*/  IMAD.X R7, R3, 0x1, R236, P0 ;  /* 0x0000000103077824 */ /* 0x000fe200000e06ec */
[----:B------:R-:W-:-:S04]  /*cb80*/  ISETP.GE.AND P0, PT, R22, 0x101, PT ;  /* 0x000001011600780c */ /* 0x000fc80003f06270 */
[----:B------:R-:W-:-:S13]  /*cb90*/  ISETP.LT.OR P5, PT, R0, 0x1, !P0 ;  /* 0x000000010000780c */ /* 0x000fda00047a1670 */
[----:B------:R-:W-:-:S05]  /*cba0*/  @!P5 IMAD R216, R216, R17, RZ ;  /* 0x00000011d8d8d224 */ /* 0x000fca00078e02ff */
[----:B------:R-:W-:Y:S01]  /*cbb0*/  @!P5 STG.E.U8 desc[UR44][R6.64], R216 ;  /* 0x000000d80600d986 */ /* 0x000fe2000c10112c */
[----:B------:R-:W-:-:S13]  /*cbc0*/  ISETP.LT.OR P5, PT, R0, 0x2, !P0 ;  /* 0x000000020000780c */ /* 0x000fda00047a1670 */
[----:B------:R-:W-:-:S05]  /*cbd0*/  @!P5 IMAD R217, R217, R17, RZ ;  /* 0x00000011d9d9d224 */ /* 0x000fca00078e02ff */
[----:B------:R-:W-:Y:S01]  /*cbe0*/  @!P5 STG.E.U8 desc[UR44][R6.64+0x1], R217 ;  /* 0x000001d90600d986 */ /* 0x000fe2000c10112c */
[----:B------:R-:W-:-:S13]  /*cbf0*/  ISETP.LT.OR P5, PT, R0, 0x1, !P4 ;  /* 0x000000010000780c */ /* 0x000fda00067a1670 */
[----:B------:R-:W-:Y:S01]  /*cc00*/  @!P5 IADD3 R8, P6, R6, R233, RZ ;  /* 0x000000e90608d210 */ /* 0x000fe20007fde0ff */
[----:B------:R-:W-:-:S04]  /*cc10*/  @!P5 IMAD R218, R218, R17, RZ ;  /* 0x00000011dadad224 */ /* 0x000fc800078e02ff */
[----:B------:R-:W-:-:S05]  /*cc20*/  @!P5 IMAD.X R9, R7, 0x1, R23, P6 ;  /* 0x000000010709d824 */ /* 0x000fca00030e0617 */
        /* <DEDUP_REMOVED lines=12> */
[----:B------:R-:W-:-:S13]  /*ccf0*/  ISETP.LT.OR P5, PT, R0, 0x9, !P0 ;  /* 0x000000090000780c */ /* 0x000fda00047a1670 */
[----:B------:R-:W-:-:S05]  /*cd00*/  @!P5 IMAD R220, R220, R17, RZ ;  /* 0x00000011dcdcd224 */ /* 0x000fca00078e02ff */
[----:B------:R-:W-:Y:S01]  /*cd10*/  @!P5 STG.E.U8 desc[UR44][R6.64+0x8], R220 ;  /* 0x000008dc0600d986 */ /* 0x000fe2000c10112c */
[C---:B------:R-:W-:Y:S02]  /*cd20*/  ISETP.LT.OR P5, PT, R0.reuse, 0xa, !P0 ;  /* 0x0000000a0000780c */ /* 0x040fe400047a1670 */
[----:B------:R-:W-:-:S11]  /*cd30*/  ISETP.LT.OR P1, PT, R0, 0x29, !P4 ;  /* 0x000000290000780c */ /* 0x000fd60006721670 */
[----:B------:R-:W-:-:S05]  /*cd40*/  @!P5 IMAD R221, R221, R17, RZ ;  /* 0x00000011ddddd224 */ /* 0x000fca00078e02ff */
[----:B------:R-:W-:Y:S01]  /*cd50*/  @!P5 STG.E.U8 desc[UR44][R6.64+0x9], R221 ;  /* 0x000009dd0600d986 */ /* 0x000fe2000c10112c */
[----:B------:R-:W-:Y:S02]  /*cd60*/  @!P1 IADD3 R46, P5, P6, R233, R2, R16 ;  /* 0x00000002e92e9210 */ /* 0x000fe40007ebe010 */
[----:B------:R-:W-:Y:S02]  /*cd70*/  LOP3.LUT R19, R19, 0xfeffffff, RZ, 0xc0, !PT ;  /* 0xfeffffff13137812 */ /* 0x000fe400078ec0ff */
[----:B------:R-:W-:Y:S02]  /*cd80*/  @!P1 IADD3.X R47, R23, R3, R236, P5, P6 ;  /* 0x00000003172f9210 */ /* 0x000fe40002fec4ec */
[C---:B------:R-:W-:Y:S02]  /*cd90*/  ISETP.LT.OR P5, PT, R0.reuse, 0x9, !P4 ;  /* 0x000000090000780c */ /* 0x040fe400067a1670 */
[----:B------:R-:W-:Y:S02]  /*cda0*/  @P2 LOP3.LUT R19, R19, 0x1000000, RZ, 0xfc, !PT ;  /* 0x0100000013132812 */ /* 0x000fe400078efcff */
[----:B------:R-:W-:-:S02]  /*cdb0*/  ISETP.LT.OR P2, PT, R0, 0xa, !P4 ;  /* 0x0000000a0000780c */ /* 0x000fc40006741670 */
[----:B------:R-:W-:-:S07]  /*cdc0*/  ISETP.LT.OR P1, PT, R0, 0x2a, !P4 ;  /* 0x0000002a0000780c */ /* 0x000fce0006721670 */
[----:B0-----:R-:W-:Y:S01]  /*cdd0*/  @!P5 IADD3 R8, P6, R233, R6, RZ ;  /* 0x00000006e908d210 */ /* 0x001fe20007fde0ff */
[----:B------:R-:W-:-:S03]  /*cde0*/  @!P5 IMAD R222, R222, R17, RZ ;  /* 0x00000011deded224 */ /* 0x000fc600078e02ff */
[----:B------:R-:W-:Y:S02]  /*cdf0*/  @!P2 IMAD R223, R223, R17, RZ ;  /* 0x00000011dfdfa224 */ /* 0x000fe400078e02ff */
[----:B------:R-:W-:-:S05]  /*ce00*/  @!P5 IMAD.X R9, R23, 0x1, R7, P6 ;  /* 0x000000011709d824 */ /* 0x000fca00030e0607 */
[----:B------:R-:W-:Y:S04]  /*ce10*/  @!P5 STG.E.U8 desc[UR44][R8.64+0x8], R222 ;  /* 0x000008de0800d986 */ /* 0x000fe8000c10112c */
[----:B------:R-:W-:Y:S01]  /*ce20*/  @!P2 STG.E.U8 desc[UR44][R26.64+0x9], R223 ;  /* 0x000009df1a00a986 */ /* 0x000fe2000c10112c */
[----:B------:R-:W-:Y:S02]  /*ce30*/  ISETP.LT.OR P2, PT, R0, 0x31, !P4 ;  /* 0x000000310000780c */ /* 0x000fe40006741670 */
[----:B------:R-:W-:-:S04]  /*ce40*/  @!P1 IADD3 R48, P5, P6, R233, R2, R16 ;  /* 0x00000002e9309210 */ /* 0x000fc80007ebe010 */
[----:B------:R-:W-:-:S07]  /*ce50*/  @!P1 IADD3.X R49, R23, R3, R236, P5, P6 ;  /* 0x0000000317319210 */ /* 0x000fce0002fec4ec */
        /* <DEDUP_REMOVED lines=9> */
[----:B------:R-:W-:Y:S02]  /*cef0*/  ISETP.LT.OR P2, PT, R0, 0x39, !P4 ;  /* 0x000000390000780c */ /* 0x000fe40006741670 */
[----:B------:R-:W-:-:S09]  /*cf00*/  LOP3.LUT P1, RZ, R19, 0x4000000, RZ, 0xc0, !PT ;  /* 0x0400000013ff7812 */ /* 0x000fd2000782c0ff */
[----:B------:R-:W-:-:S05]  /*cf10*/  @!P5 IMAD R225, R225, R17, RZ ;  /* 0x00000011e1e1d224 */ /* 0x000fca00078e02ff */
[----:B------:R-:W-:Y:S01]  /*cf20*/  @!P5 STG.E.U8 desc[UR44][R6.64+0x11], R225 ;  /* 0x000011e10600d986 */ /* 0x000fe2000c10112c */
[----:B------:R-:W-:-:S04]  /*cf30*/  @!P2 IADD3 R54, P5, P6, R233, R2, R16 ;  /* 0x00000002e936a210 */ /* 0x000fc80007ebe010 */
[----:B------:R-:W-:Y:S02]  /*cf40*/  @!P2 IADD3.X R55, R23, R3, R236, P5, P6 ;  /* 0x000000031737a210 */ /* 0x000fe40002fec4ec */
[----:B------:R-:W-:Y:S01]  /*cf50*/  ISETP.LT.OR P2, PT, R0, 0x12, !P4 ;  /* 0x000000120000780c */ /* 0x000fe20006741670 */
[----:B------:R-:W-:-:S05]  /*cf60*/  @!P1 IMAD R226, R226, R17, RZ ;  /* 0x00000011e2e29224 */ /* 0x000fca00078e02ff */
[----:B------:R0:W-:Y:S01]  /*cf70*/  @!P1 STG.E.U8 desc[UR44][R24.64+0x10], R226 ;  /* 0x000010e218009986 */ /* 0x0001e2000c10112c */
[----:B------:R-:W-:-:S06]  /*cf80*/  ISETP.LT.OR P1, PT, R0, 0x3a, !P4 ;  /* 0x0000003a0000780c */ /* 0x000fcc0006721670 */
[----:B------:R-:W-:-:S05]  /*cf90*/  @!P2 IMAD R227, R227, R17, RZ ;  /* 0x00000011e3e3a224 */ /* 0x000fca00078e02ff */
[----:B------:R-:W-:Y:S01]  /*cfa0*/  @!P2 STG.E.U8 desc[UR44][R234.64+0x11], R227 ;  /* 0x000011e3ea00a986 */ /* 0x000fe2000c10112c */
[----:B------:R-:W-:Y:S02]  /*cfb0*/  ISETP.LT.OR P2, PT, R0, 0x41, !P3 ;  /* 0x000000410000780c */ /* 0x000fe40005f41670 */
[----:B------:R-:W-:Y:S02]  /*cfc0*/  LOP3.LUT R19, R19, 0xffffff7f, RZ, 0xc0, !PT ;  /* 0xffffff7f13137812 */ /* 0x000fe400078ec0ff */
[----:B0-----:R-:W-:Y:S02]  /*cfd0*/  @!P1 IADD3 R24, P5, P6, R233, R2, R16 ;  /* 0x00000002e9189210 */ /* 0x001fe40007ebe010 */
[----:B------:R-:W-:Y:S02]  /*cfe0*/  @P1 LOP3.LUT R19, R19, 0x80, RZ, 0xfc, !PT ;  /* 0x0000008013131812 */ /* 0x000fe400078efcff */
[----:B------:R-:W-:Y:S02]  /*cff0*/  @!P1 IADD3.X R25, R23, R3, R236, P5, P6 ;  /* 0x0000000317199210 */ /* 0x000fe40002fec4ec */
[----:B------:R-:W-:-:S02]  /*d000*/  LOP3.LUT P1, RZ, R19, 0x2000000, RZ, 0xc0, !PT ;  /* 0x0200000013ff7812 */ /* 0x000fc4000782c0ff */
[----:B------:R-:W-:Y:S02]  /*d010*/  LOP3.LUT R19, R19, 0xfffeffff, RZ, 0xc0, !PT ;  /* 0xfffeffff13137812 */ /* 0x000fe400078ec0ff */
[----:B------:R-:W-:Y:S02]  /*d020*/  @!P2 IADD3 R26, P5, P6, R233, R2, R232 ;  /* 0x00000002e91aa210 */ /* 0x000fe40007ebe0e8 */
[----:B------:R-:W-:Y:S02]  /*d030*/  @P2 LOP3.LUT R19, R19, 0x10000, RZ, 0xfc, !PT ;  /* 0x0001000013132812 */ /* 0x000fe400078efcff */
[----:B------:R-:W-:Y:S02]  /*d040*/  @!P2 IADD3.X R27, R23, R3, R237, P5, P6 ;  /* 0x00000003171ba210 */ /* 0x000fe40002fec4ed */
[----:B------:R-:W-:-:S13]  /*d050*/  ISETP.LT.OR P2, PT, R0, 0x42, !P3 ;  /* 0x000000420000780c */ /* 0x000fda0005f41670 */
[----:B------:R-:W-:-:S04]  /*d060*/  @!P2 IADD3 R28, P5, P6, R233, R2, R232 ;  /* 0x00000002e91ca210 */ /* 0x000fc80007ebe0e8 */
[----:B------:R-:W-:Y:S02]  /*d070*/  @!P2 IADD3.X R29, R23, R3, R237, P5, P6 ;  /* 0x00000003171da210 */ /* 0x000fe40002fec4ed */
[----:B------:R-:W-:Y:S02]  /*d080*/  ISETP.LT.OR P5, PT, R0, 0x19, !P0 ;  /* 0x000000190000780c */ /* 0x000fe400047a1670 */
[----:B------:R-:W-:-:S04]  /*d090*/  LOP3.LUT R19, R19, 0xffff7fff, RZ, 0xc0, !PT ;  /* 0xffff7fff13137812 */ /* 0x000fc800078ec0ff */
[----:B------:R-:W-:-:S07]  /*d0a0*/  @P2 LOP3.LUT R19, R19, 0x8000, RZ, 0xfc, !PT ;  /* 0x0000800013132812 */ /* 0x000fce00078efcff */
[----:B------:R-:W-:Y:S01]  /*d0b0*/  @!P5 IMAD R228, R228, R17, RZ ;  /* 0x00000011e4e4d224 */ /* 0x000fe200078e02ff */
[----:B------:R-:W-:-:S04]  /*d0c0*/  ISETP.LT.OR P2, PT, R0, 0x19, !P4 ;  /* 0x000000190000780c */ /* 0x000fc80006741670 */
[----:B------:R-:W-:Y:S01]  /*d0d0*/  @!P5 STG.E.U8 desc[UR44][R6.64+0x18], R228 ;  /* 0x000018e40600d986 */ /* 0x000fe2000c10112c */
[----:B------:R-:W-:Y:S02]  /*d0e0*/  ISETP.LT.OR P5, PT, R0, 0x1a, !P0 ;  /* 0x0000001a0000780c */ /* 0x000fe400047a1670 */
[----:B------:R-:W-:-:S04]  /*d0f0*/  LOP3.LUT R19, R19, 0xff7fffff, RZ, 0xc0, !PT ;  /* 0xff7fffff13137812 */ /* 0x000fc800078ec0ff */
[----:B------:R-:W-:Y:S02]  /*d100*/  @P0 LOP3.LUT R19, R19, 0x800000, RZ, 0xfc, !PT ;  /* 0x0080000013130812 */ /* 0x000fe400078efcff */
[----:B------:R-:W-:Y:S01]  /*d110*/  @!P2 IMAD R230, R230, R17, RZ ;  /* 0x00000011e6e6a224 */ /* 0x000fe200078e02ff */
[----:B------:R-:W-:-:S04]  /*d120*/  ISETP.LT.OR P0, PT, R0, 0x49, !P3 ;  /* 0x000000490000780c */ /* 0x000fc80005f01670 */
[----:B------:R-:W-:-:S05]  /*d130*/  @!P5 IMAD R229, R229, R17, RZ ;  /* 0x00000011e5e5d224 */ /* 0x000fca00078e02ff */
[----:B------:R-:W-:Y:S04]  /*d140*/  @!P5 STG.E.U8 desc[UR44][R6.64+0x19], R229 ;  /* 0x000019e50600d986 */ /* 0x000fe8000c10112c */
[----:B------:R-:W-:Y:S01]  /*d150*/  @!P2 STG.E.U8 desc[UR44][R20.64+0x18], R230 ;  /* 0x000018e61400a986 */ /* 0x000fe2000c10112c */
[----:B------:R-:W-:Y:S02]  /*d160*/  ISETP.LT.OR P2, PT, R0, 0x1a, !P4 ;  /* 0x0000001a0000780c */ /* 0x000fe40006741670 */
[----:B------:R-:W-:Y:S02]  /*d170*/  LOP3.LUT R19, R19, 0xffffbfff, RZ, 0xc0, !PT ;  /* 0xffffbfff13137812 */ /* 0x000fe400078ec0ff */
[----:B------:R-:W-:Y:S02]  /*d180*/  @!P0 IADD3 R30, P5, P6, R233, R2, R232 ;  /* 0x00000002e91e8210 */ /* 0x000fe40007ebe0e8 */
[----:B------:R-:W-:-:S02]  /*d190*/  @P0 LOP3.LUT R19, R19, 0x4000, RZ, 0xfc, !PT ;  /* 0x0000400013130812 */ /* 0x000fc400078efcff */
[----:B------:R-:W-:Y:S02]  /*d1a0*/  @!P0 IADD3.X R31, R23, R3, R237, P5, P6 ;  /* 0x00000003171f8210 */ /* 0x000fe40002fec4ed */
[----:B------:R-:W-:-:S03]  /*d1b0*/  ISETP.LT.OR P0, PT, R0, 0x4a, !P3 ;  /* 0x0000004a0000780c */ /* 0x000fc60005f01670 */
[----:B------:R-:W-:-:S05]  /*d1c0*/  @!P2 IMAD R231, R231, R17, RZ ;  /* 0x00000011e7e7a224 */ /* 0x000fca00078e02ff */
[----:B------:R-:W-:Y:S01]  /*d1d0*/  @!P2 STG.E.U8 desc[UR44][R14.64+0x19], R231 ;  /* 0x000019e70e00a986 */ /* 0x000fe2000c10112c */
[----:B------:R-:W-:Y:S02]  /*d1e0*/  ISETP.LT.OR P2, PT, R0, 0x51, !P3 ;  /* 0x000000510000780c */ /* 0x000fe40005f41670 */
[----:B------:R-:W-:Y:S02]  /*d1f0*/  LOP3.LUT R19, R19, 0xffffdfff, RZ, 0xc0, !PT ;  /* 0xffffdfff13137812 */ /* 0x000fe400078ec0ff */
[----:B------:R-:W-:Y:S02]  /*d200*/  @!P0 IADD3 R32, P5, P6, R233, R2, R232 ;  /* 0x00000002e9208210 */ /* 0x000fe40007ebe0e8 */
[----:B------:R-:W-:Y:S02]  /*d210*/  @P0 LOP3.LUT R19, R19, 0x2000, RZ, 0xfc, !PT ;  /* 0x0000200013130812 */ /* 0x000fe400078efcff */
[----:B------:R-:W-:Y:S02]  /*d220*/  @!P0 IADD3.X R33, R23, R3, R237, P5, P6 ;  /* 0x0000000317218210 */ /* 0x000fe40002fec4ed */
[----:B------:R-:W-:-:S03]  /*d230*/  ISETP.GE.AND P0, PT, R22, 0x1, PT ;  /* 0x000000011600780c */ /* 0x000fc60003f06270 */
[----:B------:R-:W-:-:S04]  /*d240*/  @!P2 IADD3 R34, P5, P6, R233, R2, R232 ;  /* 0x00000002e922a210 */ /* 0x000fc80007ebe0e8 */
[----:B------:R-:W-:Y:S02]  /*d250*/  @!P2 IADD3.X R35, R23, R3, R237, P5, P6 ;  /* 0x000000031723a210 */ /* 0x000fe40002fec4ed */
[----:B------:R-:W-:Y:S02]  /*d260*/  ISETP.LT.OR P5, PT, R0, 0x21, !P0 ;  /* 0x000000210000780c */ /* 0x000fe400047a1670 */
[----:B------:R-:W-:-:S11]  /*d270*/  LOP3.LUT R19, R19, 0xffffefff, RZ, 0xc0, !PT ;  /* 0xffffefff13137812 */ /* 0x000fd600078ec0ff */
[----:B------:R-:W-:-:S05]  /*d280*/  @!P5 IMAD R200, R200, R17, RZ ;  /* 0x00000011c8c8d224 */ /* 0x000fca00078e02ff */
[----:B------:R-:W-:Y:S01]  /*d290*/  @!P5 STG.E.U8 desc[UR44][R2.64+0x20], R200 ;  /* 0x000020c80200d986 */ /* 0x000fe2000c10112c */
[C---:B------:R-:W-:Y:S02]  /*d2a0*/  ISETP.LT.OR P5, PT, R0.reuse, 0x22, !P0 ;  /* 0x000000220000780c */ /* 0x040fe400047a1670 */
[----:B------:R-:W-:Y:S02]  /*d2b0*/  @P2 LOP3.LUT R19, R19, 0x1000, RZ, 0xfc, !PT ;  /* 0x0000100013132812 */ /* 0x000fe400078efcff */
[----:B------:R-:W-:-:S09]  /*d2c0*/  ISETP.LT.OR P2, PT, R0, 0x52, !P3 ;  /* 0x000000520000780c */ /* 0x000fd20005f41670 */
[----:B------:R-:W-:-:S05]  /*d2d0*/  @!P5 IMAD R201, R201, R17, RZ ;  /* 0x00000011c9c9d224 */ /* 0x000fca00078e02ff */
[----:B------:R-:W-:Y:S01]  /*d2e0*/  @!P5 STG.E.U8 desc[UR44][R2.64+0x21], R201 ;  /* 0x000021c90200d986 */ /* 0x000fe2000c10112c */
[----:B------:R-:W-:-:S04]  /*d2f0*/  @!P2 IADD3 R36, P5, P6, R233, R2, R232 ;  /* 0x00000002e924a210 */ /* 0x000fc80007ebe0e8 */
[----:B------:R-:W-:Y:S02]  /*d300*/  @!P2 IADD3.X R37, R23, R3, R237, P5, P6 ;  /* 0x000000031725a210 */ /* 0x000fe40002fec4ed */
[----:B------:R-:W-:-:S13]  /*d310*/  ISETP.LT.OR P5, PT, R0, 0x21, !P1 ;  /* 0x000000210000780c */ /* 0x000fda0004fa1670 */
[----:B------:R-:W-:Y:S01]  /*d320*/  @!P5 IADD3 R8, P6, R2, R233, RZ ;  /* 0x000000e90208d210 */ /* 0x000fe20007fde0ff */
[----:B------:R-:W-:-:S04]  /*d330*/  @!P5 IMAD R202, R202, R17, RZ ;  /* 0x00000011cacad224 */ /* 0x000fc800078e02ff */
[----:B------:R-:W-:-:S05]  /*d340*/  @!P5 IMAD.X R9, R3, 0x1, R23, P6 ;  /* 0x000000010309d824 */ /* 0x000fca00030e0617 */
[----:B------:R0:W-:Y:S01]  /*d350*/  @!P5 STG.E.U8 desc[UR44][R8.64+0x20], R202 ;  /* 0x000020ca0800d986 */ /* 0x0001e2000c10112c */
[----:B------:R-:W-:Y:S02]  /*d360*/  ISETP.LT.OR P5, PT, R0, 0x22, !P1 ;  /* 0x000000220000780c */ /* 0x000fe40004fa1670 */
[----:B------:R-:W-:-:S04]  /*d370*/  LOP3.LUT R19, R19, 0xfffff7ff, RZ, 0xc0, !PT ;  /* 0xfffff7ff13137812 */ /* 0x000fc800078ec0ff */
[----:B------:R-:W-:Y:S02]  /*d380*/  @P2 LOP3.LUT R19, R19, 0x800, RZ, 0xfc, !PT ;  /* 0x0000080013132812 */ /* 0x000fe400078efcff */
[----:B------:R-:W-:-:S05]  /*d390*/  ISETP.LT.OR P2, PT, R0, 0x59, !P3 ;  /* 0x000000590000780c */ /* 0x000fca0005f41670 */
[----:B0-----:R-:W-:Y:S01]  /*d3a0*/  @!P5 IADD3 R8, P6, R2, R233, RZ ;  /* 0x000000e90208d210 */ /* 0x001fe20007fde0ff */
[----:B------:R-:W-:-:S04]  /*d3b0*/  @!P5 IMAD R203, R203, R17, RZ ;  /* 0x00000011cbcbd224 */ /* 0x000fc800078e02ff */
[----:B------:R-:W-:-:S05]  /*d3c0*/  @!P5 IMAD.X R9, R3, 0x1, R23, P6 ;  /* 0x000000010309d824 */ /* 0x000fca00030e0617 */
[----:B------:R0:W-:Y:S01]  /*d3d0*/  @!P5 STG.E.U8 desc[UR44][R8.64+0x21], R203 ;  /* 0x000021cb0800d986 */ /* 0x0001e2000c10112c */
        /* <DEDUP_REMOVED lines=14> */
[----:B0-----:R-:W-:Y:S01]  /*d4c0*/  @!P5 IADD3 R8, P6, R2, R233, RZ ;  /* 0x000000e90208d210 */ /* 0x001fe20007fde0ff */
        /* <DEDUP_REMOVED lines=46> */
[----:B------:R-:W-:-:S04]  /*d7b0*/  @!P0 IADD3 R224, P5, P6, R233, R2, R16 ;  /* 0x00000002e9e08210 */ /* 0x000fc80007ebe010 */
[----:B------:R-:W-:Y:S02]  /*d7c0*/  @!P0 IADD3.X R225, R23, R3, R236, P5, P6 ;  /* 0x0000000317e18210 */ /* 0x000fe40002fec4ec */
[----:B------:R-:W-:Y:S02]  /*d7d0*/  ISETP.LT.OR P5, PT, R0, 0x39, !P1 ;  /* 0x000000390000780c */ /* 0x000fe40004fa1670 */
[----:B------:R-:W-:-:S11]  /*d7e0*/  LOP3.LUT R18, R18, 0xbfffffff, RZ, 0xc0, !PT ;  /* 0xbfffffff12127812 */ /* 0x000fd600078ec0ff */
[----:B0-----:R-:W-:Y:S01]  /*d7f0*/  @!P5 IADD3 R8, P6, R2, R233, RZ ;  /* 0x000000e90208d210 */ /* 0x001fe20007fde0ff */
[----:B------:R-:W-:-:S04]  /*d800*/  @!P5 IMAD R214, R214, R17, RZ ;  /* 0x00000011d6d6d224 */ /* 0x000fc800078e02ff */
[----:B------:R-:W-:Y:S01]  /*d810*/  @!P5 IMAD.X R9, R3, 0x1, R23, P6 ;  /* 0x000000010309d824 */ /* 0x000fe200030e0617 */
[----:B------:R-:W-:-:S04]  /*d820*/  @P2 LOP3.LUT R18, R18, 0x40000000, RZ, 0xfc, !PT ;  /* 0x4000000012122812 */ /* 0x000fc800078efcff */
[----:B------:R0:W-:Y:S01]  /*d830*/  @!P5 STG.E.U8 desc[UR44][R8.64+0x38], R214 ;  /* 0x000038d60800d986 */ /* 0x0001e2000c10112c */
[----:B------:R-:W-:Y:S02]  /*d840*/  ISETP.LT.OR P5, PT, R0, 0x3a, !P1 ;  /* 0x0000003a0000780c */ /* 0x000fe40004fa1670 */
[----:B------:R-:W-:-:S04]  /*d850*/  LOP3.LUT R18, R18, 0xfdffffff, RZ, 0xc0, !PT ;  /* 0xfdffffff12127812 */ /* 0x000fc800078ec0ff */
[----:B------:R-:W-:Y:S02]  /*d860*/  @P0 LOP3.LUT R18, R18, 0x2000000, RZ, 0xfc, !PT ;  /* 0x0200000012120812 */ /* 0x000fe400078efcff */
[----:B------:R-:W-:-:S05]  /*d870*/  ISETP.LT.OR P0, PT, R0, 0x51, !P4 ;  /* 0x000000510000780c */ /* 0x000fca0006701670 */
[----:B0-----:R-:W-:Y:S01]  /*d880*/  @!P5 IADD3 R8, P6, R2, R233, RZ ;  /* 0x000000e90208d210 */ /* 0x001fe20007fde0ff */
[----:B------:R-:W-:-:S04]  /*d890*/  @!P5 IMAD R215, R215, R17, RZ ;  /* 0x00000011d7d7d224 */ /* 0x000fc800078e02ff */
[----:B------:R-:W-:Y:S01]  /*d8a0*/  @!P5 IMAD.X R9, R3, 0x1, R23, P6 ;  /* 0x000000010309d824 */ /* 0x000fe200030e0617 */
[----:B------:R-:W-:-:S04]  /*d8b0*/  LOP3.LUT R18, R18, 0xfffbffff, RZ, 0xc0, !PT ;  /* 0xfffbffff12127812 */ /* 0x000fc800078ec0ff */
[----:B------:R0:W-:Y:S01]  /*d8c0*/  @!P5 STG.E.U8 desc[UR44][R8.64+0x39], R215 ;  /* 0x000039d70800d986 */ /* 0x0001e2000c10112c */
[----:B------:R-:W-:Y:S02]  /*d8d0*/  @!P0 IADD3 R222, P5, P6, R233, R2, R16 ;  /* 0x00000002e9de8210 */ /* 0x000fe40007ebe010 */
[----:B------:R-:W-:Y:S02]  /*d8e0*/  @P0 LOP3.LUT R18, R18, 0x40000, RZ, 0xfc, !PT ;  /* 0x0004000012120812 */ /* 0x000fe400078efcff */
[----:B------:R-:W-:Y:S02]  /*d8f0*/  @!P0 IADD3.X R223, R23, R3, R236, P5, P6 ;  /* 0x0000000317df8210 */ /* 0x000fe40002fec4ec */
[----:B------:R-:W-:Y:S02]  /*d900*/  ISETP.LT.OR P0, PT, R0, 0x52, !P4 ;  /* 0x000000520000780c */ /* 0x000fe40006701670 */
[----:B------:R-:W-:-:S11]  /*d910*/  LOP3.LUT P2, RZ, R19, 0x1000000, RZ, 0xc0, !PT ;  /* 0x0100000013ff7812 */ /* 0x000fd6000784c0ff */
        /* <DEDUP_REMOVED lines=23> */
[----:B------:R1:W-:Y:S01]  /*da90*/  @!P0 STG.E.U8 desc[UR44][R10.64+0x21], R187 ;  /* 0x000021bb0a008986 */ /* 0x0003e2000c10112c */
[----:B------:R-:W-:-:S04]  /*daa0*/  ISETP.LT.OR P0, PT, R0, 0x61, !P3 ;  /* 0x000000610000780c */ /* 0x000fc80005f01670 */
[----:B------:R-:W-:Y:S02]  /*dab0*/  @!P1 IADD3 R216, P5, P6, R233, R2, R16 ;  /* 0x00000002e9d89210 */ /* 0x000fe40007ebe010 */
[----:B------:R-:W-:Y:S02]  /*dac0*/  LOP3.LUT R19, R19, 0xffffffdf, RZ, 0xc0, !PT ;  /* 0xffffffdf13137812 */ /* 0x000fe400078ec0ff */
[----:B------:R-:W-:-:S05]  /*dad0*/  @!P1 IADD3.X R217, R23, R3, R236, P5, P6 ;  /* 0x0000000317d99210 */ /* 0x000fca0002fec4ec */
[----:B------:R-:W-:Y:S02]  /*dae0*/  @!P0 IADD3 R214, P5, P6, R233, R2, R232 ;  /* 0x00000002e9d68210 */ /* 0x000fe40007ebe0e8 */
[----:B------:R-:W-:Y:S02]  /*daf0*/  @P0 LOP3.LUT R19, R19, 0x20, RZ, 0xfc, !PT ;  /* 0x0000002013130812 */ /* 0x000fe400078efcff */
[----:B0-----:R-:W-:Y:S02]  /*db00*/  @!P0 IADD3.X R215, R23, R3, R237, P5, P6 ;  /* 0x0000000317d78210 */ /* 0x001fe40002fec4ed */
        /* <DEDUP_REMOVED lines=16> */
[----:B------:R0:W-:Y:S01]  /*dc10*/  @!P0 STG.E.U8 desc[UR44][R62.64+0x28], R190 ;  /* 0x000028be3e008986 */ /* 0x0001e2000c10112c */
[----:B------:R-:W-:Y:S02]  /*dc20*/  ISETP.LT.OR P0, PT, R0, 0x2a, !P3 ;  /* 0x0000002a0000780c */ /* 0x000fe40005f01670 */
[----:B------:R-:W-:Y:S02]  /*dc30*/  LOP3.LUT R19, R19, 0xfffffffb, RZ, 0xc0, !PT ;  /* 0xfffffffb13137812 */ /* 0x000fe400078ec0ff */
[----:B-1----:R-:W-:Y:S02]  /*dc40*/  @!P1 IADD3 R10, P5, P6, R233, R2, R232 ;  /* 0x00000002e90a9210 */ /* 0x002fe40007ebe0e8 */
[----:B------:R-:W-:-:S02]  /*dc50*/  @P1 LOP3.LUT R19, R19, 0x4, RZ, 0xfc, !PT ;  /* 0x0000000413131812 */ /* 0x000fc400078efcff */
[----:B------:R-:W-:Y:S02]  /*dc60*/  @!P1 IADD3.X R11, R23, R3, R237, P5, P6 ;  /* 0x00000003170b9210 */ /* 0x000fe40002fec4ed */
[----:B------:R-:W-:Y:S01]  /*dc70*/  ISETP.LT.OR P1, PT, R0, 0x6a, !P3 ;  /* 0x0000006a0000780c */ /* 0x000fe20005f21670 */
[----:B0-----:R-:W2:Y:S02]  /*dc80*/  LDL.LU.64 R62, [R1+0x150] ;  /* 0x00015000013e7983 */ /* 0x001ea40000300a00 */
[----:B------:R-:W-:-:S05]  /*dc90*/  @!P0 IMAD R191, R191, R17, RZ ;  /* 0x00000011bfbf8224 */ /* 0x000fca00078e02ff */
[----:B------:R0:W-:Y:S01]  /*dca0*/  @!P0 STG.E.U8 desc[UR44][R64.64+0x29], R191 ;  /* 0x000029bf40008986 */ /* 0x0001e2000c10112c */
[----:B------:R-:W-:Y:S02]  /*dcb0*/  ISETP.LT.OR P0, PT, R0, 0x71, !P3 ;  /* 0x000000710000780c */ /* 0x000fe40005f01670 */
[----:B------:R-:W-:Y:S02]  /*dcc0*/  LOP3.LUT R18, R18, 0x7fffffff, RZ, 0xc0, !PT ;  /* 0x7fffffff12127812 */ /* 0x000fe400078ec0ff */
[-CC-:B------:R-:W-:Y:S02]  /*dcd0*/  @!P1 IADD3 R8, P5, P6, R233, R2.reuse, R232.reuse ;  /* 0x00000002e9089210 */ /* 0x180fe40007ebe0e8 */
[----:B------:R-:W-:Y:S02]  /*dce0*/  @P1 LOP3.LUT R18, R18, 0x80000000, RZ, 0xfc, !PT ;  /* 0x8000000012121812 */ /* 0x000fe400078efcff */
[----:B------:R-:W-:Y:S02]  /*dcf0*/  @!P1 IADD3.X R9, R23, R3, R237, P5, P6 ;  /* 0x0000000317099210 */ /* 0x000fe40002fec4ed */
[----:B------:R-:W-:Y:S01]  /*dd00*/  LOP3.LUT R18, R18, 0xdfffffff, RZ, 0xc0, !PT ;  /* 0xdfffffff12127812 */ /* 0x000fe200078ec0ff */
[----:B0-----:R-:W3:Y:S02]  /*dd10*/  LDL.LU.64 R64, [R1+0x148] ;  /* 0x0001480001407983 */ /* 0x001ee40000300a00 */
[----:B------:R-:W-:-:S02]  /*dd20*/  @!P0 IADD3 R14, P5, P6, R233, R2, R232 ;  /* 0x00000002e90e8210 */ /* 0x000fc40007ebe0e8 */
[----:B------:R-:W-:Y:S02]  /*dd30*/  @P0 LOP3.LUT R18, R18, 0x20000000, RZ, 0xfc, !PT ;  /* 0x2000000012120812 */ /* 0x000fe400078efcff */
        /* <DEDUP_REMOVED lines=9> */
[----:B------:R-:W-:-:S04]  /*ddd0*/  LOP3.LUT R18, R18, 0xf7ffffff, RZ, 0xc0, !PT ;  /* 0xf7ffffff12127812 */ /* 0x000fc800078ec0ff */
[----:B------:R-:W-:-:S05]  /*dde0*/  @P0 LOP3.LUT R18, R18, 0x8000000, RZ, 0xfc, !PT ;  /* 0x0800000012120812 */ /* 0x000fca00078efcff */
[----:B------:R-:W-:Y:S01]  /*ddf0*/  @!P5 IMAD R193, R193, R17, RZ ;  /* 0x00000011c1c1d224 */ /* 0x000fe200078e02ff */
[----:B------:R-:W-:Y:S02]  /*de00*/  ISETP.LT.OR P0, PT, R0, 0x31, !P3 ;  /* 0x000000310000780c */ /* 0x000fe40005f01670 */
[----:B------:R-:W-:Y:S02]  /*de10*/  LOP3.LUT R18, R18, 0xfeffffff, RZ, 0xc0, !PT ;  /* 0xfeffffff12127812 */ /* 0x000fe400078ec0ff */
[----:B------:R-:W-:Y:S01]  /*de20*/  @!P5 STG.E.U8 desc[UR44][R4.64+0x31], R193 ;  /* 0x000031c10400d986 */ /* 0x000fe2000c10112c */
[----:B------:R-:W-:Y:S02]  /*de30*/  @!P1 IADD3 R184, P5, P6, R233, R2, R232 ;  /* 0x00000002e9b89210 */ /* 0x000fe40007ebe0e8 */
[----:B------:R-:W-:Y:S02]  /*de40*/  @P1 LOP3.LUT R18, R18, 0x1000000, RZ, 0xfc, !PT ;  /* 0x0100000012121812 */ /* 0x000fe400078efcff */
[----:B------:R-:W-:-:S02]  /*de50*/  @!P1 IADD3.X R185, R23, R3, R237, P5, P6 ;  /* 0x0000000317b99210 */ /* 0x000fc40002fec4ed */
[----:B------:R-:W-:Y:S02]  /*de60*/  ISETP.LT.OR P1, PT, R0, 0x32, !P3 ;  /* 0x000000320000780c */ /* 0x000fe40005f21670 */
[----:B------:R-:W-:-:S05]  /*de70*/  @!P0 IMAD R194, R194, R17, RZ ;  /* 0x00000011c2c28224 */ /* 0x000fca00078e02ff */
[----:B------:R0:W-:Y:S01]  /*de80*/  @!P0 STG.E.U8 desc[UR44][R66.64+0x30], R194 ;  /* 0x000030c242008986 */ /* 0x0001e2000c10112c */
[----:B------:R-:W-:-:S05]  /*de90*/  ISETP.LT.OR P0, PT, R0, 0x7a, !P3 ;  /* 0x0000007a0000780c */ /* 0x000fca0005f01670 */
[----:B------:R-:W-:-:S05]  /*dea0*/  @!P1 IMAD R195, R195, R17, RZ ;  /* 0x00000011c3c39224 */ /* 0x000fca00078e02ff */
[----:B------:R1:W-:Y:S01]  /*deb0*/  @!P1 STG.E.U8 desc[UR44][R68.64+0x31], R195 ;  /* 0x000031c344009986 */ /* 0x0003e2000c10112c */
[----:B------:R-:W-:Y:S02]  /*dec0*/  ISETP.LT.OR P1, PT, R0, 0x61, !P4 ;  /* 0x000000610000780c */ /* 0x000fe40006721670 */
[----:B------:R-:W-:Y:S01]  /*ded0*/  LOP3.LUT R18, R18, 0xffefffff, RZ, 0xc0, !PT ;  /* 0xffefffff12127812 */ /* 0x000fe200078ec0ff */
[----:B0-----:R-:W4:Y:S01]  /*dee0*/  LDL.LU.64 R66, [R1+0x140] ;  /* 0x0001400001427983 */ /* 0x001f220000300a00 */
[-C--:B------:R-:W-:Y:S02]  /*def0*/  @!P0 IADD3 R20, P5, P6, R233, R2.reuse, R232 ;  /* 0x00000002e9148210 */ /* 0x080fe40007ebe0e8 */
[----:B------:R-:W-:Y:S02]  /*df00*/  @P0 LOP3.LUT R18, R18, 0x100000, RZ, 0xfc, !PT ;  /* 0x0010000012120812 */ /* 0x000fe400078efcff */
[----:B------:R-:W-:Y:S02]  /*df10*/  @!P0 IADD3.X R21, R23, R3, R237, P5, P6 ;  /* 0x0000000317158210 */ /* 0x000fe40002fec4ed */
[----:B------:R-:W-:Y:S01]  /*df20*/  LOP3.LUT R18, R18, 0xfffdffff, RZ, 0xc0, !PT ;  /* 0xfffdffff12127812 */ /* 0x000fe200078ec0ff */
[----:B-1----:R-:W4:Y:S02]  /*df30*/  LDL.LU.64 R68, [R1+0x138] ;  /* 0x0001380001447983 */ /* 0x002f240000300a00 */
[----:B------:R-:W-:-:S02]  /*df40*/  @!P1 IADD3 R188, P5, P6, R233, R2, R16 ;  /* 0x00000002e9bc9210 */ /* 0x000fc40007ebe010 */
        /* <DEDUP_REMOVED lines=12> */
[C---:B------:R-:W-:Y:S02]  /*e010*/  LOP3.LUT P0, RZ, R19.reuse, 0x800000, RZ, 0xc0, !PT ;  /* 0x0080000013ff7812 */ /* 0x040fe4000780c0ff */
[----:B------:R-:W-:-:S04]  /*e020*/  LOP3.LUT R19, R19, 0xffbfffff, RZ, 0xc0, !PT ;  /* 0xffbfffff13137812 */ /* 0x000fc800078ec0ff */
[----:B------:R-:W-:Y:S01]  /*e030*/  @!P1 IMAD R198, R198, R17, RZ ;  /* 0x00000011c6c69224 */ /* 0x000fe200078e02ff */
[----:B------:R-:W-:-:S04]  /*e040*/  @P2 LOP3.LUT R19, R19, 0x400000, RZ, 0xfc, !PT ;  /* 0x0040000013132812 */ /* 0x000fc800078efcff */
[----:B------:R-:W-:Y:S01]  /*e050*/  @!P5 IMAD R197, R197, R17, RZ ;  /* 0x00000011c5c5d224 */ /* 0x000fe200078e02ff */
[----:B------:R-:W-:-:S04]  /*e060*/  ISETP.LT.OR P2, PT, R0, 0x69, !P4 ;  /* 0x000000690000780c */ /* 0x000fc80006741670 */
[----:B------:R-:W-:Y:S04]  /*e070*/  @!P5 STG.E.U8 desc[UR44][R4.64+0x39], R197 ;  /* 0x000039c50400d986 */ /* 0x000fe8000c10112c */
[----:B------:R0:W-:Y:S01]  /*e080*/  @!P1 STG.E.U8 desc[UR44][R70.64+0x38], R198 ;  /* 0x000038c646009986 */ /* 0x0001e2000c10112c */
[----:B------:R-:W-:Y:S02]  /*e090*/  ISETP.LT.OR P1, PT, R0, 0x3a, !P3 ;  /* 0x0000003a0000780c */ /* 0x000fe40005f21670 */
[----:B------:R-:W-:Y:S02]  /*e0a0*/  LOP3.LUT R18, R18, 0xfffff7ff, RZ, 0xc0, !PT ;  /* 0xfffff7ff12127812 */ /* 0x000fe400078ec0ff */
[----:B------:R-:W-:Y:S02]  /*e0b0*/  @!P2 IADD3 R192, P5, P6, R233, R2, R16 ;  /* 0x00000002e9c0a210 */ /* 0x000fe40007ebe010 */
[----:B------:R-:W-:-:S02]  /*e0c0*/  @P2 LOP3.LUT R18, R18, 0x800, RZ, 0xfc, !PT ;  /* 0x0000080012122812 */ /* 0x000fc400078efcff */
[----:B------:R-:W-:Y:S02]  /*e0d0*/  @!P2 IADD3.X R193, R23, R3, R236, P5, P6 ;  /* 0x0000000317c1a210 */ /* 0x000fe40002fec4ec */
[----:B------:R-:W-:Y:S01]  /*e0e0*/  ISETP.LT.OR P2, PT, R0, 0x6a, !P4 ;  /* 0x0000006a0000780c */ /* 0x000fe20006741670 */
[----:B0-----:R-:W4:Y:S02]  /*e0f0*/  LDL.LU.64 R70, [R1+0x130] ;  /* 0x0001300001467983 */ /* 0x001f240000300a00 */
[----:B------:R-:W-:-:S05]  /*e100*/  @!P1 IMAD R199, R199, R17, RZ ;  /* 0x00000011c7c79224 */ /* 0x000fca00078e02ff */
[----:B------:R0:W-:Y:S01]  /*e110*/  @!P1 STG.E.U8 desc[UR44][R40.64+0x39], R199 ;  /* 0x000039c728009986 */ /* 0x0001e2000c10112c */
[----:B------:R-:W-:Y:S02]  /*e120*/  ISETP.LT.OR P1, PT, R0, 0x71, !P4 ;  /* 0x000000710000780c */ /* 0x000fe40006721670 */
[----:B------:R-:W-:Y:S02]  /*e130*/  LOP3.LUT R18, R18, 0xfffffeff, RZ, 0xc0, !PT ;  /* 0xfffffeff12127812 */ /* 0x000fe400078ec0ff */
[-C--:B------:R-:W-:Y:S02]  /*e140*/  @!P2 IADD3 R190, P5, P6, R233, R2.reuse, R16 ;  /* 0x00000002e9bea210 */ /* 0x080fe40007ebe010 */
[----:B------:R-:W-:Y:S02]  /*e150*/  @P2 LOP3.LUT R18, R18, 0x100, RZ, 0xfc, !PT ;  /* 0x0000010012122812 */ /* 0x000fe400078efcff */
[----:B------:R-:W-:Y:S02]  /*e160*/  @!P2 IADD3.X R191, R23, R3, R236, P5, P6 ;  /* 0x0000000317bfa210 */ /* 0x000fe40002fec4ec */
[----:B------:R-:W-:Y:S01]  /*e170*/  LOP3.LUT R18, R18, 0xffffff7f, RZ, 0xc0, !PT ;  /* 0xffffff7f12127812 */ /* 0x000fe200078ec0ff */
[----:B0-----:R-:W4:Y:S02]  /*e180*/  LDL.LU.64 R40, [R1+0x128] ;  /* 0x0001280001287983 */ /* 0x001f240000300a00 */
        /* <DEDUP_REMOVED lines=12> */
[C---:B------:R-:W-:Y:S02]  /*e250*/  ISETP.LT.OR P5, PT, R0.reuse, 0x22, !P0 ;  /* 0x000000220000780c */ /* 0x040fe400047a1670 */
[----:B------:R-:W-:-:S06]  /*e260*/  ISETP.LT.OR P2, PT, R0, 0x79, !P4 ;  /* 0x000000790000780c */ /* 0x000fcc0006741670 */
[----:B------:R-:W-:-:S05]  /*e270*/  @!P1 IMAD R170, R170, R17, RZ ;  /* 0x00000011aaaa9224 */ /* 0x000fca00078e02ff */
[----:B------:R-:W-:-:S05]  /*e280*/  @!P5 IMAD R169, R169, R17, RZ ;  /* 0x00000011a9a9d224 */ /* 0x000fca00078e02ff */
        /* <DEDUP_REMOVED lines=71> */
[----:B------:R-:W-:-:S04]  /*e700*/  @!P2 IADD3 R206, P5, P6, R233, R2, R232 ;  /* 0x00000002e9cea210 */ /* 0x000fc80007ebe0e8 */
[----:B------:R-:W-:Y:S02]  /*e710*/  @!P2 IADD3.X R207, R23, R3, R237, P5, P6 ;  /* 0x0000000317cfa210 */ /* 0x000fe40002fec4ed */
[----:B------:R-:W-:Y:S02]  /*e720*/  ISETP.LT.OR P6, PT, R0, 0x9a, !P3 ;  /* 0x0000009a0000780c */ /* 0x000fe40005fc1670 */
[----:B------:R-:W-:Y:S01]  /*e730*/  LOP3.LUT R18, R18, 0xffffbfff, RZ, 0xc0, !PT ;  /* 0xffffbfff12127812 */ /* 0x000fe200078ec0ff */
[----:B0-----:R-:W4:Y:S02]  /*e740*/  LDL.LU.64 R50, [R1+0x100] ;  /* 0x0001000001327983 */ /* 0x001f240000300a00 */
[----:B------:R-:W-:-:S05]  /*e750*/  @!P1 IMAD R179, R179, R17, RZ ;  /* 0x00000011b3b39224 */ /* 0x000fca00078e02ff */
[----:B------:R0:W-:Y:S01]  /*e760*/  @!P1 STG.E.U8 desc[UR44][R52.64+0x31], R179 ;  /* 0x000031b334009986 */ /* 0x0001e2000c10112c */
[----:B------:R-:W-:Y:S02]  /*e770*/  ISETP.LT.OR P1, PT, R0, 0x81, !P4 ;  /* 0x000000810000780c */ /* 0x000fe40006721670 */
[----:B------:R-:W-:-:S04]  /*e780*/  @!P6 IADD3 R176, P3, P5, R233, R2, R232 ;  /* 0x00000002e9b0e210 */ /* 0x000fc80007d7e0e8 */
[----:B------:R-:W-:Y:S02]  /*e790*/  @!P6 IADD3.X R177, R23, R3, R237, P3, P5 ;  /* 0x0000000317b1e210 */ /* 0x000fe40001fea4ed */
[----:B------:R-:W-:Y:S01]  /*e7a0*/  @P2 LOP3.LUT R18, R18, 0x4000, RZ, 0xfc, !PT ;  /* 0x0000400012122812 */ /* 0x000fe200078efcff */
[----:B0-----:R-:W4:Y:S04]  /*e7b0*/  LDL.LU.64 R52, [R1+0xf8] ;  /* 0x0000f80001347983 */ /* 0x001f280000300a00 */
[----:B------:R-:W-:-:S04]  /*e7c0*/  @!P1 IADD3 R208, P3, P5, R233, R2, R16 ;  /* 0x00000002e9d09210 */ /* 0x000fc80007d7e010 */
        /* <DEDUP_REMOVED lines=9> */
[----:B------:R0:W-:Y:S01]  /*e860*/  @!P3 STG.E.U8 desc[UR44][R6.64+0x38], R180 ;  /* 0x000038b40600b986 */ /* 0x0001e2000c10112c */
[C---:B------:R-:W-:Y:S02]  /*e870*/  ISETP.LT.OR P3, PT, R0.reuse, 0x3a, !P0 ;  /* 0x0000003a0000780c */ /* 0x040fe40004761670 */
[----:B------:R-:W-:-:S06]  /*e880*/  ISETP.LT.OR P1, PT, R0, 0x89, !P4 ;  /* 0x000000890000780c */ /* 0x000fcc0006721670 */
[----:B------:R-:W-:-:S05]  /*e890*/  @!P6 IMAD R182, R182, R17, RZ ;  /* 0x00000011b6b6e224 */ /* 0x000fca00078e02ff */
[----:B------:R-:W-:-:S05]  /*e8a0*/  @!P3 IMAD R181, R181, R17, RZ ;  /* 0x00000011b5b5b224 */ /* 0x000fca00078e02ff */
[----:B------:R1:W-:Y:S04]  /*e8b0*/  @!P3 STG.E.U8 desc[UR44][R6.64+0x39], R181 ;  /* 0x000039b50600b986 */ /* 0x0003e8000c10112c */
[----:B------:R2:W-:Y:S01]  /*e8c0*/  @!P6 STG.E.U8 desc[UR44][R54.64+0x38], R182 ;  /* 0x000038b63600e986 */ /* 0x0005e2000c10112c */
[----:B------:R-:W-:Y:S02]  /*e8d0*/  ISETP.LT.OR P6, PT, R0, 0x8a, !P4 ;  /* 0x0000008a0000780c */ /* 0x000fe400067c1670 */
[----:B0-----:R-:W-:Y:S02]  /*e8e0*/  @!P1 IADD3 R180, P3, P5, R233, R2, R16 ;  /* 0x00000002e9b49210 */ /* 0x001fe40007d7e010 */
[----:B------:R-:W-:Y:S02]  /*e8f0*/  LOP3.LUT P2, RZ, R19, 0x400000, RZ, 0xc0, !PT ;  /* 0x0040000013ff7812 */ /* 0x000fe4000784c0ff */
[----:B-1----:R-:W-:-:S02]  /*e900*/  @!P1 IADD3.X R181, R23, R3, R236, P3, P5 ;  /* 0x0000000317b59210 */ /* 0x002fc40001fea4ec */
[C---:B------:R-:W-:Y:S02]  /*e910*/  LOP3.LUT P1, RZ, R19.reuse, 0x200000, RZ, 0xc0, !PT ;  /* 0x0020000013ff7812 */ /* 0x040fe4000782c0ff */
[----:B------:R-:W-:Y:S01]  /*e920*/  LOP3.LUT R19, R19, 0xfffdffff, RZ, 0xc0, !PT ;  /* 0xfffdffff13137812 */ /* 0x000fe200078ec0ff */
[----:B--2---:R-:W2:Y:S02]  /*e930*/  LDL.LU.64 R54, [R1+0xf0] ;  /* 0x0000f00001367983 */ /* 0x004ea40000300a00 */
[----:B------:R-:W-:Y:S02]  /*e940*/  @!P6 IADD3 R210, P3, P5, R233, R2, R16 ;  /* 0x00000002e9d2e210 */ /* 0x000fe40007d7e010 */
[----:B------:R-:W-:Y:S02]  /*e950*/  @P4 LOP3.LUT R19, R19, 0x20000, RZ, 0xfc, !PT ;  /* 0x0002000013134812 */ /* 0x000fe400078efcff */
[----:B------:R-:W-:Y:S02]  /*e960*/  ISETP.GE.AND P4, PT, R22, 0x1, PT ;  /* 0x000000011600780c */ /* 0x000fe40003f86270 */
[----:B------:R-:W-:Y:S01]  /*e970*/  @!P6 IADD3.X R211, R23, R3, R236, P3, P5 ;  /* 0x0000000317d3e210 */ /* 0x000fe20001fea4ec */
[----:B------:R0:W5:Y:S01]  /*e980*/  LDL.LU R22, [R1+0xe8] ;  /* 0x0000e80001167983 */ /* 0x0001620000300800 */
[----:B------:R-:W-:-:S02]  /*e990*/  LOP3.LUT P5, RZ, R19, 0x80, RZ, 0xc0, !PT ;  /* 0x0000008013ff7812 */ /* 0x000fc400078ac0ff */
[----:B------:R-:W-:-:S11]  /*e9a0*/  ISETP.LT.OR P3, PT, R0, 0x41, !P4 ;  /* 0x000000410000780c */ /* 0x000fd60006761670 */
[-C--:B------:R-:W-:Y:S02]  /*e9b0*/  @!P5 IMAD R183, R183, R17.reuse, RZ ;  /* 0x00000011b7b7d224 */ /* 0x080fe400078e02ff */
[----:B------:R-:W-:-:S03]  /*e9c0*/  @!P3 IMAD R152, R152, R17, RZ ;  /* 0x000000119898b224 */ /* 0x000fc600078e02ff */
[----:B------:R1:W-:Y:S04]  /*e9d0*/  @!P5 STG.E.U8 desc[UR44][R24.64+0x39], R183 ;  /* 0x000039b71800d986 */ /* 0x0003e8000c10112c */
[----:B------:R3:W-:Y:S01]  /*e9e0*/  @!P3 STG.E.U8 desc[UR44][R2.64+0x40], R152 ;  /* 0x000040980200b986 */ /* 0x0007e2000c10112c */
[----:B------:R-:W-:Y:S02]  /*e9f0*/  ISETP.LT.OR P3, PT, R0, 0x42, !P4 ;  /* 0x000000420000780c */ /* 0x000fe40006761670 */
[----:B------:R-:W-:Y:S01]  /*ea00*/  LOP3.LUT R19, R19, 0xfffbffff, RZ, 0xc0, !PT ;  /* 0xfffbffff13137812 */ /* 0x000fe200078ec0ff */
[----:B-1----:R-:W2:Y:S10]  /*ea10*/  LDL.LU.64 R24, [R1+0xe0] ;  /* 0x0000e00001187983 */ /* 0x002eb40000300a00 */
[----:B------:R-:W-:-:S05]  /*ea20*/  @!P3 IMAD R153, R153, R17, RZ ;  /* 0x000000119999b224 */ /* 0x000fca00078e02ff */
[----:B------:R1:W-:Y:S01]  /*ea30*/  @!P3 STG.E.U8 desc[UR44][R2.64+0x41], R153 ;  /* 0x000041990200b986 */ /* 0x0003e2000c10112c */
[----:B------:R-:W-:-:S13]  /*ea40*/  ISETP.LT.OR P3, PT, R0, 0x41, !P1 ;  /* 0x000000410000780c */ /* 0x000fda0004f61670 */
[----:B---3--:R-:W-:Y:S01]  /*ea50*/  @!P3 IADD3 R152, P5, R2, R233, RZ ;  /* 0x000000e90298b210 */ /* 0x008fe20007fbe0ff */
[----:B------:R-:W-:-:S04]  /*ea60*/  @!P3 IMAD R154, R154, R17, RZ ;  /* 0x000000119a9ab224 */ /* 0x000fc800078e02ff */
[----:B-1----:R-:W-:-:S05]  /*ea70*/  @!P3 IMAD.X R153, R3, 0x1, R23, P5 ;  /* 0x000000010399b824 */ /* 0x002fca00028e0617 */
[----:B------:R1:W-:Y:S01]  /*ea80*/  @!P3 STG.E.U8 desc[UR44][R152.64+0x40], R154 ;  /* 0x0000409a9800b986 */ /* 0x0003e2000c10112c */
[----:B------:R-:W-:-:S13]  /*ea90*/  ISETP.LT.OR P3, PT, R0, 0x42, !P1 ;  /* 0x000000420000780c */ /* 0x000fda0004f61670 */
[----:B-1----:R-:W-:Y:S01]  /*eaa0*/  @!P3 IADD3 R152, P5, R2, R233, RZ ;  /* 0x000000e90298b210 */ /* 0x002fe20007fbe0ff */
[----:B------:R-:W-:-:S04]  /*eab0*/  @!P3 IMAD R155, R155, R17, RZ ;  /* 0x000000119b9bb224 */ /* 0x000fc800078e02ff */
[----:B------:R-:W-:-:S05]  /*eac0*/  @!P3 IMAD.X R153, R3, 0x1, R23, P5 ;  /* 0x000000010399b824 */ /* 0x000fca00028e0617 */
[----:B------:R1:W-:Y:S01]  /*ead0*/  @!P3 STG.E.U8 desc[UR44][R152.64+0x41], R155 ;  /* 0x0000419b9800b986 */ /* 0x0003e2000c10112c */
[----:B------:R-:W-:-:S13]  /*eae0*/  ISETP.LT.OR P3, PT, R0, 0x49, !P4 ;  /* 0x000000490000780c */ /* 0x000fda0006761670 */
[----:B------:R-:W-:-:S05]  /*eaf0*/  @!P3 IMAD R156, R156, R17, RZ ;  /* 0x000000119c9cb224 */ /* 0x000fca00078e02ff */
[----:B------:R-:W-:Y:S01]  /*eb00*/  @!P3 STG.E.U8 desc[UR44][R2.64+0x48], R156 ;  /* 0x0000489c0200b986 */ /* 0x000fe2000c10112c */
[----:B------:R-:W-:-:S13]  /*eb10*/  ISETP.LT.OR P3, PT, R0, 0x4a, !P4 ;  /* 0x0000004a0000780c */ /* 0x000fda0006761670 */
[----:B------:R-:W-:-:S05]  /*eb20*/  @!P3 IMAD R157, R157, R17, RZ ;  /* 0x000000119d9db224 */ /* 0x000fca00078e02ff */
[----:B------:R-:W-:Y:S01]  /*eb30*/  @!P3 STG.E.U8 desc[UR44][R2.64+0x49], R157 ;  /* 0x0000499d0200b986 */ /* 0x000fe2000c10112c */
[----:B------:R-:W-:-:S13]  /*eb40*/  ISETP.LT.OR P3, PT, R0, 0x49, !P1 ;  /* 0x000000490000780c */ /* 0x000fda0004f61670 */
[----:B-1----:R-:W-:Y:S01]  /*eb50*/  @!P3 IADD3 R152, P5, R2, R233, RZ ;  /* 0x000000e90298b210 */ /* 0x002fe20007fbe0ff */
[----:B------:R-:W-:-:S04]  /*eb60*/  @!P3 IMAD R158, R158, R17, RZ ;  /* 0x000000119e9eb224 */ /* 0x000fc800078e02ff */
[----:B------:R-:W-:-:S05]  /*eb70*/  @!P3 IMAD.X R153, R3, 0x1, R23, P5 ;  /* 0x000000010399b824 */ /* 0x000fca00028e0617 */
        /* <DEDUP_REMOVED lines=38> */
[----:B------:R-:W-:Y:S02]  /*ede0*/  ISETP.LT.OR P3, PT, R0, 0x41, !P2 ;  /* 0x000000410000780c */ /* 0x000fe40005761670 */
[----:B------:R-:W-:-:S04]  /*edf0*/  @P6 LOP3.LUT R19, R19, 0x40000, RZ, 0xfc, !PT ;  /* 0x0004000013136812 */ /* 0x000fc800078efcff */
[----:B------:R-:W-:-:S07]  /*ee00*/  LOP3.LUT P6, RZ, R19, 0x2000, RZ, 0xc0, !PT ;  /* 0x0000200013ff7812 */ /* 0x000fce00078cc0ff */
[----:B------:R-:W-:Y:S01]  /*ee10*/  @!P3 IMAD R136, R136, R17, RZ ;  /* 0x000000118888b224 */ /* 0x000fe200078e02ff */
[----:B------:R-:W-:-:S04]  /*ee20*/  LOP3.LUT R19, R19, 0xfff7ffff, RZ, 0xc0, !PT ;  /* 0xfff7ffff13137812 */ /* 0x000fc800078ec0ff */
[----:B------:R-:W-:Y:S01]  /*ee30*/  @!P3 STG.E.U8 desc[UR44][R4.64+0x40], R136 ;  /* 0x000040880400b986 */ /* 0x000fe2000c10112c */
[----:B------:R-:W-:Y:S02]  /*ee40*/  ISETP.LT.OR P3, PT, R0, 0x42, !P2 ;  /* 0x000000420000780c */ /* 0x000fe40005761670 */
[----:B------:R-:W-:-:S04]  /*ee50*/  @P4 LOP3.LUT R19, R19, 0x80000, RZ, 0xfc, !PT ;  /* 0x0008000013134812 */ /* 0x000fc800078efcff */
[C---:B------:R-:W-:Y:S02]  /*ee60*/  LOP3.LUT P4, RZ, R19.reuse, 0x10000, RZ, 0xc0, !PT ;  /* 0x0001000013ff7812 */ /* 0x040fe4000788c0ff */
[----:B------:R-:W-:-:S04]  /*ee70*/  LOP3.LUT R19, R19, 0xffefffff, RZ, 0xc0, !PT ;  /* 0xffefffff13137812 */ /* 0x000fc800078ec0ff */
[----:B------:R-:W-:Y:S01]  /*ee80*/  @P1 LOP3.LUT R19, R19, 0x100000, RZ, 0xfc, !PT ;  /* 0x0010000013131812 */ /* 0x000fe200078efcff */
[----:B------:R-:W-:-:S03]  /*ee90*/  @!P3 IMAD R137, R137, R17, RZ ;  /* 0x000000118989b224 */ /* 0x000fc600078e02ff */
[----:B------:R-:W-:Y:S02]  /*eea0*/  LOP3.LUT P5, RZ, R19, 0x8000, RZ, 0xc0, !PT ;  /* 0x0000800013ff7812 */ /* 0x000fe400078ac0ff */
[----:B------:R-:W-:Y:S01]  /*eeb0*/  @!P3 STG.E.U8 desc[UR44][R4.64+0x41], R137 ;  /* 0x000041890400b986 */ /* 0x000fe2000c10112c */
[----:B------:R-:W-:Y:S01]  /*eec0*/  ISETP.LT.OR P3, PT, R0, 0x49, !P2 ;  /* 0x000000490000780c */ /* 0x000fe20005761670 */
[----:B------:R-:W-:-:S05]  /*eed0*/  @!P4 IMAD R138, R138, R17, RZ ;  /* 0x000000118a8ac224 */ /* 0x000fca00078e02ff */
[----:B------:R3:W-:Y:S04]  /*eee0*/  @!P4 STG.E.U8 desc[UR44][R26.64+0x40], R138 ;  /* 0x0000408a1a00c986 */ /* 0x0007e8000c10112c */
[----:B------:R-:W-:-:S03]  /*eef0*/  @!P5 IMAD R139, R139, R17, RZ ;  /* 0x000000118b8bd224 */ /* 0x000fc600078e02ff */
[-C--:B-1----:R-:W-:Y:S02]  /*ef00*/  @!P3 IMAD R153, R140, R17.reuse, RZ ;  /* 0x000000118c99b224 */ /* 0x082fe400078e02ff */
[----:B------:R1:W-:Y:S04]  /*ef10*/  @!P5 STG.E.U8 desc[UR44][R28.64+0x41], R139 ;  /* 0x0000418b1c00d986 */ /* 0x0003e8000c10112c */
[----:B------:R-:W-:Y:S01]  /*ef20*/  @!P3 STG.E.U8 desc[UR44][R4.64+0x48], R153 ;  /* 0x000048990400b986 */ /* 0x000fe2000c10112c */
[----:B------:R-:W-:Y:S01]  /*ef30*/  ISETP.LT.OR P3, PT, R0, 0x4a, !P2 ;  /* 0x0000004a0000780c */ /* 0x000fe20005761670 */
[----:B------:R-:W-:Y:S01]  /*ef40*/  @!P6 IMAD R143, R143, R17, RZ ;  /* 0x000000118f8fe224 */ /* 0x000fe200078e02ff */
[C---:B------:R-:W-:Y:S01]  /*ef50*/  LOP3.LUT P1, RZ, R19.reuse, 0x800, RZ, 0xc0, !PT ;  /* 0x0000080013ff7812 */ /* 0x040fe2000782c0ff */
[----:B---3--:R-:W3:Y:S01]  /*ef60*/  LDL.LU.64 R26, [R1+0xd8] ;  /* 0x0000d800011a7983 */ /* 0x008ee20000300a00 */
[----:B------:R-:W-:-:S02]  /*ef70*/  LOP3.LUT P4, RZ, R19, 0x400, RZ, 0xc0, !PT ;  /* 0x0000040013ff7812 */ /* 0x000fc4000788c0ff */
[----:B------:R-:W-:Y:S01]  /*ef80*/  LOP3.LUT P5, RZ, R19, 0x200, RZ, 0xc0, !PT ;  /* 0x0000020013ff7812 */ /* 0x000fe200078ac0ff */
[----:B-1----:R-:W3:Y:S06]  /*ef90*/  LDL.LU.64 R28, [R1+0xd0] ;  /* 0x0000d000011c7983 */ /* 0x002eec0000300a00 */
[----:B------:R-:W-:-:S05]  /*efa0*/  @!P3 IMAD R141, R141, R17, RZ ;  /* 0x000000118d8db224 */ /* 0x000fca00078e02ff */
[----:B------:R-:W-:Y:S01]  /*efb0*/  @!P3 STG.E.U8 desc[UR44][R4.64+0x49], R141 ;  /* 0x0000498d0400b986 */ /* 0x000fe2000c10112c */
[----:B------:R-:W-:-:S13]  /*efc0*/  LOP3.LUT P3, RZ, R19, 0x4000, RZ, 0xc0, !PT ;  /* 0x0000400013ff7812 */ /* 0x000fda000786c0ff */
[----:B------:R-:W-:-:S05]  /*efd0*/  @!P3 IMAD R142, R142, R17, RZ ;  /* 0x000000118e8eb224 */ /* 0x000fca00078e02ff */
[----:B------:R1:W-:Y:S01]  /*efe0*/  @!P3 STG.E.U8 desc[UR44][R30.64+0x48], R142 ;  /* 0x0000488e1e00b986 */ /* 0x0003e2000c10112c */
[----:B------:R-:W-:-:S03]  /*eff0*/  ISETP.LT.OR P3, PT, R0, 0x51, !P2 ;  /* 0x000000510000780c */ /* 0x000fc60005761670 */
[----:B------:R0:W-:Y:S01]  /*f000*/  @!P6 STG.E.U8 desc[UR44][R32.64+0x49], R143 ;  /* 0x0000498f2000e986 */ /* 0x0001e2000c10112c */
[-C--:B------:R-:W-:Y:S02]  /*f010*/  @!P1 IMAD R147, R147, R17.reuse, RZ ;  /* 0x0000001193939224 */ /* 0x080fe400078e02ff */
[-C--:B------:R-:W-:Y:S02]  /*f020*/  @!P4 IMAD R150, R150, R17.reuse, RZ ;  /* 0x000000119696c224 */ /* 0x080fe400078e02ff */
[-C--:B------:R-:W-:Y:S01]  /*f030*/  @!P5 IMAD R151, R151, R17.reuse, RZ ;  /* 0x000000119797d224 */ /* 0x080fe200078e02ff */
[----:B-1----:R-:W3:Y:S04]  /*f040*/  LDL.LU.64 R30, [R1+0xc8] ;  /* 0x0000c800011e7983 */ /* 0x002ee80000300a00 */
[----:B------:R-:W-:Y:S01]  /*f050*/  @!P3 IMAD R137, R144, R17, RZ ;  /* 0x000000119089b224 */ /* 0x000fe200078e02ff */
[----:B------:R-:W-:Y:S01]  /*f060*/  LOP3.LUT P6, RZ, R19, 0x40, RZ, 0xc0, !PT ;  /* 0x0000004013ff7812 */ /* 0x000fe200078cc0ff */
[----:B0-----:R-:W3:Y:S04]  /*f070*/  LDL.LU.64 R32, [R1+0xc0] ;  /* 0x0000c00001207983 */ /* 0x001ee80000300a00 */
[----:B------:R-:W-:Y:S01]  /*f080*/  @!P3 STG.E.U8 desc[UR44][R4.64+0x50], R137 ;  /* 0x000050890400b986 */ /* 0x000fe2000c10112c */
[----:B------:R-:W-:-:S13]  /*f090*/  ISETP.LT.OR P3, PT, R0, 0x52, !P2 ;  /* 0x000000520000780c */ /* 0x000fda0005761670 */
[----:B------:R-:W-:-:S05]  /*f0a0*/  @!P3 IMAD R145, R145, R17, RZ ;  /* 0x000000119191b224 */ /* 0x000fca00078e02ff */
[----:B------:R-:W-:Y:S01]  /*f0b0*/  @!P3 STG.E.U8 desc[UR44][R4.64+0x51], R145 ;  /* 0x000051910400b986 */ /* 0x000fe2000c10112c */
[----:B------:R-:W-:-:S13]  /*f0c0*/  LOP3.LUT P3, RZ, R19, 0x1000, RZ, 0xc0, !PT ;  /* 0x0000100013ff7812 */ /* 0x000fda000786c0ff */
[----:B------:R-:W-:-:S05]  /*f0d0*/  @!P3 IMAD R146, R146, R17, RZ ;  /* 0x000000119292b224 */ /* 0x000fca00078e02ff */
[----:B------:R0:W-:Y:S01]  /*f0e0*/  @!P3 STG.E.U8 desc[UR44][R34.64+0x50], R146 ;  /* 0x000050922200b986 */ /* 0x0001e2000c10112c */
[----:B------:R-:W-:-:S03]  /*f0f0*/  ISETP.LT.OR P3, PT, R0, 0x59, !P2 ;  /* 0x000000590000780c */ /* 0x000fc60005761670 */
[----:B------:R1:W-:Y:S04]  /*f100*/  @!P1 STG.E.U8 desc[UR44][R36.64+0x51], R147 ;  /* 0x0000519324009986 */ /* 0x0003e8000c10112c */
[----:B0-----:R-:W3:Y:S06]  /*f110*/  LDL.LU.64 R34, [R1+0xb8] ;  /* 0x0000b80001227983 */ /* 0x001eec0000300a00 */
[----:B------:R-:W-:Y:S01]  /*f120*/  @!P3 IMAD R139, R148, R17, RZ ;  /* 0x00000011948bb224 */ /* 0x000fe200078e02ff */
[----:B------:R-:W-:Y:S01]  /*f130*/  LOP3.LUT P1, RZ, R18, 0x40000000, RZ, 0xc0, !PT ;  /* 0x4000000012ff7812 */ /* 0x000fe2000782c0ff */
[----:B-1----:R-:W3:Y:S04]  /*f140*/  LDL.LU.64 R36, [R1+0xb0] ;  /* 0x0000b00001247983 */ /* 0x002ee80000300a00 */
[----:B------:R0:W-:Y:S01]  /*f150*/  @!P3 STG.E.U8 desc[UR44][R4.64+0x58], R139 ;  /* 0x0000588b0400b986 */ /* 0x0001e2000c10112c */
[----:B------:R-:W-:-:S13]  /*f160*/  ISETP.LT.OR P3, PT, R0, 0x5a, !P2 ;  /* 0x0000005a0000780c */ /* 0x000fda0005761670 */
[----:B------:R-:W-:-:S05]  /*f170*/  @!P3 IMAD R149, R149, R17, RZ ;  /* 0x000000119595b224 */ /* 0x000fca00078e02ff */
[----:B------:R-:W-:Y:S01]  /*f180*/  @!P3 STG.E.U8 desc[UR44][R4.64+0x59], R149 ;  /* 0x000059950400b986 */ /* 0x000fe2000c10112c */
[----:B------:R-:W-:-:S03]  /*f190*/  ISETP.LT.OR P3, PT, R0, 0x41, !P0 ;  /* 0x000000410000780c */ /* 0x000fc60004761670 */
[----:B------:R1:W-:Y:S04]  /*f1a0*/  @!P4 STG.E.U8 desc[UR44][R38.64+0x58], R150 ;  /* 0x000058962600c986 */ /* 0x0003e8000c10112c */
[----:B------:R-:W-:Y:S06]  /*f1b0*/  @!P5 STG.E.U8 desc[UR44][R234.64+0x59], R151 ;  /* 0x00005997ea00d986 */ /* 0x000fec000c10112c */
[----:B------:R-:W-:-:S02]  /*f1c0*/  @!P3 IMAD R137, R120, R17, RZ ;  /* 0x000000117889b224 */ /* 0x000fc400078e02ff */
[----:B0-----:R-:W-:Y:S01]  /*f1d0*/  @!P6 IMAD R139, R122, R17, RZ ;  /* 0x000000117a8be224 */ /* 0x001fe200078e02ff */
[----:B-1----:R-:W3:Y:S04]  /*f1e0*/  LDL.LU.64 R38, [R1+0xa8] ;  /* 0x0000a80001267983 */ /* 0x002ee80000300a00 */
[----:B------:R-:W-:Y:S01]  /*f1f0*/  @!P3 STG.E.U8 desc[UR44][R6.64+0x40], R137 ;  /* 0x000040890600b986 */ /* 0x000fe2000c10112c */
[----:B------:R-:W-:-:S13]  /*f200*/  ISETP.LT.OR P3, PT, R0, 0x42, !P0 ;  /* 0x000000420000780c */ /* 0x000fda0004761670 */
[----:B------:R-:W-:-:S05]  /*f210*/  @!P3 IMAD R121, R121, R17, RZ ;  /* 0x000000117979b224 */ /* 0x000fca00078e02ff */
[----:B------:R0:W-:Y:S01]  /*f220*/  @!P3 STG.E.U8 desc[UR44][R6.64+0x41], R121 ;  /* 0x000041790600b986 */ /* 0x0001e2000c10112c */
[----:B------:R-:W-:-:S03]  /*f230*/  LOP3.LUT P3, RZ, R19, 0x8, RZ, 0xc0, !PT ;  /* 0x0000000813ff7812 */ /* 0x000fc6000786c0ff */
[----:B------:R-:W-:Y:S10]  /*f240*/  @!P6 STG.E.U8 desc[UR44][R230.64+0x40], R139 ;  /* 0x0000408be600e986 */ /* 0x000ff4000c10112c */
[----:B------:R-:W-:-:S05]  /*f250*/  @!P3 IMAD R123, R123, R17, RZ ;  /* 0x000000117b7bb224 */ /* 0x000fca00078e02ff */
[----:B------:R1:W-:Y:S01]  /*f260*/  @!P3 STG.E.U8 desc[UR44][R228.64+0x41], R123 ;  /* 0x0000417be400b986 */ /* 0x0003e2000c10112c */
[----:B------:R-:W-:-:S13]  /*f270*/  ISETP.LT.OR P3, PT, R0, 0x49, !P0 ;  /* 0x000000490000780c */ /* 0x000fda0004761670 */
[----:B------:R-:W-:-:S05]  /*f280*/  @!P3 IMAD R141, R124, R17, RZ ;  /* 0x000000117c8db224 */ /* 0x000fca00078e02ff */
[----:B------:R-:W-:Y:S01]  /*f290*/  @!P3 STG.E.U8 desc[UR44][R6.64+0x48], R141 ;  /* 0x0000488d0600b986 */ /* 0x000fe2000c10112c */
[----:B------:R-:W-:-:S13]  /*f2a0*/  ISETP.LT.OR P3, PT, R0, 0x4a, !P0 ;  /* 0x0000004a0000780c */ /* 0x000fda0004761670 */
[----:B------:R-:W-:-:S05]  /*f2b0*/  @!P3 IMAD R125, R125, R17, RZ ;  /* 0x000000117d7db224 */ /* 0x000fca00078e02ff */
[----:B------:R4:W-:Y:S01]  /*f2c0*/  @!P3 STG.E.U8 desc[UR44][R6.64+0x49], R125 ;  /* 0x0000497d0600b986 */ /* 0x0009e2000c10112c */
[----:B------:R-:W-:Y:S01]  /*f2d0*/  LOP3.LUT P3, RZ, R18, 0x2000000, RZ, 0xc0, !PT ;  /* 0x0200000012ff7812 */ /* 0x000fe2000786c0ff */
[----:B0-----:R-:W-:-:S05]  /*f2e0*/  @!P1 IMAD R121, R126, R17, RZ ;  /* 0x000000117e799224 */ /* 0x001fca00078e02ff */
[----:B------:R0:W-:Y:S07]  /*f2f0*/  @!P1 STG.E.U8 desc[UR44][R226.64+0x48], R121 ;  /* 0x00004879e2009986 */ /* 0x0001ee000c10112c */
[----:B------:R-:W-:-:S05]  /*f300*/  @!P3 IMAD R127, R127, R17, RZ ;  /* 0x000000117f7fb224 */ /* 0x000fca00078e02ff */
[----:B------:R-:W-:Y:S01]  /*f310*/  @!P3 STG.E.U8 desc[UR44][R224.64+0x49], R127 ;  /* 0x0000497fe000b986 */ /* 0x000fe2000c10112c */
[----:B------:R-:W-:-:S13]  /*f320*/  ISETP.LT.OR P3, PT, R0, 0x51, !P0 ;  /* 0x000000510000780c */ /* 0x000fda0004761670 */
[----:B-1----:R-:W-:-:S05]  /*f330*/  @!P3 IMAD R123, R128, R17, RZ ;  /* 0x00000011807bb224 */ /* 0x002fca00078e02ff */
[----:B------:R1:W-:Y:S01]  /*f340*/  @!P3 STG.E.U8 desc[UR44][R6.64+0x50], R123 ;  /* 0x0000507b0600b986 */ /* 0x0003e2000c10112c */
[----:B------:R-:W-:Y:S02]  /*f350*/  ISETP.LT.OR P3, PT, R0, 0x52, !P0 ;  /* 0x000000520000780c */ /* 0x000fe40004761670 */
[----:B------:R-:W-:-:S11]  /*f360*/  LOP3.LUT P4, RZ, R18, 0x40000, RZ, 0xc0, !PT ;  /* 0x0004000012ff7812 */ /* 0x000fd6000788c0ff */
[----:B------:R-:W-:-:S05]  /*f370*/  @!P3 IMAD R129, R129, R17, RZ ;  /* 0x000000118181b224 */ /* 0x000fca00078e02ff */
[----:B------:R-:W-:Y:S01]  /*f380*/  @!P3 STG.E.U8 desc[UR44][R6.64+0x51], R129 ;  /* 0x000051810600b986 */ /* 0x000fe2000c10112c */
[----:B------:R-:W-:Y:S01]  /*f390*/  LOP3.LUT P3, RZ, R18, 0x8000, RZ, 0xc0, !PT ;  /* 0x0000800012ff7812 */ /* 0x000fe2000786c0ff */
[----:B----4-:R-:W-:-:S05]  /*f3a0*/  @!P4 IMAD R125, R130, R17, RZ ;  /* 0x00000011827dc224 */ /* 0x010fca00078e02ff */
[----:B------:R4:W-:Y:S07]  /*f3b0*/  @!P4 STG.E.U8 desc[UR44][R222.64+0x50], R125 ;  /* 0x0000507dde00c986 */ /* 0x0009ee000c10112c */
[----:B------:R-:W-:-:S05]  /*f3c0*/  @!P3 IMAD R131, R131, R17, RZ ;  /* 0x000000118383b224 */ /* 0x000fca00078e02ff */
[----:B------:R-:W-:Y:S01]  /*f3d0*/  @!P3 STG.E.U8 desc[UR44][R220.64+0x51], R131 ;  /* 0x00005183dc00b986 */ /* 0x000fe2000c10112c */
[----:B------:R-:W-:-:S13]  /*f3e0*/  ISETP.LT.OR P3, PT, R0, 0x59, !P0 ;  /* 0x000000590000780c */ /* 0x000fda0004761670 */
[----:B0-----:R-:W-:-:S05]  /*f3f0*/  @!P3 IMAD R121, R132, R17, RZ ;  /* 0x000000118479b224 */ /* 0x001fca00078e02ff */
[----:B------:R-:W-:Y:S01]  /*f400*/  @!P3 STG.E.U8 desc[UR44][R6.64+0x58], R121 ;  /* 0x000058790600b986 */ /* 0x000fe2000c10112c */
[----:B------:R-:W-:Y:S02]  /*f410*/  ISETP.LT.OR P3, PT, R0, 0x5a, !P0 ;  /* 0x0000005a0000780c */ /* 0x000fe40004761670 */
[----:B------:R-:W-:Y:S02]  /*f420*/  LOP3.LUT P4, RZ, R19, 0x80000, RZ, 0xc0, !PT ;  /* 0x0008000013ff7812 */ /* 0x000fe4000788c0ff */
[C---:B------:R-:W-:Y:S02]  /*f430*/  LOP3.LUT P5, RZ, R18.reuse, 0x200, RZ, 0xc0, !PT ;  /* 0x0000020012ff7812 */ /* 0x040fe400078ac0ff */
[----:B------:R-:W-:-:S07]  /*f440*/  LOP3.LUT P6, RZ, R18, 0x10, RZ, 0xc0, !PT ;  /* 0x0000001012ff7812 */ /* 0x000fce00078cc0ff */
[----:B------:R-:W-:-:S05]  /*f450*/  @!P3 IMAD R133, R133, R17, RZ ;  /* 0x000000118585b224 */ /* 0x000fca00078e02ff */
[----:B------:R-:W-:Y:S01]  /*f460*/  @!P3 STG.E.U8 desc[UR44][R6.64+0x59], R133 ;  /* 0x000059850600b986 */ /* 0x000fe2000c10112c */
[----:B------:R-:W-:Y:S01]  /*f470*/  ISETP.LT.OR P3, PT, R0, 0x61, !P4 ;  /* 0x000000610000780c */ /* 0x000fe20006761670 */
[-C--:B-1----:R-:W-:Y:S02]  /*f480*/  @!P5 IMAD R123, R134, R17.reuse, RZ ;  /* 0x00000011867bd224 */ /* 0x082fe400078e02ff */
[----:B------:R-:W-:-:S03]  /*f490*/  @!P6 IMAD R135, R135, R17, RZ ;  /* 0x000000118787e224 */ /* 0x000fc600078e02ff */
[----:B------:R0:W-:Y:S07]  /*f4a0*/  @!P5 STG.E.U8 desc[UR44][R218.64+0x58], R123 ;  /* 0x0000587bda00d986 */ /* 0x0001ee000c10112c */
[----:B----4-:R-:W-:Y:S01]  /*f4b0*/  @!P3 IMAD R125, R104, R17, RZ ;  /* 0x00000011687db224 */ /* 0x010fe200078e02ff */
[----:B------:R-:W-:Y:S04]  /*f4c0*/  @!P6 STG.E.U8 desc[UR44][R216.64+0x59], R135 ;  /* 0x00005987d800e986 */ /* 0x000fe8000c10112c */
[----:B------:R1:W-:Y:S01]  /*f4d0*/  @!P3 STG.E.U8 desc[UR44][R2.64+0x60], R125 ;  /* 0x0000607d0200b986 */ /* 0x0003e2000c10112c */
[----:B------:R-:W-:-:S02]  /*f4e0*/  ISETP.LT.OR P3, PT, R0, 0x62, !P4 ;  /* 0x000000620000780c */ /* 0x000fc40006761670 */
[----:B------:R-:W-:-:S11]  /*f4f0*/  LOP3.LUT P1, RZ, R19, 0x100000, RZ, 0xc0, !PT ;  /* 0x0010000013ff7812 */ /* 0x000fd6000782c0ff */
[----:B------:R-:W-:-:S05]  /*f500*/  @!P3 IMAD R127, R105, R17, RZ ;  /* 0x00000011697fb224 */ /* 0x000fca00078e02ff */
[----:B------:R-:W-:Y:S01]  /*f510*/  @!P3 STG.E.U8 desc[UR44][R2.64+0x61], R127 ;  /* 0x0000617f0200b986 */ /* 0x000fe2000c10112c */
[----:B------:R-:W-:-:S13]  /*f520*/  ISETP.LT.OR P3, PT, R0, 0x61, !P1 ;  /* 0x000000610000780c */ /* 0x000fda0004f61670 */
[----:B------:R-:W-:Y:S01]  /*f530*/  @!P3 IADD3 R104, P5, R2, R233, RZ ;  /* 0x000000e90268b210 */ /* 0x000fe20007fbe0ff */
[----:B0-----:R-:W-:-:S04]  /*f540*/  @!P3 IMAD R123, R106, R17, RZ ;  /* 0x000000116a7bb224 */ /* 0x001fc800078e02ff */
[----:B------:R-:W-:-:S05]  /*f550*/  @!P3 IMAD.X R105, R3, 0x1, R23, P5 ;  /* 0x000000010369b824 */ /* 0x000fca00028e0617 */
[----:B------:R0:W-:Y:S01]  /*f560*/  @!P3 STG.E.U8 desc[UR44][R104.64+0x60], R123 ;  /* 0x0000607b6800b986 */ /* 0x0001e2000c10112c */
[----:B------:R-:W-:-:S13]  /*f570*/  ISETP.LT.OR P3, PT, R0, 0x62, !P1 ;  /* 0x000000620000780c */ /* 0x000fda0004f61670 */
[----:B------:R-:W-:Y:S01]  /*f580*/  @!P3 IADD3 R120, P5, R2, R233, RZ ;  /* 0x000000e90278b210 */ /* 0x000fe20007fbe0ff */
[----:B------:R-:W-:-:S04]  /*f590*/  @!P3 IMAD R107, R107, R17, RZ ;  /* 0x000000116b6bb224 */ /* 0x000fc800078e02ff */
[----:B------:R-:W-:-:S05]  /*f5a0*/  @!P3 IMAD.X R121, R3, 0x1, R23, P5 ;  /* 0x000000010379b824 */ /* 0x000fca00028e0617 */
[----:B------:R4:W-:Y:S01]  /*f5b0*/  @!P3 STG.E.U8 desc[UR44][R120.64+0x61], R107 ;  /* 0x0000616b7800b986 */ /* 0x0009e2000c10112c */
[----:B------:R-:W-:-:S13]  /*f5c0*/  ISETP.LT.OR P3, PT, R0, 0x69, !P4 ;  /* 0x000000690000780c */ /* 0x000fda0006761670 */
[----:B-1----:R-:W-:-:S05]  /*f5d0*/  @!P3 IMAD R125, R108, R17, RZ ;  /* 0x000000116c7db224 */ /* 0x002fca00078e02ff */
[----:B------:R-:W-:Y:S01]  /*f5e0*/  @!P3 STG.E.U8 desc[UR44][R2.64+0x68], R125 ;  /* 0x0000687d0200b986 */ /* 0x000fe2000c10112c */
[----:B------:R-:W-:-:S13]  /*f5f0*/  ISETP.LT.OR P3, PT, R0, 0x6a, !P4 ;  /* 0x0000006a0000780c */ /* 0x000fda0006761670 */
[----:B------:R-:W-:-:S05]  /*f600*/  @!P3 IMAD R109, R109, R17, RZ ;  /* 0x000000116d6db224 */ /* 0x000fca00078e02ff */
[----:B------:R1:W-:Y:S01]  /*f610*/  @!P3 STG.E.U8 desc[UR44][R2.64+0x69], R109 ;  /* 0x0000696d0200b986 */ /* 0x0003e2000c10112c */
[----:B------:R-:W-:-:S13]  /*f620*/  ISETP.LT.OR P3, PT, R0, 0x69, !P1 ;  /* 0x000000690000780c */ /* 0x000fda0004f61670 */
[----:B0-----:R-:W-:Y:S01]  /*f630*/  @!P3 IADD3 R104, P5, R2, R233, RZ ;  /* 0x000000e90268b210 */ /* 0x001fe20007fbe0ff */
[----:B----4-:R-:W-:-:S04]  /*f640*/  @!P3 IMAD R121, R110, R17, RZ ;  /* 0x000000116e79b224 */ /* 0x010fc800078e02ff */
        /* <DEDUP_REMOVED lines=9> */
[----:B------:R1:W-:Y:S01]  /*f6e0*/  @!P3 STG.E.U8 desc[UR44][R2.64+0x70], R109 ;  /* 0x0000706d0200b986 */ /* 0x0003e2000c10112c */
[----:B------:R-:W-:-:S13]  /*f6f0*/  ISETP.LT.OR P3, PT, R0, 0x72, !P4 ;  /* 0x000000720000780c */ /* 0x000fda0006761670 */
[----:B------:R-:W-:-:S05]  /*f700*/  @!P3 IMAD R113, R113, R17, RZ ;  /* 0x000000117171b224 */ /* 0x000fca00078e02ff */
[----:B------:R-:W-:Y:S01]  /*f710*/  @!P3 STG.E.U8 desc[UR44][R2.64+0x71], R113 ;  /* 0x000071710200b986 */ /* 0x000fe2000c10112c */
        /* <DEDUP_REMOVED lines=18> */
[----:B------:R-:W-:-:S04]  /*f840*/  @!P3 IMAD R111, R118, R17, RZ ;  /* 0x00000011766fb224 */ /* 0x000fc800078e02ff */
[----:B------:R-:W-:-:S05]  /*f850*/  @!P3 IMAD.X R105, R3, 0x1, R23, P5 ;  /* 0x000000010369b824 */ /* 0x000fca00028e0617 */
[----:B------:R0:W-:Y:S01]  /*f860*/  @!P3 STG.E.U8 desc[UR44][R104.64+0x78], R111 ;  /* 0x0000786f6800b986 */ /* 0x0001e2000c10112c */
[----:B------:R-:W-:-:S13]  /*f870*/  ISETP.LT.OR P3, PT, R0, 0x7a, !P1 ;  /* 0x0000007a0000780c */ /* 0x000fda0004f61670 */
[----:B----4-:R-:W-:Y:S01]  /*f880*/  @!P3 IADD3 R106, P5, R2, R233, RZ ;  /* 0x000000e9026ab210 */ /* 0x010fe20007fbe0ff */
[----:B------:R-:W-:-:S04]  /*f890*/  @!P3 IMAD R119, R119, R17, RZ ;  /* 0x000000117777b224 */ /* 0x000fc800078e02ff */
[----:B------:R-:W-:-:S05]  /*f8a0*/  @!P3 IMAD.X R107, R3, 0x1, R23, P5 ;  /* 0x00000001036bb824 */ /* 0x000fca00028e0617 */
[----:B------:R4:W-:Y:S01]  /*f8b0*/  @!P3 STG.E.U8 desc[UR44][R106.64+0x79], R119 ;  /* 0x000079776a00b986 */ /* 0x0009e2000c10112c */
[----:B------:R-:W-:-:S13]  /*f8c0*/  ISETP.LT.OR P3, PT, R0, 0x61, !P2 ;  /* 0x000000610000780c */ /* 0x000fda0005761670 */
[----:B-1----:R-:W-:-:S05]  /*f8d0*/  @!P3 IMAD R109, R88, R17, RZ ;  /* 0x00000011586db224 */ /* 0x002fca00078e02ff */
[----:B------:R-:W-:Y:S01]  /*f8e0*/  @!P3 STG.E.U8 desc[UR44][R4.64+0x60], R109 ;  /* 0x0000606d0400b986 */ /* 0x000fe2000c10112c */
[----:B------:R-:W-:Y:S02]  /*f8f0*/  ISETP.LT.OR P3, PT, R0, 0x62, !P2 ;  /* 0x000000620000780c */ /* 0x000fe40005761670 */
[----:B------:R-:W-:Y:S02]  /*f900*/  P2R R108, PR, RZ, 0x10 ;  /* 0x00000010ff6c7803 */ /* 0x000fe40000000000 */
[C---:B------:R-:W-:Y:S02]  /*f910*/  LOP3.LUT P4, RZ, R19.reuse, 0x20, RZ, 0xc0, !PT ;  /* 0x0000002013ff7812 */ /* 0x040fe4000788c0ff */
[----:B------:R-:W-:-:S07]  /*f920*/  LOP3.LUT P5, RZ, R19, 0x10, RZ, 0xc0, !PT ;  /* 0x0000001013ff7812 */ /* 0x000fce00078ac0ff */
[----:B------:R-:W-:-:S05]  /*f930*/  @!P3 IMAD R89, R89, R17, RZ ;  /* 0x000000115959b224 */ /* 0x000fca00078e02ff */
[----:B------:R1:W-:Y:S01]  /*f940*/  @!P3 STG.E.U8 desc[UR44][R4.64+0x61], R89 ;  /* 0x000061590400b986 */ /* 0x0003e2000c10112c */
[----:B------:R-:W-:Y:S01]  /*f950*/  ISETP.LT.OR P3, PT, R0, 0x69, !P2 ;  /* 0x000000690000780c */ /* 0x000fe20005761670 */
[-C--:B0-----:R-:W-:Y:S02]  /*f960*/  @!P4 IMAD R105, R90, R17.reuse, RZ ;  /* 0x000000115a69c224 */ /* 0x081fe400078e02ff */
[----:B------:R-:W-:-:S03]  /*f970*/  @!P5 IMAD R91, R91, R17, RZ ;  /* 0x000000115b5bd224 */ /* 0x000fc600078e02ff */
[----:B------:R-:W-:Y:S07]  /*f980*/  @!P4 STG.E.U8 desc[UR44][R214.64+0x60], R105 ;  /* 0x00006069d600c986 */ /* 0x000fee000c10112c */
[----:B----4-:R-:W-:Y:S01]  /*f990*/  @!P3 IMAD R107, R92, R17, RZ ;  /* 0x000000115c6bb224 */ /* 0x010fe200078e02ff */
[----:B------:R0:W-:Y:S04]  /*f9a0*/  @!P5 STG.E.U8 desc[UR44][R212.64+0x61], R91 ;  /* 0x0000615bd400d986 */ /* 0x0001e8000c10112c */
[----:B------:R-:W-:Y:S01]  /*f9b0*/  @!P3 STG.E.U8 desc[UR44][R4.64+0x68], R107 ;  /* 0x0000686b0400b986 */ /* 0x000fe2000c10112c */
[----:B------:R-:W-:-:S13]  /*f9c0*/  ISETP.LT.OR P3, PT, R0, 0x6a, !P2 ;  /* 0x0000006a0000780c */ /* 0x000fda0005761670 */
[----:B------:R-:W-:-:S05]  /*f9d0*/  @!P3 IMAD R93, R93, R17, RZ ;  /* 0x000000115d5db224 */ /* 0x000fca00078e02ff */
[----:B------:R4:W-:Y:S01]  /*f9e0*/  @!P3 STG.E.U8 desc[UR44][R4.64+0x69], R93 ;  /* 0x0000695d0400b986 */ /* 0x0009e2000c10112c */
[----:B------:R-:W-:Y:S02]  /*f9f0*/  LOP3.LUT P3, RZ, R19, 0x4, RZ, 0xc0, !PT ;  /* 0x0000000413ff7812 */ /* 0x000fe4000786c0ff */
[----:B------:R-:W-:-:S11]  /*fa00*/  LOP3.LUT P6, RZ, R18, 0x80000000, RZ, 0xc0, !PT ;  /* 0x8000000012ff7812 */ /* 0x000fd600078cc0ff */
[----:B-1----:R-:W-:-:S05]  /*fa10*/  @!P3 IMAD R89, R94, R17, RZ ;  /* 0x000000115e59b224 */ /* 0x002fca00078e02ff */
[----:B------:R-:W-:Y:S01]  /*fa20*/  @!P3 STG.E.U8 desc[UR44][R10.64+0x68], R89 ;  /* 0x000068590a00b986 */ /* 0x000fe2000c10112c */
[----:B------:R-:W-:Y:S01]  /*fa30*/  ISETP.LT.OR P3, PT, R0, 0x71, !P2 ;  /* 0x000000710000780c */ /* 0x000fe20005761670 */
[----:B------:R-:W-:-:S05]  /*fa40*/  @!P6 IMAD R95, R95, R17, RZ ;  /* 0x000000115f5fe224 */ /* 0x000fca00078e02ff */
[----:B------:R1:W-:Y:S07]  /*fa50*/  @!P6 STG.E.U8 desc[UR44][R8.64+0x69], R95 ;  /* 0x0000695f0800e986 */ /* 0x0003ee000c10112c */
[----:B0-----:R-:W-:-:S05]  /*fa60*/  @!P3 IMAD R91, R96, R17, RZ ;  /* 0x00000011605bb224 */ /* 0x001fca00078e02ff */
[----:B------:R-:W-:Y:S01]  /*fa70*/  @!P3 STG.E.U8 desc[UR44][R4.64+0x70], R91 ;  /* 0x0000705b0400b986 */ /* 0x000fe2000c10112c */
[----:B------:R-:W-:-:S13]  /*fa80*/  ISETP.LT.OR P3, PT, R0, 0x72, !P2 ;  /* 0x000000720000780c */ /* 0x000fda0005761670 */
[----:B------:R-:W-:-:S05]  /*fa90*/  @!P3 IMAD R97, R97, R17, RZ ;  /* 0x000000116161b224 */ /* 0x000fca00078e02ff */
[----:B------:R-:W-:Y:S01]  /*faa0*/  @!P3 STG.E.U8 desc[UR44][R4.64+0x71], R97 ;  /* 0x000071610400b986 */ /* 0x000fe2000c10112c */
[C---:B------:R-:W-:Y:S02]  /*fab0*/  LOP3.LUT P3, RZ, R18.reuse, 0x20000000, RZ, 0xc0, !PT ;  /* 0x2000000012ff7812 */ /* 0x040fe4000786c0ff */
[----:B------:R-:W-:Y:S02]  /*fac0*/  P2R R104, PR, RZ, 0x2 ;  /* 0x00000002ff687803 */ /* 0x000fe40000000000 */
[----:B------:R-:W-:-:S09]  /*fad0*/  LOP3.LUT P1, RZ, R18, 0x8000000, RZ, 0xc0, !PT ;  /* 0x0800000012ff7812 */ /* 0x000fd2000782c0ff */
[----:B----4-:R-:W-:-:S05]  /*fae0*/  @!P3 IMAD R93, R98, R17, RZ ;  /* 0x00000011625db224 */ /* 0x010fca00078e02ff */
[----:B------:R-:W-:Y:S01]  /*faf0*/  @!P3 STG.E.U8 desc[UR44][R14.64+0x70], R93 ;  /* 0x0000705d0e00b986 */ /* 0x000fe2000c10112c */
[----:B------:R-:W-:Y:S01]  /*fb00*/  ISETP.LT.OR P3, PT, R0, 0x79, !P2 ;  /* 0x000000790000780c */ /* 0x000fe20005761670 */
[----:B------:R-:W-:-:S05]  /*fb10*/  @!P1 IMAD R99, R99, R17, RZ ;  /* 0x0000001163639224 */ /* 0x000fca00078e02ff */
[----:B------:R0:W-:Y:S07]  /*fb20*/  @!P1 STG.E.U8 desc[UR44][R12.64+0x71], R99 ;  /* 0x000071630c009986 */ /* 0x0001ee000c10112c */
[----:B-1----:R-:W-:-:S05]  /*fb30*/  @!P3 IMAD R9, R100, R17, RZ ;  /* 0x000000116409b224 */ /* 0x002fca00078e02ff */
[----:B------:R1:W-:Y:S01]  /*fb40*/  @!P3 STG.E.U8 desc[UR44][R4.64+0x78], R9 ;  /* 0x000078090400b986 */ /* 0x0003e2000c10112c */
[----:B------:R-:W-:Y:S02]  /*fb50*/  ISETP.LT.OR P3, PT, R0, 0x7a, !P2 ;  /* 0x0000007a0000780c */ /* 0x000fe40005761670 */
[C---:B------:R-:W-:Y:S02]  /*fb60*/  LOP3.LUT P4, RZ, R18.reuse, 0x1000000, RZ, 0xc0, !PT ;  /* 0x0100000012ff7812 */ /* 0x040fe4000788c0ff */
[----:B------:R-:W-:-:S09]  /*fb70*/  LOP3.LUT P5, RZ, R18, 0x100000, RZ, 0xc0, !PT ;  /* 0x0010000012ff7812 */ /* 0x000fd200078ac0ff */
[----:B------:R-:W-:-:S05]  /*fb80*/  @!P3 IMAD R101, R101, R17, RZ ;  /* 0x000000116565b224 */ /* 0x000fca00078e02ff */
[----:B------:R-:W-:Y:S01]  /*fb90*/  @!P3 STG.E.U8 desc[UR44][R4.64+0x79], R101 ;  /* 0x000079650400b986 */ /* 0x000fe2000c10112c */
[----:B------:R-:W-:Y:S01]  /*fba0*/  ISETP.LT.OR P3, PT, R0, 0x61, !P0 ;  /* 0x000000610000780c */ /* 0x000fe20004761670 */
[-C--:B------:R-:W-:Y:S02]  /*fbb0*/  @!P4 IMAD R11, R102, R17.reuse, RZ ;  /* 0x00000011660bc224 */ /* 0x080fe400078e02ff */
[----:B------:R-:W-:-:S03]  /*fbc0*/  @!P5 IMAD R103, R103, R17, RZ ;  /* 0x000000116767d224 */ /* 0x000fc600078e02ff */
[----:B------:R4:W-:Y:S07]  /*fbd0*/  @!P4 STG.E.U8 desc[UR44][R184.64+0x78], R11 ;  /* 0x0000780bb800c986 */ /* 0x0009ee000c10112c */
[----:B0-----:R-:W-:Y:S01]  /*fbe0*/  @!P3 IMAD R13, R72, R17, RZ ;  /* 0x00000011480db224 */ /* 0x001fe200078e02ff */
[----:B------:R-:W-:Y:S04]  /*fbf0*/  @!P5 STG.E.U8 desc[UR44][R20.64+0x79], R103 ;  /* 0x000079671400d986 */ /* 0x000fe8000c10112c */
[----:B------:R0:W-:Y:S01]  /*fc00*/  @!P3 STG.E.U8 desc[UR44][R6.64+0x60], R13 ;  /* 0x0000600d0600b986 */ /* 0x0001e2000c10112c */
[----:B------:R-:W-:-:S02]  /*fc10*/  ISETP.LT.OR P3, PT, R0, 0x62, !P0 ;  /* 0x000000620000780c */ /* 0x000fc40004761670 */
[----:B------:R-:W-:-:S11]  /*fc20*/  LOP3.LUT P6, RZ, R18, 0x20000, RZ, 0xc0, !PT ;  /* 0x0002000012ff7812 */ /* 0x000fd600078cc0ff */
[----:B------:R-:W-:-:S05]  /*fc30*/  @!P3 IMAD R73, R73, R17, RZ ;  /* 0x000000114949b224 */ /* 0x000fca00078e02ff */
[----:B------:R-:W-:Y:S01]  /*fc40*/  @!P3 STG.E.U8 desc[UR44][R6.64+0x61], R73 ;  /* 0x000061490600b986 */ /* 0x000fe2000c10112c */
[----:B------:R-:W-:Y:S01]  /*fc50*/  LOP3.LUT P3, RZ, R18, 0x1000, RZ, 0xc0, !PT ;  /* 0x0000100012ff7812 */ /* 0x000fe2000786c0ff */
[----:B-1----:R-:W-:-:S05]  /*fc60*/  @!P6 IMAD R9, R74, R17, RZ ;  /* 0x000000114a09e224 */ /* 0x002fca00078e02ff */
[----:B------:R1:W-:Y:S07]  /*fc70*/  @!P6 STG.E.U8 desc[UR44][R188.64+0x60], R9 ;  /* 0x00006009bc00e986 */ /* 0x0003ee000c10112c */
[----:B------:R-:W-:-:S05]  /*fc80*/  @!P3 IMAD R75, R75, R17, RZ ;  /* 0x000000114b4bb224 */ /* 0x000fca00078e02ff */
[----:B------:R-:W-:Y:S01]  /*fc90*/  @!P3 STG.E.U8 desc[UR44][R186.64+0x61], R75 ;  /* 0x0000614bba00b986 */ /* 0x000fe2000c10112c */
[----:B------:R-:W-:-:S13]  /*fca0*/  ISETP.LT.OR P3, PT, R0, 0x69, !P0 ;  /* 0x000000690000780c */ /* 0x000fda0004761670 */
[----:B----4-:R-:W-:-:S05]  /*fcb0*/  @!P3 IMAD R11, R76, R17, RZ ;  /* 0x000000114c0bb224 */ /* 0x010fca00078e02ff */
[----:B------:R4:W-:Y:S01]  /*fcc0*/  @!P3 STG.E.U8 desc[UR44][R6.64+0x68], R11 ;  /* 0x0000680b0600b986 */ /* 0x0009e2000c10112c */
[----:B------:R-:W-:Y:S02]  /*fcd0*/  ISETP.LT.OR P3, PT, R0, 0x6a, !P0 ;  /* 0x0000006a0000780c */ /* 0x000fe40004761670 */
[----:B------:R-:W-:-:S11]  /*fce0*/  LOP3.LUT P1, RZ, R18, 0x800, RZ, 0xc0, !PT ;  /* 0x0000080012ff7812 */ /* 0x000fd6000782c0ff */
[----:B------:R-:W-:-:S05]  /*fcf0*/  @!P3 IMAD R77, R77, R17, RZ ;  /* 0x000000114d4db224 */ /* 0x000fca00078e02ff */
[----:B------:R-:W-:Y:S01]  /*fd00*/  @!P3 STG.E.U8 desc[UR44][R6.64+0x69], R77 ;  /* 0x0000694d0600b986 */ /* 0x000fe2000c10112c */
        /* <DEDUP_REMOVED lines=19> */
[----:B------:R0:W-:Y:S01]  /*fe40*/  @!P3 STG.E.U8 desc[UR44][R6.64+0x78], R13 ;  /* 0x0000780d0600b986 */ /* 0x0001e2000c10112c */
[----:B------:R-:W-:Y:S02]  /*fe50*/  ISETP.LT.OR P3, PT, R0, 0x7a, !P0 ;  /* 0x0000007a0000780c */ /* 0x000fe40004761670 */
[----:B------:R-:W-:Y:S02]  /*fe60*/  ISETP.NE.AND P4, PT, R108, RZ, PT ;  /* 0x000000ff6c00720c */ /* 0x000fe40003f85270 */
        /* <DEDUP_REMOVED lines=12> */
[----:B------:R-:W-:-:S11]  /*ff30*/  ISETP.NE.AND P1, PT, R104, RZ, PT ;  /* 0x000000ff6800720c */ /* 0x000fd60003f25270 */
[----:B------:R-:W-:-:S05]  /*ff40*/  @!P3 IMAD R57, R57, R17, RZ ;  /* 0x000000113939b224 */ /* 0x000fca00078e02ff */
[----:B------:R-:W-:Y:S01]  /*ff50*/  @!P3 STG.E.U8 desc[UR44][R2.64+0x81], R57 ;  /* 0x000081390200b986 */ /* 0x000fe2000c10112c */
[----:B------:R-:W-:-:S13]  /*ff60*/  ISETP.LT.OR P3, PT, R0, 0x81, !P1 ;  /* 0x000000810000780c */ /* 0x000fda0004f61670 */
[----:B------:R-:W-:Y:S01]  /*ff70*/  @!P3 IADD3 R8, P5, R2, R233, RZ ;  /* 0x000000e90208b210 */ /* 0x000fe20007fbe0ff */
[----:B0-----:R-:W-:-:S04]  /*ff80*/  @!P3 IMAD R13, R58, R17, RZ ;  /* 0x000000113a0db224 */ /* 0x001fc800078e02ff */
[----:B-1----:R-:W-:-:S05]  /*ff90*/  @!P3 IMAD.X R9, R3, 0x1, R23, P5 ;  /* 0x000000010309b824 */ /* 0x002fca00028e0617 */
[----:B------:R0:W-:Y:S01]  /*ffa0*/  @!P3 STG.E.U8 desc[UR44][R8.64+0x80], R13 ;  /* 0x0000800d0800b986 */ /* 0x0001e2000c10112c */
[----:B------:R-:W-:-:S13]  /*ffb0*/  ISETP.LT.OR P3, PT, R0, 0x82, !P1 ;  /* 0x000000820000780c */ /* 0x000fda0004f61670 */
[----:B------:R-:W-:Y:S01]  /*ffc0*/  @!P3 IADD3 R10, P5, R2, R233, RZ ;  /* 0x000000e9020ab210 */ /* 0x000fe20007fbe0ff */
[----:B------:R-:W-:-:S04]  /*ffd0*/  @!P3 IMAD R59, R59, R17, RZ ;  /* 0x000000113b3bb224 */ /* 0x000fc800078e02ff */
[----:B----4-:R-:W-:-:S05]  /*ffe0*/  @!P3 IMAD.X R11, R3, 0x1, R23, P5 ;  /* 0x00000001030bb824 */ /* 0x010fca00028e0617 */
[----:B------:R1:W-:Y:S01]  /*fff0*/  @!P3 STG.E.U8 desc[UR44][R10.64+0x81], R59 ;  /* 0x0000813b0a00b986 */ /* 0x0003e2000c10112c */
[----:B------:R-:W-:-:S13]  /*10000*/  ISETP.LT.OR P3, PT, R0, 0x89, !P4 ;  /* 0x000000890000780c */ /* 0x000fda0006761670 */
[----:B------:R-:W-:-:S05]  /*10010*/  @!P3 IMAD R15, R60, R17, RZ ;  /* 0x000000113c0fb224 */ /* 0x000fca00078e02ff */
        /* <DEDUP_REMOVED lines=15> */
[----:B----4-:R-:W-:-:S05]  /*10110*/  @!P3 IMAD R15, R64, R17, RZ ;  /* 0x00000011400fb224 */ /* 0x010fca00078e02ff */
        /* <DEDUP_REMOVED lines=20> */
[C---:B------:R-:W-:Y:S02]  /*10260*/  ISETP.LT.OR P3, PT, R0.reuse, 0x99, !P1 ;  /* 0x000000990000780c */ /* 0x040fe40004f61670 */
[----:B------:R-:W-:-:S11]  /*10270*/  ISETP.LT.OR P1, PT, R0, 0x9a, !P1 ;  /* 0x0000009a0000780c */ /* 0x000fd60004f21670 */
[----:B0-----:R-:W-:Y:S01]  /*10280*/  @!P3 IADD3 R8, P5, R2, R233, RZ ;  /* 0x000000e90208b210 */ /* 0x001fe20007fbe0ff */
[----:B------:R-:W-:-:S04]  /*10290*/  @!P3 IMAD R13, R70, R17, RZ ;  /* 0x00000011460db224 */ /* 0x000fc800078e02ff */
[----:B------:R-:W-:-:S05]  /*102a0*/  @!P3 IMAD.X R9, R3, 0x1, R23, P5 ;  /* 0x000000010309b824 */ /* 0x000fca00028e0617 */
[----:B------:R0:W-:Y:S01]  /*102b0*/  @!P3 STG.E.U8 desc[UR44][R8.64+0x98], R13 ;  /* 0x0000980d0800b986 */ /* 0x0001e2000c10112c */
[----:B-1----:R-:W-:Y:S01]  /*102c0*/  @!P1 IADD3 R10, P3, R2, R233, RZ ;  /* 0x000000e9020a9210 */ /* 0x002fe20007f7e0ff */
[----:B------:R-:W-:-:S04]  /*102d0*/  @!P1 IMAD R71, R71, R17, RZ ;  /* 0x0000001147479224 */ /* 0x000fc800078e02ff */
[----:B------:R-:W-:-:S05]  /*102e0*/  @!P1 IMAD.X R11, R3, 0x1, R23, P3 ;  /* 0x00000001030b9824 */ /* 0x000fca00018e0617 */
[----:B------:R1:W-:Y:S01]  /*102f0*/  @!P1 STG.E.U8 desc[UR44][R10.64+0x99], R71 ;  /* 0x000099470a009986 */ /* 0x0003e2000c10112c */
[----:B------:R-:W-:-:S13]  /*10300*/  ISETP.LT.OR P1, PT, R0, 0x81, !P2 ;  /* 0x000000810000780c */ /* 0x000fda0005721670 */
[----:B----4-:R-:W-:-:S05]  /*10310*/  @!P1 IMAD R15, R40, R17, RZ ;  /* 0x00000011280f9224 */ /* 0x010fca00078e02ff */
[----:B------:R-:W-:Y:S01]  /*10320*/  @!P1 STG.E.U8 desc[UR44][R4.64+0x80], R15 ;  /* 0x0000800f04009986 */ /* 0x000fe2000c10112c */
        /* <DEDUP_REMOVED lines=17> */
[----:B------:R-:W-:-:S05]  /*10440*/  @!P6 IMAD R13, R46, R17, RZ ;  /* 0x000000112e0de224 */ /* 0x000fca00078e02ff */
[----:B------:R4:W-:Y:S07]  /*10450*/  @!P6 STG.E.U8 desc[UR44][R202.64+0x88], R13 ;  /* 0x0000880dca00e986 */ /* 0x0009ee000c10112c */
[----:B------:R-:W-:-:S05]  /*10460*/  @!P1 IMAD R47, R47, R17, RZ ;  /* 0x000000112f2f9224 */ /* 0x000fca00078e02ff */
[----:B------:R-:W-:Y:S01]  /*10470*/  @!P1 STG.E.U8 desc[UR44][R172.64+0x89], R47 ;  /* 0x0000892fac009986 */ /* 0x000fe2000c10112c */
[----:B------:R-:W-:-:S13]  /*10480*/  ISETP.LT.OR P1, PT, R0, 0x91, !P2 ;  /* 0x000000910000780c */ /* 0x000fda0005721670 */
[----:B0-----:R-:W-:-:S05]  /*10490*/  @!P1 IMAD R9, R48, R17, RZ ;  /* 0x0000001130099224 */ /* 0x001fca00078e02ff */
[----:B------:R2:W-:Y:S01]  /*104a0*/  @!P1 STG.E.U8 desc[UR44][R4.64+0x90], R9 ;  /* 0x0000900904009986 */ /* 0x0005e2000c10112c */
[----:B------:R-:W-:Y:S02]  /*104b0*/  ISETP.LT.OR P1, PT, R0, 0x92, !P2 ;  /* 0x000000920000780c */ /* 0x000fe40005721670 */
        /* <DEDUP_REMOVED lines=8> */
[C---:B------:R-:W-:Y:S02]  /*10540*/  ISETP.LT.OR P1, PT, R0.reuse, 0x99, !P2 ;  /* 0x000000990000780c */ /* 0x040fe40005721670 */
[----:B------:R-:W-:Y:S02]  /*10550*/  ISETP.LT.OR P2, PT, R0, 0x9a, !P2 ;  /* 0x0000009a0000780c */ /* 0x000fe40005741670 */
[C---:B------:R-:W-:Y:S02]  /*10560*/  LOP3.LUT P3, RZ, R18.reuse, 0x4000, RZ, 0xc0, !PT ;  /* 0x0000400012ff7812 */ /* 0x040fe4000786c0ff */
[----:B------:R-:W-:-:S07]  /*10570*/  LOP3.LUT P5, RZ, R18, 0x2000, RZ, 0xc0, !PT ;  /* 0x0000200012ff7812 */ /* 0x000fce00078ac0ff */
[----:B----4-:R-:W-:-:S05]  /*10580*/  @!P1 IMAD R13, R52, R17, RZ ;  /* 0x00000011340d9224 */ /* 0x010fca00078e02ff */
[----:B------:R-:W-:Y:S01]  /*10590*/  @!P1 STG.E.U8 desc[UR44][R4.64+0x98], R13 ;  /* 0x0000980d04009986 */ /* 0x000fe2000c10112c */
[----:B------:R-:W-:Y:S01]  /*105a0*/  ISETP.LT.OR P1, PT, R0, 0x81, !P0 ;  /* 0x000000810000780c */ /* 0x000fe20004721670 */
[-C--:B------:R-:W-:Y:S02]  /*105b0*/  @!P2 IMAD R53, R53, R17.reuse, RZ ;  /* 0x000000113535a224 */ /* 0x080fe400078e02ff */
[-C--:B--2---:R-:W-:Y:S02]  /*105c0*/  @!P3 IMAD R9, R54, R17.reuse, RZ ;  /* 0x000000113609b224 */ /* 0x084fe400078e02ff */
[-C--:B------:R-:W-:Y:S01]  /*105d0*/  @!P5 IMAD R55, R55, R17.reuse, RZ ;  /* 0x000000113737d224 */ /* 0x080fe200078e02ff */
[----:B------:R3:W-:Y:S04]  /*105e0*/  @!P2 STG.E.U8 desc[UR44][R4.64+0x99], R53 ;  /* 0x000099350400a986 */ /* 0x0007e8000c10112c */
[----:B------:R1:W-:Y:S03]  /*105f0*/  @!P3 STG.E.U8 desc[UR44][R206.64+0x98], R9 ;  /* 0x00009809ce00b986 */ /* 0x0003e6000c10112c */
[----:B0-----:R-:W-:Y:S01]  /*10600*/  @!P1 IMAD R11, R24, R17, RZ ;  /* 0x00000011180b9224 */ /* 0x001fe200078e02ff */
[----:B------:R-:W-:Y:S04]  /*10610*/  @!P5 STG.E.U8 desc[UR44][R176.64+0x99], R55 ;  /* 0x00009937b000d986 */ /* 0x000fe8000c10112c */
[----:B------:R0:W-:Y:S01]  /*10620*/  @!P1 STG.E.U8 desc[UR44][R6.64+0x80], R11 ;  /* 0x0000800b06009986 */ /* 0x0001e2000c10112c */
[----:B------:R-:W-:-:S02]  /*10630*/  ISETP.LT.OR P1, PT, R0, 0x82, !P0 ;  /* 0x000000820000780c */ /* 0x000fc40004721670 */
[----:B------:R-:W-:-:S04]  /*10640*/  LOP3.LUT P4, RZ, R19, 0x20000, RZ, 0xc0, !PT ;  /* 0x0002000013ff7812 */ /* 0x000fc8000788c0ff */
[C---:B------:R-:W-:Y:S02]  /*10650*/  ISETP.LT.OR P3, PT, R0.reuse, 0x81, !P4 ;  /* 0x000000810000780c */ /* 0x040fe40006761670 */
[----:B------:R-:W-:-:S05]  /*10660*/  ISETP.LT.OR P5, PT, R0, 0x82, !P4 ;  /* 0x000000820000780c */ /* 0x000fca00067a1670 */
[----:B------:R-:W-:-:S05]  /*10670*/  @!P1 IMAD R25, R25, R17, RZ ;  /* 0x0000001119199224 */ /* 0x000fca00078e02ff */
[----:B------:R-:W-:Y:S01]  /*10680*/  @!P1 STG.E.U8 desc[UR44][R6.64+0x81], R25 ;  /* 0x0000811906009986 */ /* 0x000fe2000c10112c */
[----:B------:R-:W-:Y:S01]  /*10690*/  ISETP.LT.OR P1, PT, R0, 0x89, !P0 ;  /* 0x000000890000780c */ /* 0x000fe20004721670 */
[-C--:B---3--:R-:W-:Y:S01]  /*106a0*/  @!P3 IMAD R5, R26, R17.reuse, RZ ;  /* 0x000000111a05b224 */ /* 0x088fe200078e02ff */
[----:B------:R-:W-:Y:S01]  /*106b0*/  ISETP.LT.OR P2, PT, R0, 0x8a, !P0 ;  /* 0x0000008a0000780c */ /* 0x000fe20004741670 */
[----:B------:R-:W-:-:S03]  /*106c0*/  @!P5 IMAD R27, R27, R17, RZ ;  /* 0x000000111b1bd224 */ /* 0x000fc600078e02ff */
[----:B------:R2:W-:Y:S01]  /*106d0*/  @!P3 STG.E.U8 desc[UR44][R208.64+0x80], R5 ;  /* 0x00008005d000b986 */ /* 0x0005e2000c10112c */
[----:B------:R-:W-:-:S03]  /*106e0*/  LOP3.LUT P6, RZ, R19, 0x40000, RZ, 0xc0, !PT ;  /* 0x0004000013ff7812 */ /* 0x000fc600078cc0ff */
[----:B------:R-:W-:Y:S01]  /*106f0*/  @!P5 STG.E.U8 desc[UR44][R178.64+0x81], R27 ;  /* 0x0000811bb200d986 */ /* 0x000fe2000c10112c */
[----:B------:R-:W-:Y:S02]  /*10700*/  ISETP.LT.OR P5, PT, R0, 0x89, !P4 ;  /* 0x000000890000780c */ /* 0x000fe400067a1670 */
[-C--:B-1----:R-:W-:Y:S01]  /*10710*/  @!P1 IMAD R9, R28, R17.reuse, RZ ;  /* 0x000000111c099224 */ /* 0x082fe200078e02ff */
[----:B------:R-:W-:Y:S01]  /*10720*/  ISETP.LT.OR P3, PT, R0, 0x91, !P0 ;  /* 0x000000910000780c */ /* 0x000fe20004761670 */
[----:B------:R-:W-:-:S03]  /*10730*/  @!P2 IMAD R29, R29, R17, RZ ;  /* 0x000000111d1da224 */ /* 0x000fc600078e02ff */
[----:B------:R1:W-:Y:S01]  /*10740*/  @!P1 STG.E.U8 desc[UR44][R6.64+0x88], R9 ;  /* 0x0000880906009986 */ /* 0x0003e2000c10112c */
[C---:B------:R-:W-:Y:S01]  /*10750*/  ISETP.LT.OR P1, PT, R0.reuse, 0x91, !P4 ;  /* 0x000000910000780c */ /* 0x040fe20006721670 */
[-C--:B------:R-:W-:Y:S02]  /*10760*/  @!P6 IMAD R31, R31, R17.reuse, RZ ;  /* 0x000000111f1fe224 */ /* 0x080fe400078e02ff */
[----:B------:R-:W-:Y:S01]  /*10770*/  @!P2 STG.E.U8 desc[UR44][R6.64+0x89], R29 ;  /* 0x0000891d0600a986 */ /* 0x000fe2000c10112c */
[----:B------:R-:W-:Y:S01]  /*10780*/  ISETP.LT.OR P2, PT, R0, 0x92, !P0 ;  /* 0x000000920000780c */ /* 0x000fe20004741670 */
[----:B0-----:R-:W-:-:S03]  /*10790*/  @!P5 IMAD R11, R30, R17, RZ ;  /* 0x000000111e0bd224 */ /* 0x001fc600078e02ff */
[----:B------:R-:W-:Y:S02]  /*107a0*/  @!P3 IMAD R13, R32, R17, RZ ;  /* 0x00000011200db224 */ /* 0x000fe400078e02ff */
[----:B------:R0:W-:Y:S04]  /*107b0*/  @!P5 STG.E.U8 desc[UR44][R180.64+0x88], R11 ;  /* 0x0000880bb400d986 */ /* 0x0001e8000c10112c */
[----:B------:R-:W-:Y:S01]  /*107c0*/  @!P6 STG.E.U8 desc[UR44][R210.64+0x89], R31 ;  /* 0x0000891fd200e986 */ /* 0x000fe2000c10112c */
[----:B------:R-:W-:-:S03]  /*107d0*/  @!P1 IADD3 R4, P5, P6, R233, R2, R16 ;  /* 0x00000002e9049210 */ /* 0x000fc60007ebe010 */
[----:B------:R3:W-:Y:S01]  /*107e0*/  @!P3 STG.E.U8 desc[UR44][R6.64+0x90], R13 ;  /* 0x0000900d0600b986 */ /* 0x0007e2000c10112c */
[C---:B------:R-:W-:Y:S02]  /*107f0*/  ISETP.LT.OR P3, PT, R0.reuse, 0x92, !P4 ;  /* 0x000000920000780c */ /* 0x040fe40006761670 */
[----:B--2---:R-:W-:Y:S01]  /*10800*/  @!P1 IADD3.X R5, R23, R3, R236, P5, P6 ;  /* 0x0000000317059210 */ /* 0x004fe20002fec4ec */
[-C--:B------:R-:W-:Y:S01]  /*10810*/  @!P2 IMAD R33, R33, R17.reuse, RZ ;  /* 0x000000112121a224 */ /* 0x080fe200078e02ff */
[----:B------:R-:W-:Y:S01]  /*10820*/  ISETP.LT.OR P5, PT, R0, 0x99, !P4 ;  /* 0x000000990000780c */ /* 0x000fe200067a1670 */
[----:B------:R-:W-:Y:S01]  /*10830*/  @!P1 IMAD R15, R34, R17, RZ ;  /* 0x00000011220f9224 */ /* 0x000fe200078e02ff */
[----:B------:R-:W-:Y:S02]  /*10840*/  ISETP.LT.OR P4, PT, R0, 0x9a, !P4 ;  /* 0x0000009a0000780c */ /* 0x000fe40006781670 */
[----:B------:R2:W-:Y:S04]  /*10850*/  @!P2 STG.E.U8 desc[UR44][R6.64+0x91], R33 ;  /* 0x000091210600a986 */ /* 0x0005e8000c10112c */
[----:B------:R2:W-:Y:S01]  /*10860*/  @!P1 STG.E.U8 desc[UR44][R4.64+0x90], R15 ;  /* 0x0000900f04009986 */ /* 0x0005e2000c10112c */
[----:B------:R-:W-:-:S04]  /*10870*/  @!P3 IADD3 R8, P1, P2, R233, R2, R16 ;  /* 0x00000002e908b210 */ /* 0x000fc80007a3e010 */
[----:B-1----:R-:W-:Y:S02]  /*10880*/  @!P3 IADD3.X R9, R23, R3, R236, P1, P2 ;  /* 0x000000031709b210 */ /* 0x002fe40000fe44ec */
[----:B------:R-:W-:-:S04]  /*10890*/  @!P5 IADD3 R10, P1, P2, R233, R2, R16 ;  /* 0x00000002e90ad210 */ /* 0x000fc80007a3e010 */
[----:B0-----:R-:W-:Y:S02]  /*108a0*/  @!P5 IADD3.X R11, R23, R3, R236, P1, P2 ;  /* 0x00000003170bd210 */ /* 0x001fe40000fe44ec */
[----:B------:R-:W-:Y:S02]  /*108b0*/  @!P4 IADD3 R2, P1, P2, R233, R2, R16 ;  /* 0x00000002e902c210 */ /* 0x000fe40007a3e010 */
[----:B------:R2:W5:Y:S01]  /*108c0*/  LDL.LU R16, [R1+0xa4] ;  /* 0x0000a40001107983 */ /* 0x0005620000300800 */
[C---:B------:R-:W-:Y:S02]  /*108d0*/  ISETP.LT.OR P6, PT, R0.reuse, 0x99, !P0 ;  /* 0x000000990000780c */ /* 0x040fe400047c1670 */
[----:B------:R-:W-:Y:S01]  /*108e0*/  ISETP.LT.OR P0, PT, R0, 0x9a, !P0 ;  /* 0x0000009a0000780c */ /* 0x000fe20004701670 */
[----:B------:R-:W-:Y:S01]  /*108f0*/  @!P3 IMAD R35, R35, R17, RZ ;  /* 0x000000112323b224 */ /* 0x000fe200078e02ff */
[----:B------:R-:W-:Y:S01]  /*10900*/  @!P4 IADD3.X R3, R23, R3, R236, P1, P2 ;  /* 0x000000031703c210 */ /* 0x000fe20000fe44ec */
[----:B------:R-:W-:-:S02]  /*10910*/  @!P5 IMAD R21, R38, R17, RZ ;  /* 0x000000112615d224 */ /* 0x000fc400078e02ff */
[-C--:B------:R-:W-:Y:S01]  /*10920*/  @!P4 IMAD R39, R39, R17.reuse, RZ ;  /* 0x000000112727c224 */ /* 0x080fe200078e02ff */
[----:B------:R2:W-:Y:S05]  /*10930*/  @!P3 STG.E.U8 desc[UR44][R8.64+0x91], R35 ;  /* 0x000091230800b986 */ /* 0x0005ea000c10112c */
[-C--:B---3--:R-:W-:Y:S02]  /*10940*/  @!P6 IMAD R13, R36, R17.reuse, RZ ;  /* 0x00000011240de224 */ /* 0x088fe400078e02ff */
[----:B------:R-:W-:-:S03]  /*10950*/  @!P0 IMAD R37, R37, R17, RZ ;  /* 0x0000001125258224 */ /* 0x000fc600078e02ff */
[----:B------:R2:W-:Y:S04]  /*10960*/  @!P6 STG.E.U8 desc[UR44][R6.64+0x98], R13 ;  /* 0x0000980d0600e986 */ /* 0x0005e8000c10112c */
[----:B------:R2:W-:Y:S04]  /*10970*/  @!P0 STG.E.U8 desc[UR44][R6.64+0x99], R37 ;  /* 0x0000992506008986 */ /* 0x0005e8000c10112c */
[----:B------:R2:W-:Y:S04]  /*10980*/  @!P5 STG.E.U8 desc[UR44][R10.64+0x98], R21 ;  /* 0x000098150a00d986 */ /* 0x0005e8000c10112c */
[----:B------:R2:W-:Y:S02]  /*10990*/  @!P4 STG.E.U8 desc[UR44][R2.64+0x99], R39 ;  /* 0x000099270200c986 */ /* 0x0005e4000c10112c */
.L_x_81:
[----:B------:R-:W-:Y:S05]  /*109a0*/  BSYNC B0 ;  /* 0x0000000000007941 */ /* 0x000fea0003800000 */
.L_x_35:
[----:B0-2---:R-:W2:Y:S04]  /*109b0*/  LDL.LU R3, [R1+0x9c] ;  /* 0x00009c0001037983 */ /* 0x005ea80000300800 */
[----:B------:R-:W2:Y:S01]  /*109c0*/  LDL.LU R2, [R1+0xa0] ;  /* 0x0000a00001027983 */ /* 0x000ea20000300800 */
[----:B------:R-:W-:Y:S01]  /*109d0*/  ULDC UR4, c[0x0][0xc] ;  /* 0x0000030000047ab9 */ /* 0x000fe20000000800 */
[----:B------:R-:W-:Y:S01]  /*109e0*/  ULDC UR5, c[0x0][0x10] ;  /* 0x0000040000057ab9 */ /* 0x000fe20000000800 */
[----:B------:R-:W2:Y:S01]  /*109f0*/  LDC R5, c[0x0][0x14] ;  /* 0x00000500ff057b82 */ /* 0x000ea20000000800 */
[----:B------:R-:W-:Y:S01]  /*10a00*/  UIMAD.WIDE.U32 UR4, UR4, UR5, URZ ;  /* 0x00000005040472a5 */ /* 0x000fe2000f8e003f */
[----:B------:R-:W-:Y:S01]  /*10a10*/  PRMT R0, RZ, 0x7610, R0 ;  /* 0x00007610ff007816 */ /* 0x000fe20000000000 */
[----:B------:R-:W-:Y:S01]  /*10a20*/  UMOV UR41, 0xffffffff ;  /* 0xffffffff00297882 */ /* 0x000fe20000000000 */
[----:B------:R-:W-:-:S03]  /*10a30*/  UMOV UR42, 0xffffffff ;  /* 0xffffffff002a7882 */ /* 0x000fc60000000000 */
[----:B--2---:R-:W-:-:S04]  /*10a40*/  IMAD.WIDE.U32 R2, R5, UR4, R2 ;  /* 0x0000000405027c25 */ /* 0x004fc8000f8e0002 */
[----:B------:R-:W-:Y:S01]  /*10a50*/  IMAD R5, R5, UR5, RZ ;  /* 0x0000000505057c24 */ /* 0x000fe2000f8e02ff */
[----:B------:R-:W-:Y:S01]  /*10a60*/  ULDC.64 UR4, c[0x0][0x650] ;  /* 0x0001940000047ab9 */ /* 0x000fe20000000a00 */
[----:B------:R-:W-:Y:S01]  /*10a70*/  IMAD.MOV.U32 R6, RZ, RZ, R2 ;  /* 0x000000ffff067224 */ /* 0x000fe200078e0002 */
[----:B------:R-:W-:Y:S01]  /*10a80*/  ISETP.GE.U32.AND P0, PT, R2, UR4, PT ;  /* 0x0000000402007c0c */ /* 0x000fe2000bf06070 */
[----:B------:R-:W-:-:S05]  /*10a90*/  IMAD.IADD R4, R3, 0x1, R5 ;  /* 0x0000000103047824 */ /* 0x000fca00078e0205 */
[----:B------:R0:W-:Y:S01]  /*10aa0*/  STL [R1+0x9c], R4 ;  /* 0x00009c0401007387 */ /* 0x0001e20000100800 */
[----:B------:R-:W-:-:S03]  /*10ab0*/  ISETP.GE.U32.AND.EX P0, PT, R4, UR5, PT, P0 ;  /* 0x0000000504007c0c */ /* 0x000fc6000bf06100 */
[----:B------:R0:W-:Y:S10]  /*10ac0*/  STL [R1+0xa0], R6 ;  /* 0x0000a00601007387 */ /* 0x0001f40000100800 */
[----:B0-----:R-:W-:Y:S05]  /*10ad0*/  @P0 BRA `(.L_x_82) ;  /* 0x0000000400880947 */ /* 0x001fea0003800000 */
[----:B------:R-:W0:Y:S01]  /*10ae0*/  S2UR UR6, SR_CTAID.X ;  /* 0x00000000000679c3 */ /* 0x000e220000002500 */
[----:B------:R-:W-:Y:S01]  /*10af0*/  ULDC.64 UR12, c[0x0][0x628] ;  /* 0x00018a00000c7ab9 */ /* 0x000fe20000000a00 */
[----:B------:R-:W-:Y:S01]  /*10b00*/  ULDC UR4, c[0x0][0x150] ;  /* 0x0000540000047ab9 */ /* 0x000fe20000000800 */
[----:B------:R-:W-:Y:S01]  /*10b10*/  ISETP.NE.U32.AND P0, PT, RZ, UR12, PT ;  /* 0x0000000cff007c0c */ /* 0x000fe2000bf05070 */
[----:B------:R-:W-:Y:S01]  /*10b20*/  ULDC UR15, c[0x0][0x630] ;  /* 0x00018c00000f7ab9 */ /* 0x000fe20000000800 */
[----:B------:R-:W-:Y:S01]  /*10b30*/  R2UR UR16, R6 ;  /* 0x00000000061072ca */ /* 0x000fe200000e0000 */
[----:B------:R-:W-:Y:S01]  /*10b40*/  ULDC UR19, c[0x0][0x154] ;  /* 0x0000550000137ab9 */ /* 0x000fe20000000800 */
[----:B------:R-:W-:Y:S01]  /*10b50*/  ISETP.NE.AND.EX P0, PT, RZ, UR13, PT, P0 ;  /* 0x0000000dff007c0c */ /* 0x000fe2000bf05300 */
[----:B------:R-:W2:Y:S01]  /*10b60*/  S2UR UR18, SR_CTAID.Y ;  /* 0x00000000001279c3 */ /* 0x000ea20000002600 */
[----:B------:R-:W-:Y:S02]  /*10b70*/  R2UR UR17, R4 ;  /* 0x00000000041172ca */ /* 0x000fe400000e0000 */
[----:B------:R-:W-:-:S02]  /*10b80*/  R2UR UR10, R6 ;  /* 0x00000000060a72ca */ /* 0x000fc400000e0000 */
[----:B------:R-:W-:Y:S02]  /*10b90*/  R2UR UR11, R4 ;  /* 0x00000000040b72ca */ /* 0x000fe400000e0000 */
[----:B0-----:R-:W-:-:S05]  /*10ba0*/  I2FP.F32.U32 R0, UR6 ;  /* 0x0000000600007c45 */ /* 0x001fca0008201000 */
[----:B------:R-:W-:-:S04]  /*10bb0*/  FMUL R0, R0, UR4 ;  /* 0x0000000400007c20 */ /* 0x000fc80008400000 */
[----:B------:R0:W3:Y:S01]  /*10bc0*/  F2I.U32.TRUNC.NTZ R2, R0 ;  /* 0x0000000000027305 */ /* 0x0000e2000020f000 */
[----:B--2---:R-:W-:Y:S05]  /*10bd0*/  @!P0 BRA `(.L_x_83) ;  /* 0x0000000000308947 */ /* 0x004fea0003800000 */
        /* <DEDUP_REMOVED lines=12> */
.L_x_83:
[----:B------:R-:W-:Y:S01]  /*10ca0*/  USHF.R.U64 UR42, UR10, UR15, UR11 ;  /* 0x0000000f0a2a7299 */ /* 0x000fe2000800120b */
[----:B0-----:R-:W-:Y:S01]  /*10cb0*/  I2FP.F32.U32 R0, UR18 ;  /* 0x0000001200007c45 */ /* 0x001fe20008201000 */
[----:B------:R-:W-:Y:S02]  /*10cc0*/  USHF.R.U32.HI UR4, URZ, UR15, UR11 ;  /* 0x0000000f3f047299 */ /* 0x000fe4000801160b */
[----:B------:R-:W-:Y:S02]  /*10cd0*/  UIADD3 UR10, UP0, URZ, -UR42, URZ ;  /* 0x8000002a3f0a7290 */ /* 0x000fe4000ff1e03f */
[----:B------:R-:W-:Y:S01]  /*10ce0*/  FMUL R0, R0, UR19 ;  /* 0x0000001300007c20 */ /* 0x000fe20008400000 */
[----:B------:R-:W-:Y:S01]  /*10cf0*/  ULDC.64 UR12, c[0x0][0x620] ;  /* 0x00018800000c7ab9 */ /* 0x000fe20000000a00 */
[----:B------:R-:W-:Y:S01]  /*10d00*/  UIADD3.X UR4, URZ, ~UR4, URZ, UP0, !UPT ;  /* 0x800000043f047290 */ /* 0x000fe200087fe43f */
[----:B------:R-:W-:Y:S01]  /*10d10*/  UMOV UR8, UR16 ;  /* 0x0000001000087c82 */ /* 0x000fe20008000000 */
[----:B------:R-:W-:-:S02]  /*10d20*/  UMOV UR9, UR17 ;  /* 0x0000001100097c82 */ /* 0x000fc40008000000 */
[----:B------:R-:W-:Y:S01]  /*10d30*/  UIMAD UR4, UR4, UR12, URZ ;  /* 0x0000000c040472a4 */ /* 0x000fe2000f8e023f */
[----:B------:R-:W0:Y:S01]  /*10d40*/  F2I.U32.TRUNC.NTZ R0, R0 ;  /* 0x0000000000007305 */ /* 0x000e22000020f000 */
[----:B------:R-:W-:Y:S01]  /*10d50*/  UIMAD.WIDE.U32 UR8, UR10, UR12, UR8 ;  /* 0x0000000c0a0872a5 */ /* 0x000fe2000f8e0008 */
[----:B---3--:R-:W-:Y:S01]  /*10d60*/  R2UR UR12, R2 ;  /* 0x00000000020c72ca */ /* 0x008fe200000e0000 */
[----:B------:R-:W-:Y:S01]  /*10d70*/  UIMAD UR10, UR10, UR13, UR4 ;  /* 0x0000000d0a0a72a4 */ /* 0x000fe2000f8e0204 */
[----:B------:R-:W-:Y:S01]  /*10d80*/  ULDC UR11, c[0x0][0x618] ;  /* 0x00018600000b7ab9 */ /* 0x000fe20000000800 */
[----:B------:R-:W-:Y:S02]  /*10d90*/  ULDC UR21, c[0x0][0x658] ;  /* 0x0001960000157ab9 */ /* 0x000fe40000000800 */
[----:B------:R-:W-:Y:S01]  /*10da0*/  UIADD3 UR9, UR9, UR10, URZ ;  /* 0x0000000a09097290 */ /* 0x000fe2000fffe03f */
[----:B------:R-:W-:Y:S01]  /*10db0*/  UMOV UR15, 0xffffffff ;  /* 0xffffffff000f7882 */ /* 0x000fe20000000000 */
[----:B------:R-:W-:Y:S01]  /*10dc0*/  ULDC.64 UR4, c[0x0][0x640] ;  /* 0x0001900000047ab9 */ /* 0x000fe20000000a00 */
[----:B------:R-:W-:Y:S01]  /*10dd0*/  USHF.L.U32 UR15, UR15, UR21, URZ ;  /* 0x000000150f0f7299 */ /* 0x000fe2000800063f */
[----:B------:R-:W-:Y:S01]  /*10de0*/  ISETP.NE.U32.AND P0, PT, RZ, UR4, PT ;  /* 0x00000004ff007c0c */ /* 0x000fe2000bf05070 */
[----:B------:R-:W-:-:S02]  /*10df0*/  USHF.R.U64 UR16, UR8, UR11, UR9 ;  /* 0x0000000b08107299 */ /* 0x000fc40008001209 */
[----:B------:R-:W-:Y:S01]  /*10e00*/  USHF.R.U32.HI UR8, URZ, UR11, UR9 ;  /* 0x0000000b3f087299 */ /* 0x000fe20008011609 */
[----:B0-----:R-:W-:Y:S01]  /*10e10*/  R2UR UR14, R0 ;  /* 0x00000000000e72ca */ /* 0x001fe200000e0000 */
[----:B------:R-:W-:Y:S01]  /*10e20*/  ULDC UR17, c[0x0][0x608] ;  /* 0x0001820000117ab9 */ /* 0x000fe20000000800 */
[----:B------:R-:W-:Y:S01]  /*10e30*/  ULOP3.LUT UR40, URZ, UR15, URZ, 0x33, !UPT ;  /* 0x0000000f3f287292 */ /* 0x000fe2000f8e333f */
[----:B------:R-:W-:Y:S01]  /*10e40*/  ISETP.NE.AND.EX P0, PT, RZ, UR5, PT, P0 ;  /* 0x00000005ff007c0c */ /* 0x000fe2000bf05300 */
[----:B------:R-:W-:Y:S02]  /*10e50*/  USHF.R.U64 UR15, UR16, UR17, UR8 ;  /* 0x00000011100f7299 */ /* 0x000fe40008001208 */
[----:B------:R-:W-:Y:S02]  /*10e60*/  USHF.R.U32.HI UR8, URZ, UR17, UR8 ;  /* 0x000000113f087299 */ /* 0x000fe40008011608 */
[----:B------:R-:W-:Y:S02]  /*10e70*/  UIADD3 UR12, -UR12, URZ, URZ ;  /* 0x0000003f0c0c7290 */ /* 0x000fe4000fffe13f */
[----:B------:R-:W-:Y:S01]  /*10e80*/  USHF.R.U64 UR17, UR15, UR21, UR8 ;  /* 0x000000150f117299 */ /* 0x000fe20008001208 */
[----:B------:R-:W-:Y:S01]  /*10e90*/  UMOV UR19, 0x1 ;  /* 0x0000000100137882 */ /* 0x000fe20000000000 */
[----:B------:R-:W-:Y:S01]  /*10ea0*/  ULDC UR13, c[0x0][0x144] ;  /* 0x00005100000d7ab9 */ /* 0x000fe20000000800 */
[----:B------:R-:W-:Y:S01]  /*10eb0*/  ULDC UR7, c[0x0][0x600] ;  /* 0x0001800000077ab9 */ /* 0x000fe20000000800 */
[----:B------:R-:W-:-:S02]  /*10ec0*/  USHF.L.U32 UR24, UR19, UR21, URZ ;  /* 0x0000001513187299 */ /* 0x000fc4000800063f */
[----:B------:R-:W-:Y:S02]  /*10ed0*/  USHF.R.U32.HI UR8, URZ, UR21, UR8 ;  /* 0x000000153f087299 */ /* 0x000fe40008011608 */
[----:B------:R-:W-:Y:S02]  /*10ee0*/  UIMAD UR21, UR13, UR12, UR6 ;  /* 0x0000000c0d1572a4 */ /* 0x000fe4000f8e0206 */
[----:B------:R-:W-:Y:S02]  /*10ef0*/  UIADD3 UR20, UR7, -0x1, URZ ;  /* 0xffffffff07147890 */ /* 0x000fe4000fffe03f */
[----:B------:R-:W-:Y:S01]  /*10f00*/  UIADD3 UR19, -UR14, URZ, URZ ;  /* 0x0000003f0e137290 */ /* 0x000fe2000fffe13f */
[----:B------:R-:W-:Y:S01]  /*10f10*/  ULDC UR25, c[0x0][0x148] ;  /* 0x0000520000197ab9 */ /* 0x000fe20000000800 */
[----:B------:R-:W-:Y:S01]  /*10f20*/  ULDC UR22, c[0x0][0x648] ;  /* 0x0001920000167ab9 */ /* 0x000fe20000000800 */
[----:B------:R-:W-:Y:S01]  /*10f30*/  ULDC UR23, c[0x0][0x638] ;  /* 0x00018e0000177ab9 */ /* 0x000fe20000000800 */
        /* <DEDUP_REMOVED lines=14> */
.L_x_84:
[----:B------:R-:W-:Y:S01]  /*11020*/  UISETP.NE.AND UP0, UPT, UR39, URZ, UPT ;  /* 0x0000003f2700728c */ /* 0x000fe2000bf05270 */
[----:B------:R-:W-:Y:S01]  /*11030*/  IMAD.MOV.U32 R0, RZ, RZ, 0x1 ;  /* 0x00000001ff007424 */ /* 0x000fe200078e00ff */
[----:B------:R-:W-:Y:S02]  /*11040*/  USHF.R.U64 UR4, UR6, UR22, UR8 ;  /* 0x0000001606047299 */ /* 0x000fe40008001208 */
[----:B------:R-:W-:Y:S02]  /*11050*/  ULOP3.LUT UR40, UR15, UR40, URZ, 0xc0, !UPT ;  /* 0x000000280f287292 */ /* 0x000fe4000f8ec03f */
[----:B------:R-:W-:Y:S02]  /*11060*/  UIADD3 UR5, -UR4, URZ, URZ ;  /* 0x0000003f04057290 */ /* 0x000fe4000fffe13f */
[----:B------:R-:W-:Y:S02]  /*11070*/  UIMAD UR40, UR24, UR4, UR40 ;  /* 0x00000004182872a4 */ /* 0x000fe4000f8e0228 */
[----:B------:R-:W-:-:S02]  /*11080*/  ULOP3.LUT UR16, UR16, UR20, URZ, 0xc0, !UPT ;  /* 0x0000001410107292 */ /* 0x000fc4000f8ec03f */
[----:B------:R-:W-:Y:S02]  /*11090*/  @UP0 UIMAD UR21, UR25, UR19, UR18 ;  /* 0x00000013191502a4 */ /* 0x000fe4000f8e0212 */
[----:B------:R-:W-:-:S03]  /*110a0*/  UIMAD UR4, UR5, UR23, UR17 ;  /* 0x00000017050472a4 */ /* 0x000fc6000f8e0211 */
[----:B------:R-:W-:Y:S01]  /*110b0*/  ULDC UR5, c[0x0][0x610] ;  /* 0x0001840000057ab9 */ /* 0x000fe20000000800 */
[----:B------:R-:W-:Y:S02]  /*110c0*/  UIMAD UR4, UR4, UR7, UR16 ;  /* 0x00000007040472a4 */ /* 0x000fe4000f8e0210 */
[----:B------:R-:W-:-:S04]  /*110d0*/  UIMAD UR40, UR40, UR5, UR21 ;  /* 0x00000005282872a4 */ /* 0x000fc8000f8e0215 */
[----:B------:R-:W-:Y:S02]  /*110e0*/  USEL UR41, UR4, UR40, !UP0 ;  /* 0x0000002804297287 */ /* 0x000fe4000c000000 */
[----:B------:R-:W-:-:S12]  /*110f0*/  USEL UR40, UR40, UR4, !UP0 ;  /* 0x0000000428287287 */ /* 0x000fd8000c000000 */
.L_x_82:
[----:B------:R-:W-:-:S13]  /*11100*/  LOP3.LUT P0, RZ, R0, 0xff, RZ, 0xc0, !PT ;  /* 0x000000ff00ff7812 */ /* 0x000fda000780c0ff */
[----:B------:R-:W-:Y:S05]  /*11110*/  @P0 BRA `(.L_x_85) ;  /* 0xffffff0400200947 */ /* 0x000fea000383ffff */
[----:B------:R-:W-:Y:S05]  /*11120*/  EXIT ;  /* 0x000000000000794d */ /* 0x000fea0003800000 */
.L_x_8:
[----:B------:R-:W2:Y:S01]  /*11130*/  LDL R5, [R1+0xa0] ;  /* 0x0000a00001057983 */ /* 0x000ea20000100800 */
[----:B------:R-:W-:-:S03]  /*11140*/  ULDC.64 UR4, c[0x0][0x650] ;  /* 0x0001940000047ab9 */ /* 0x000fc60000000a00 */
[----:B------:R-:W3:Y:S01]  /*11150*/  LDL R4, [R1+0x9c] ;  /* 0x00009c0001047983 */ /* 0x000ee20000100800 */
[----:B-1----:R-:W-:Y:S01]  /*11160*/  PRMT R0, RZ, 0x7610, R0 ;  /* 0x00007610ff007816 */ /* 0x002fe20000000000 */
[----:B------:R-:W-:Y:S02]  /*11170*/  IMAD.MOV.U32 R2, RZ, RZ, -0x1 ;  /* 0xffffffffff027424 */ /* 0x000fe400078e00ff */
[----:B------:R-:W-:Y:S02]  /*11180*/  IMAD.MOV.U32 R3, RZ, RZ, -0x1 ;  /* 0xffffffffff037424 */ /* 0x000fe400078e00ff */
[----:B------:R-:W-:Y:S01]  /*11190*/  IMAD.MOV.U32 R10, RZ, RZ, -0x1 ;  /* 0xffffffffff0a7424 */ /* 0x000fe200078e00ff */
[----:B--2---:R-:W-:-:S04]  /*111a0*/  ISETP.GE.U32.AND P0, PT, R5, UR4, PT ;  /* 0x0000000405007c0c */ /* 0x004fc8000bf06070 */
[----:B---3--:R-:W-:-:S13]  /*111b0*/  ISETP.GE.U32.AND.EX P0, PT, R4, UR5, PT, P0 ;  /* 0x0000000504007c0c */ /* 0x008fda000bf06100 */
        /* <DEDUP_REMOVED lines=21> */
.L_x_87:
[----:B------:R-:W-:Y:S01]  /*11310*/  USHF.R.U64 UR4, UR14, UR19, UR15 ;  /* 0x000000130e047299 */ /* 0x000fe2000800120f */
[----:B------:R-:W-:Y:S01]  /*11320*/  R2UR UR7, R4 ;  /* 0x00000000040772ca */ /* 0x000fe200000e0000 */
[----:B------:R-:W-:Y:S02]  /*11330*/  USHF.R.U32.HI UR5, URZ, UR19, UR15 ;  /* 0x000000133f057299 */ /* 0x000fe4000801160f */
[----:B------:R-:W-:Y:S01]  /*11340*/  UIADD3 UR13, UP0, URZ, -UR4, URZ ;  /* 0x800000043f0d7290 */ /* 0x000fe2000ff1e03f */
[----:B------:R-:W-:Y:S01]  /*11350*/  ULDC.64 UR14, c[0x0][0x620] ;  /* 0x00018800000e7ab9 */ /* 0x000fe20000000a00 */
[----:B------:R-:W-:Y:S02]  /*11360*/  UMOV UR6, UR20 ;  /* 0x0000001400067c82 */ /* 0x000fe40008000000 */
[----:B------:R-:W-:Y:S02]  /*11370*/  UIADD3.X UR5, URZ, ~UR5, URZ, UP0, !UPT ;  /* 0x800000053f057290 */ /* 0x000fe400087fe43f */
[----:B------:R-:W-:-:S02]  /*11380*/  UISETP.NE.AND UP1, UPT, UR39, URZ, UPT ;  /* 0x0000003f2700728c */ /* 0x000fc4000bf25270 */
[----:B------:R-:W-:Y:S02]  /*11390*/  UIMAD UR5, UR5, UR14, URZ ;  /* 0x0000000e050572a4 */ /* 0x000fe4000f8e023f */
[----:B------:R-:W-:Y:S02]  /*113a0*/  UIMAD.WIDE.U32 UR6, UR13, UR14, UR6 ;  /* 0x0000000e0d0672a5 */ /* 0x000fe4000f8e0006 */
[----:B------:R-:W-:Y:S01]  /*113b0*/  UIMAD UR5, UR13, UR15, UR5 ;  /* 0x0000000f0d0572a4 */ /* 0x000fe2000f8e0205 */
[----:B------:R-:W-:Y:S02]  /*113c0*/  ULDC UR14, c[0x0][0x608] ;  /* 0x00018200000e7ab9 */ /* 0x000fe40000000800 */
[----:B------:R-:W-:Y:S01]  /*113d0*/  ULDC UR13, c[0x0][0x618] ;  /* 0x00018600000d7ab9 */ /* 0x000fe20000000800 */
[----:B------:R-:W-:Y:S01]  /*113e0*/  UIADD3 UR5, UR7, UR5, URZ ;  /* 0x0000000507057290 */ /* 0x000fe2000fffe03f */
[----:B------:R-:W-:Y:S01]  /*113f0*/  ULDC UR22, c[0x0][0x658] ;  /* 0x0001960000167ab9 */ /* 0x000fe20000000800 */
[----:B------:R-:W-:-:S02]  /*11400*/  @UP1 UIMAD UR8, UR11, UR12, UR10 ;  /* 0x0000000c0b0812a4 */ /* 0x000fc4000f8e020a */
[----:B------:R-:W-:Y:S02]  /*11410*/  USHF.R.U64 UR17, UR6, UR13, UR5 ;  /* 0x0000000d06117299 */ /* 0x000fe40008001205 */
[----:B------:R-:W-:Y:S01]  /*11420*/  USHF.R.U32.HI UR5, URZ, UR13, UR5 ;  /* 0x0000000d3f057299 */ /* 0x000fe20008011605 */
[----:B------:R-:W-:Y:S01]  /*11430*/  ULDC.64 UR6, c[0x0][0x640] ;  /* 0x0001900000067ab9 */ /* 0x000fe20000000a00 */
[----:B------:R-:W-:Y:S01]  /*11440*/  UMOV UR10, 0xffffffff ;  /* 0xffffffff000a7882 */ /* 0x000fe20000000000 */
[----:B------:R-:W-:Y:S01]  /*11450*/  ISETP.NE.U32.AND P0, PT, RZ, UR6, PT ;  /* 0x00000006ff007c0c */ /* 0x000fe2000bf05070 */
[----:B------:R-:W-:Y:S02]  /*11460*/  USHF.R.U64 UR18, UR17, UR14, UR5 ;  /* 0x0000000e11127299 */ /* 0x000fe40008001205 */
[----:B------:R-:W-:Y:S01]  /*11470*/  USHF.R.U32.HI UR5, URZ, UR14, UR5 ;  /* 0x0000000e3f057299 */ /* 0x000fe20008011605 */
[----:B------:R-:W-:Y:S01]  /*11480*/  ISETP.NE.AND.EX P0, PT, RZ, UR7, PT, P0 ;  /* 0x00000007ff007c0c */ /* 0x000fe2000bf05300 */
[----:B------:R-:W-:-:S02]  /*11490*/  USHF.L.U32 UR11, UR10, UR22, URZ ;  /* 0x000000160a0b7299 */ /* 0x000fc4000800063f */
[----:B------:R-:W-:Y:S01]  /*114a0*/  USHF.R.U64 UR19, UR18, UR22, UR5 ;  /* 0x0000001612137299 */ /* 0x000fe20008001205 */
[----:B------:R-:W-:Y:S01]  /*114b0*/  ULDC UR20, c[0x0][0x600] ;  /* 0x0001800000147ab9 */ /* 0x000fe20000000800 */
[----:B------:R-:W-:Y:S02]  /*114c0*/  USHF.R.U32.HI UR10, URZ, UR22, UR5 ;  /* 0x000000163f0a7299 */ /* 0x000fe40008011605 */
[----:B------:R-:W-:Y:S02]  /*114d0*/  UIADD3 UR21, UR20, -0x1, URZ ;  /* 0xffffffff14157890 */ /* 0x000fe4000fffe03f */
[----:B------:R-:W-:Y:S01]  /*114e0*/  ULOP3.LUT UR26, URZ, UR11, URZ, 0x33, !UPT ;  /* 0x0000000b3f1a7292 */ /* 0x000fe2000f8e333f */
        /* <DEDUP_REMOVED lines=17> */
.L_x_88:
[----:B------:R-:W-:Y:S01]  /*11600*/  USHF.R.U64 UR6, UR5, UR23, UR10 ;  /* 0x0000001705067299 */ /* 0x000fe2000800120a */
[----:B------:R-:W-:Y:S01]  /*11610*/  IMAD.MOV.U32 R0, RZ, RZ, 0x1 ;  /* 0x00000001ff007424 */ /* 0x000fe200078e00ff */
[----:B------:R-:W-:Y:S01]  /*11620*/  USHF.L.U32 UR25, UR25, UR22, URZ ;  /* 0x0000001619197299 */ /* 0x000fe2000800063f */
[----:B------:R-:W-:Y:S01]  /*11630*/  IMAD.U32 R10, RZ, RZ, UR4 ;  /* 0x00000004ff0a7e24 */ /* 0x000fe2000f8e00ff */
[----:B------:R-:W-:Y:S02]  /*11640*/  ULOP3.LUT UR5, UR18, UR26, URZ, 0xc0, !UPT ;  /* 0x0000001a12057292 */ /* 0x000fe4000f8ec03f */
[----:B------:R-:W-:Y:S02]  /*11650*/  UIADD3 UR7, -UR6, URZ, URZ ;  /* 0x0000003f06077290 */ /* 0x000fe4000fffe13f */
[----:B------:R-:W-:Y:S02]  /*11660*/  UIMAD UR6, UR25, UR6, UR5 ;  /* 0x00000006190672a4 */ /* 0x000fe4000f8e0205 */
[----:B------:R-:W-:-:S02]  /*11670*/  ULOP3.LUT UR17, UR17, UR21, URZ, 0xc0, !UPT ;  /* 0x0000001511117292 */ /* 0x000fc4000f8ec03f */
[----:B------:R-:W-:Y:S02]  /*11680*/  UIMAD UR5, UR7, UR24, UR19 ;  /* 0x00000018070572a4 */ /* 0x000fe4000f8e0213 */
[----:B------:R-:W-:Y:S01]  /*11690*/  UISETP.NE.AND UP0, UPT, UR39, URZ, UPT ;  /* 0x0000003f2700728c */ /* 0x000fe2000bf05270 */
[----:B------:R-:W-:Y:S01]  /*116a0*/  ULDC UR7, c[0x0][0x610] ;  /* 0x0001840000077ab9 */ /* 0x000fe20000000800 */
[----:B------:R-:W-:Y:S02]  /*116b0*/  UIMAD UR5, UR5, UR20, UR17 ;  /* 0x00000014050572a4 */ /* 0x000fe4000f8e0211 */
[----:B------:R-:W-:-:S04]  /*116c0*/  UIMAD UR8, UR6, UR7, UR8 ;  /* 0x00000007060872a4 */ /* 0x000fc8000f8e0208 */
[----:B------:R-:W-:Y:S02]  /*116d0*/  USEL UR6, UR5, UR8, !UP0 ;  /* 0x0000000805067287 */ /* 0x000fe4000c000000 */
[----:B------:R-:W-:-:S04]  /*116e0*/  USEL UR8, UR8, UR5, !UP0 ;  /* 0x0000000508087287 */ /* 0x000fc8000c000000 */
[----:B------:R-:W-:Y:S02]  /*116f0*/  IMAD.U32 R3, RZ, RZ, UR6 ;  /* 0x00000006ff037e24 */ /* 0x000fe4000f8e00ff */
[----:B------:R-:W-:-:S07]  /*11700*/  IMAD.U32 R2, RZ, RZ, UR8 ;  /* 0x00000008ff027e24 */ /* 0x000fce000f8e00ff */
.L_x_86:
[----:B------:R-:W-:-:S08]  /*11710*/  NOP ;  /* 0x0000000000007918 */ /* 0x000fd00000000000 */
[----:B0-----:R-:W0:-:S00]  /*11720*/  USETMAXREG.DEALLOC.CTAPOOL 0x18 ;  /* 0x00000018000079c8 */ /* 0x001e0000080e0500 */
[----:B------:R-:W-:-:S13]  /*11730*/  ISETP.NE.AND P0, PT, RZ, UR9, PT ;  /* 0x00000009ff007c0c */ /* 0x000fda000bf05270 */
[----:B------:R-:W-:Y:S05]  /*11740*/  @P0 EXIT ;  /* 0x000000000000094d */ /* 0x000fea0003800000 */
[----:B0-----:R-:W-:Y:S01]  /*11750*/  LOP3.LUT P0, RZ, R0, 0xff, RZ, 0xc0, !PT ;  /* 0x000000ff00ff7812 */ /* 0x001fe2000780c0ff */
[----:B------:R-:W-:Y:S02]  /*11760*/  IMAD.MOV.U32 R7, RZ, RZ, 0x1 ;  /* 0x00000001ff077424 */ /* 0x000fe400078e00ff */
[----:B------:R-:W-:-:S10]  /*11770*/  IMAD.MOV.U32 R6, RZ, RZ, RZ ;  /* 0x000000ffff067224 */ /* 0x000fd400078e00ff */
[----:B------:R-:W-:Y:S05]  /*11780*/  @!P0 BRA `(.L_x_89) ;  /* 0x0000000c00748947 */ /* 0x000fea0003800000 */
[----:B------:R-:W0:Y:S01]  /*11790*/  S2R R0, SR_CgaCtaId ;  /* 0x0000000000007919 */ /* 0x000e220000008800 */
[----:B------:R-:W-:Y:S01]  /*117a0*/  ULDC UR4, c[0x0][0x28c] ;  /* 0x0000a30000047ab9 */ /* 0x000fe20000000800 */
[----:B------:R-:W-:Y:S01]  /*117b0*/  ULDC UR6, c[0x0][0x658] ;  /* 0x0001960000067ab9 */ /* 0x000fe20000000800 */
[----:B------:R-:W-:Y:S01]  /*117c0*/  UIADD3 UR10, UR4, 0x1f, URZ ;  /* 0x0000001f040a7890 */ /* 0x000fe2000fffe03f */
[----:B------:R-:W-:Y:S01]  /*117d0*/  IMAD.MOV.U32 R5, RZ, RZ, 0xa00 ;  /* 0x00000a00ff057424 */ /* 0x000fe200078e00ff */
[----:B------:R-:W-:Y:S01]  /*117e0*/  UMOV UR7, 0xffffffff ;  /* 0xffffffff00077882 */ /* 0x000fe20000000000 */
[----:B------:R-:W-:Y:S01]  /*117f0*/  ULDC UR5, c[0x0][0x600] ;  /* 0x0001800000057ab9 */ /* 0x000fe20000000800 */
[----:B------:R-:W-:Y:S01]  /*11800*/  UMOV UR9, 0x1 ;  /* 0x0000000100097882 */ /* 0x000fe20000000000 */
[----:B------:R-:W-:Y:S01]  /*11810*/  USHF.L.U32 UR7, UR7, UR6, URZ ;  /* 0x0000000607077299 */ /* 0x000fe2000800063f */
[----:B------:R-:W-:Y:S01]  /*11820*/  BSSY B0, `(.L_x_89) ;  /* 0x00000d3000007945 */ /* 0x000fe20003800000 */
[----:B------:R-:W-:Y:S01]  /*11830*/  UIADD3 UR4, UR5, -0x1, URZ ;  /* 0xffffffff05047890 */ /* 0x000fe2000fffe03f */
[----:B------:R-:W-:Y:S01]  /*11840*/  IMAD.MOV.U32 R9, RZ, RZ, 0x1 ;  /* 0x00000001ff097424 */ /* 0x000fe200078e00ff */
[----:B------:R-:W-:Y:S01]  /*11850*/  USHF.R.S32.HI UR11, URZ, 0x1f, UR10 ;  /* 0x0000001f3f0b7899 */ /* 0x000fe2000801140a */
[----:B------:R-:W-:Y:S01]  /*11860*/  IMAD.MOV.U32 R7, RZ, RZ, 0x1 ;  /* 0x00000001ff077424 */ /* 0x000fe200078e00ff */
[----:B------:R-:W-:Y:S01]  /*11870*/  ULDC UR8, c[0x0][0xc] ;  /* 0x0000030000087ab9 */ /* 0x000fe20000000800 */
[----:B------:R-:W-:Y:S01]  /*11880*/  USHF.L.U32 UR5, UR9, UR6, URZ ;  /* 0x0000000609057299 */ /* 0x000fe2000800063f */
[----:B------:R-:W-:Y:S01]  /*11890*/  IMAD.MOV.U32 R6, RZ, RZ, RZ ;  /* 0x000000ffff067224 */ /* 0x000fe200078e00ff */
[----:B------:R-:W-:Y:S01]  /*118a0*/  ULEA.HI UR11, UR11, UR10, URZ, 0x5 ;  /* 0x0000000a0b0b7291 */ /* 0x000fe2000f8f283f */
[----:B------:R-:W-:Y:S01]  /*118b0*/  ULDC UR9, c[0x0][0x10] ;  /* 0x0000040000097ab9 */ /* 0x000fe20000000800 */
[----:B------:R-:W-:-:S02]  /*118c0*/  ULOP3.LUT UR6, URZ, UR7, URZ, 0x33, !UPT ;  /* 0x000000073f067292 */ /* 0x000fc4000f8e333f */
[----:B------:R-:W-:Y:S01]  /*118d0*/  UIMAD.WIDE.U32 UR8, UR8, UR9, URZ ;  /* 0x00000009080872a5 */ /* 0x000fe2000f8e003f */
[----:B------:R-:W-:Y:S01]  /*118e0*/  ULDC UR7, c[0x0][0x14] ;  /* 0x0000050000077ab9 */ /* 0x000fe20000000800 */
[----:B------:R-:W-:Y:S02]  /*118f0*/  USHF.R.S32.HI UR19, URZ, 0x5, UR11 ;  /* 0x000000053f137899 */ /* 0x000fe4000801140b */
[----:B------:R-:W-:Y:S02]  /*11900*/  UIMAD.WIDE.U32 UR22, UR8, UR7, URZ ;  /* 0x00000007081672a5 */ /* 0x000fe4000f8e003f */
[----:B------:R-:W-:Y:S02]  /*11910*/  UIMAD UR13, UR9, UR7, URZ ;  /* 0x00000007090d72a4 */ /* 0x000fe4000f8e023f */
[----:B------:R-:W-:Y:S01]  /*11920*/  ULOP3.LUT UR26, UR38, 0x2, URZ, 0xfc, !UPT ;  /* 0x00000002261a7892 */ /* 0x000fe2000f8efc3f */
[----:B0-----:R-:W-:Y:S01]  /*11930*/  LOP3.LUT R0, R0, 0x1, RZ, 0xc0, !PT ;  /* 0x0000000100007812 */ /* 0x001fe200078ec0ff */
[----:B------:R-:W-:-:S02]  /*11940*/  UIADD3 UR13, UR23, UR13, URZ ;  /* 0x0000000d170d7290 */ /* 0x000fc4000fffe03f */
[----:B------:R-:W-:Y:S02]  /*11950*/  UIADD3 UR27, UR19, 0x1, URZ ;  /* 0x00000001131b7890 */ /* 0x000fe4000fffe03f */
[----:B------:R-:W-:Y:S01]  /*11960*/  IMAD R16, R0, R5, 0x27180 ;  /* 0x0002718000107424 */ /* 0x000fe200078e0205 */
[----:B------:R-:W-:-:S09]  /*11970*/  ULDC.64 UR24, c[0x0][0x198] ;  /* 0x0000660000187ab9 */ /* 0x000fd20000000a00 */
.L_x_100:
[----:B------:R-:W-:-:S03]  /*11980*/  UMOV UR7, 0xffffffff ;  /* 0xffffffff00077882 */ /* 0x000fc60000000000 */
[----:B------:R-:W-:Y:S05]  /*11990*/  BRA.DIV UR7, `(.L_x_90) ;  /* 0x0000001607247947 */ /* 0x000fea000b800000 */
[----:B------:R-:W-:-:S13]  /*119a0*/  ELECT P6, URZ, PT ;  /* 0x00000000003f782f */ /* 0x000fda00038c0000 */
.L_x_120:
[----:B------:R-:W0:Y:S01]  /*119b0*/  LDC R4, c[0x0][0x28c] ;  /* 0x0000a300ff047b82 */ /* 0x000e220000000800 */
[----:B------:R-:W-:Y:S01]  /*119c0*/  BSSY B1, `(.L_x_91) ;  /* 0x000003b000017945 */ /* 0x000fe20003800000 */
[----:B0-----:R-:W-:-:S13]  /*119d0*/  ISETP.LT.OR P6, PT, R4, 0x1, !P6 ;  /* 0x000000010400780c */ /* 0x001fda00077c1670 */
[----:B------:R-:W-:Y:S05]  /*119e0*/  @P6 BRA `(.L_x_92) ;  /* 0x0000000000e06947 */ /* 0x000fea0003800000 */
[----:B------:R-:W-:Y:S02]  /*119f0*/  IMAD R3, R3, 0x2, R0 ;  /* 0x0000000203037824 */ /* 0x000fe400078e0200 */
[----:B------:R-:W-:Y:S02]  /*11a00*/  IMAD R2, R2, 0x180, RZ ;  /* 0x0000018002027824 */ /* 0x000fe400078e02ff */
[----:B------:R-:W-:Y:S02]  /*11a10*/  IMAD R3, R3, 0x50, RZ ;  /* 0x0000005003037824 */ /* 0x000fe400078e02ff */
[----:B------:R-:W-:Y:S02]  /*11a20*/  IMAD.MOV.U32 R12, RZ, RZ, RZ ;  /* 0x000000ffff0c7224 */ /* 0x000fe400078e00ff */
[----:B------:R-:W-:Y:S02]  /*11a30*/  IMAD.U32 R13, RZ, RZ, UR27 ;  /* 0x0000001bff0d7e24 */ /* 0x000fe4000f8e00ff */
[----:B------:R-:W-:-:S02]  /*11a40*/  IMAD.MOV.U32 R4, RZ, RZ, R7 ;  /* 0x000000ffff047224 */ /* 0x000fc400078e0007 */
[----:B------:R-:W-:-:S07]  /*11a50*/  IMAD.MOV.U32 R5, RZ, RZ, R6 ;  /* 0x000000ffff057224 */ /* 0x000fce00078e0006 */
.L_x_95:
[----:B------:R-:W0:Y:S01]  /*11a60*/  S2R R11, SR_CgaCtaId ;  /* 0x00000000000b7919 */ /* 0x000e220000008800 */
[----:B------:R-:W-:Y:S01]  /*11a70*/  MOV R8, 0x400 ;  /* 0x0000040000087802 */ /* 0x000fe20000000f00 */
[----:B------:R-:W1:Y:S03]  /*11a80*/  S2R R15, SR_TID.X ;  /* 0x00000000000f7919 */ /* 0x000e660000002100 */
[----:B0-----:R-:W-:Y:S02]  /*11a90*/  LEA R14, R11, R8, 0x18 ;  /* 0x000000080b0e7211 */ /* 0x001fe400078ec0ff */
[----:B------:R-:W-:Y:S02]  /*11aa0*/  SHF.L.U32 R8, R4, 0x1f, RZ ;  /* 0x0000001f04087819 */ /* 0x000fe400000006ff */
[----:B-1----:R-:W-:Y:S01]  /*11ab0*/  LOP3.LUT P1, RZ, R15, 0x7f, RZ, 0xc0, !PT ;  /* 0x0000007f0fff7812 */ /* 0x002fe2000782c0ff */
[----:B------:R-:W-:-:S04]  /*11ac0*/  IMAD R11, R5, 0x8, R14 ;  /* 0x00000008050b7824 */ /* 0x000fc800078e020e */
[----:B------:R-:W0:Y:S02]  /*11ad0*/  SYNCS.PHASECHK.TRANS64.TRYWAIT P0, [R11+URZ+0x68], R8 ;  /* 0x000068080b0075a7 */ /* 0x000e24000800017f */
[----:B0-----:R-:W-:Y:S06]  /*11ae0*/  @!P0 BRA `(.L_x_93) ;  /* 0x0000001000f08947 */ /* 0x001fec0003800000 */
.L_x_121:
[----:B0-----:R-:W0:Y:S01]  /*11af0*/  @!P1 LDC R8, c[0x0][0x500] ;  /* 0x00014000ff089b82 */ /* 0x001e220000000800 */
[----:B------:R-:W-:-:S04]  /*11b00*/  UPRMT UR7, UR26, 0x9910, URZ ;  /* 0x000099101a077896 */ /* 0x000fc8000800003f */
[----:B------:R-:W-:-:S06]  /*11b10*/  UISETP.NE.AND UP0, UPT, UR7, 0x2, UPT ;  /* 0x000000020700788c */ /* 0x000fcc000bf05270 */
[----:B------:R-:W-:Y:S01]  /*11b20*/  PLOP3.LUT P0, PT, PT, PT, UP0, 0x80, 0x0 ;  /* 0x000000000000781c */ /* 0x000fe20003f0f008 */
[----:B0-----:R0:W-:-:S12]  /*11b30*/  @!P1 SYNCS.ARRIVE.TRANS64 RZ, [R11+URZ], R8 ;  /* 0x000000080bff99a7 */ /* 0x0011d8000800003f */
[----:B------:R-:W-:Y:S05]  /*11b40*/  @P0 BRA `(.L_x_94) ;  /* 0x0000000000040947 */ /* 0x000fea0003800000 */
[----:B------:R-:W-:Y:S01]  /*11b50*/  BPT.TRAP 0x1 ;  /* 0x000000040000795c */ /* 0x000fe20000300000 */
.L_x_94:
[----:B0-----:R-:W-:Y:S01]  /*11b60*/  IMAD R8, R5, 0x3000, R14 ;  /* 0x0000300005087824 */ /* 0x001fe200078e020e */
[----:B------:R-:W-:Y:S01]  /*11b70*/  R2UR UR20, R14 ;  /* 0x000000000e1472ca */ /* 0x000fe200000e0000 */
[----:B------:R-:W-:Y:S01]  /*11b80*/  VIADD R13, R13, 0xffffffff ;  /* 0xffffffff0d0d7836 */ /* 0x000fe20000000000 */
[----:B------:R-:W-:Y:S01]  /*11b90*/  R2UR UR9, R11 ;  /* 0x000000000b0972ca */ /* 0x000fe200000e0000 */
[----:B------:R-:W-:Y:S01]  /*11ba0*/  UIADD3 UR14, UP0, UR24, 0xf0, URZ ;  /* 0x000000f0180e7890 */ /* 0x000fe2000ff1e03f */
[----:B------:R-:W-:Y:S01]  /*11bb0*/  R2UR UR7, R8 ;  /* 0x00000000080772ca */ /* 0x000fe200000e0000 */
[C---:B------:R-:W-:Y:S01]  /*11bc0*/  IMAD R8, R5.reuse, 0x1400, R16 ;  /* 0x0000140005087824 */ /* 0x040fe200078e0210 */
[----:B------:R-:W-:Y:S01]  /*11bd0*/  R2UR UR11, R2 ;  /* 0x00000000020b72ca */ /* 0x000fe200000e0000 */
[----:B------:R-:W-:Y:S01]  /*11be0*/  UIADD3 UR28, UP1, UR24, 0x1f0, URZ ;  /* 0x000001f0181c7890 */ /* 0x000fe2000ff3e03f */
[----:B------:R-:W-:Y:S01]  /*11bf0*/  R2UR UR10, R12 ;  /* 0x000000000c0a72ca */ /* 0x000fe200000e0000 */
[----:B------:R-:W-:Y:S01]  /*11c00*/  UIADD3.X UR15, URZ, UR25, URZ, UP0, !UPT ;  /* 0x000000193f0f7290 */ /* 0x000fe200087fe43f */
[----:B------:R-:W-:Y:S01]  /*11c10*/  R2UR UR8, R8 ;  /* 0x00000000080872ca */ /* 0x000fe200000e0000 */
[----:B------:R-:W-:Y:S01]  /*11c20*/  VIADD R5, R5, 0x1 ;  /* 0x0000000105057836 */ /* 0x000fe20000000000 */
[----:B------:R-:W-:Y:S01]  /*11c30*/  R2UR UR12, R10 ;  /* 0x000000000a0c72ca */ /* 0x000fe200000e0000 */
[----:B------:R-:W-:Y:S01]  /*11c40*/  UIADD3.X UR29, URZ, UR25, URZ, UP1, !UPT ;  /* 0x000000193f1d7290 */ /* 0x000fe20008ffe43f */
[----:B------:R-:W-:Y:S01]  /*11c50*/  R2UR UR21, R3 ;  /* 0x00000000031572ca */ /* 0x000fe200000e0000 */
[----:B------:R-:W-:Y:S01]  /*11c60*/  UMOV UR16, 0x0 ;  /* 0x0000000000107882 */ /* 0x000fe20000000000 */
[----:B------:R-:W-:Y:S01]  /*11c70*/  ISETP.GT.AND P1, PT, R13, 0x1, PT ;  /* 0x000000010d00780c */ /* 0x000fe20003f24270 */
[----:B------:R-:W-:Y:S01]  /*11c80*/  UIADD3 UR18, UR7, 0x180, URZ ;  /* 0x0000018007127890 */ /* 0x000fe2000fffe03f */
[C---:B------:R-:W-:Y:S01]  /*11c90*/  ISETP.NE.AND P0, PT, R5.reuse, 0xd, PT ;  /* 0x0000000d0500780c */ /* 0x040fe20003f05270 */
[----:B------:R-:W-:Y:S01]  /*11ca0*/  UMOV UR17, 0x10000000 ;  /* 0x1000000000117882 */ /* 0x000fe20000000000 */
[----:B------:R-:W-:Y:S01]  /*11cb0*/  UMOV UR30, 0x30000 ;  /* 0x00030000001e7882 */ /* 0x000fe20000000000 */
[----:B------:R-:W-:Y:S01]  /*11cc0*/  VIADD R12, R12, 0x20 ;  /* 0x000000200c0c7836 */ /* 0x000fe20000000000 */
[----:B------:R-:W-:Y:S01]  /*11cd0*/  SEL R11, RZ, 0x1, P0 ;  /* 0x00000001ff0b7807 */ /* 0x000fe20000000000 */
[----:B------:R-:W-:Y:S01]  /*11ce0*/  UIADD3 UR7, UR20, UR8, URZ ;  /* 0x0000000814077290 */ /* 0x000fe2000fffe03f */
[----:B------:R-:W-:-:S02]  /*11cf0*/  SEL R5, R5, RZ, P0 ;  /* 0x000000ff05057207 */ /* 0x000fc40000000000 */
[----:B------:R-:W-:Y:S01]  /*11d00*/  UMOV UR8, UR18 ;  /* 0x0000001200087c82 */ /* 0x000fe20008000000 */
[----:B------:R-:W-:Y:S01]  /*11d10*/  LOP3.LUT R4, R4, R11, RZ, 0x3c, !PT ;  /* 0x0000000b04047212 */ /* 0x000fe200078e3cff */
[----:B------:R0:W-:Y:S02]  /*11d20*/  UTMALDG.3D [UR8], [UR14], desc[UR16] ;  /* 0x000010080e0075b4 */ /* 0x0001e40008011000 */
[----:B0-----:R-:W-:Y:S01]  /*11d30*/  UMOV UR11, UR21 ;  /* 0x00000015000b7c82 */ /* 0x001fe20008000000 */
[----:B------:R-:W-:Y:S02]  /*11d40*/  UMOV UR8, UR7 ;  /* 0x0000000700087c82 */ /* 0x000fe40008000000 */
[----:B------:R0:W-:Y:S02]  /*11d50*/  UTMALDG.3D.MULTICAST [UR8], [UR28], UR30, desc[UR16] ;  /* 0x000010081c0073b4 */ /* 0x0001e4000801181e */
[----:B0-----:R-:W-:Y:S05]  /*11d60*/  @P1 BRA `(.L_x_95) ;  /* 0xfffffffc003c1947 */ /* 0x001fea000383ffff */
.L_x_92:
[----:B------:R-:W-:Y:S05]  /*11d70*/  BSYNC B1 ;  /* 0x0000000000017941 */ /* 0x000fea0003800000 */
.L_x_91:
[----:B------:R-:W2:Y:S01]  /*11d80*/  LDL.LU R15, [R1+0x9c] ;  /* 0x00009c00010f7983 */ /* 0x000ea20000300800 */
[----:B------:R-:W-:Y:S01]  /*11d90*/  LOP3.LUT P0, RZ, R9, 0xff, RZ, 0xc0, !PT ;  /* 0x000000ff09ff7812 */ /* 0x000fe2000780c0ff */
[----:B------:R-:W-:Y:S01]  /*11da0*/  VIADD R5, R6, UR19 ;  /* 0x0000001306057c36 */ /* 0x000fe20008000000 */
[----:B------:R-:W-:Y:S01]  /*11db0*/  ULDC.64 UR8, c[0x0][0x650] ;  /* 0x0001940000087ab9 */ /* 0x000fe20000000a00 */
[----:B------:R-:W3:Y:S01]  /*11dc0*/  LDL.LU R14, [R1+0xa0] ;  /* 0x0000a000010e7983 */ /* 0x000ee20000300800 */
[----:B------:R-:W-:Y:S01]  /*11dd0*/  UISETP.GE.U32.AND UP0, UPT, UR19, 0xd, UPT ;  /* 0x0000000d1300788c */ /* 0x000fe2000bf06070 */
[----:B------:R-:W-:Y:S01]  /*11de0*/  BSSY B1, `(.L_x_96) ;  /* 0x0000074000017945 */ /* 0x000fe20003800000 */
[----:B------:R-:W-:Y:S01]  /*11df0*/  IMAD.MOV.U32 R10, RZ, RZ, -0x1 ;  /* 0xffffffffff0a7424 */ /* 0x000fe200078e00ff */
[----:B------:R-:W-:-:S03]  /*11e00*/  PRMT R9, RZ, 0x7610, R9 ;  /* 0x00007610ff097816 */ /* 0x000fc60000000009 */
[----:B------:R-:W-:-:S03]  /*11e10*/  PLOP3.LUT P1, PT, PT, PT, UP0, 0x80, 0x0 ;  /* 0x000000000000781c */ /* 0x000fc60003f2f008 */
[----:B------:R-:W0:Y:S01]  /*11e20*/  @P0 S2R R3, SR_CgaCtaId ;  /* 0x0000000000030919 */ /* 0x000e220000008800 */
[----:B------:R-:W-:-:S04]  /*11e30*/  @P0 MOV R2, 0x400 ;  /* 0x0000040000020802 */ /* 0x000fc80000000f00 */
[----:B0-----:R-:W-:-:S04]  /*11e40*/  @P0 LEA R2, R3, R2, 0x18 ;  /* 0x0000000203020211 */ /* 0x001fc800078ec0ff */
[----:B------:R0:W-:Y:S01]  /*11e50*/  @P0 SYNCS.ARRIVE.TRANS64.A1T0 RZ, [R2+URZ+0xe8], RZ ;  /* 0x0000e8ff02ff09a7 */ /* 0x0001e2000810003f */
[----:B------:R-:W-:Y:S01]  /*11e60*/  ISETP.GT.U32.AND P0, PT, R5, 0xc, PT ;  /* 0x0000000c0500780c */ /* 0x000fe20003f04070 */
[----:B0-----:R-:W-:-:S05]  /*11e70*/  IMAD.U32 R2, RZ, RZ, UR19 ;  /* 0x00000013ff027e24 */ /* 0x001fca000f8e00ff */
[----:B------:R-:W-:Y:S01]  /*11e80*/  ISETP.LT.U32.AND P0, PT, R2, 0xd, P0 ;  /* 0x0000000d0200780c */ /* 0x000fe20000701070 */
[----:B------:R-:W-:-:S03]  /*11e90*/  IMAD.WIDE.U32 R2, R5, 0x4ec4ec4f, RZ ;  /* 0x4ec4ec4f05027825 */ /* 0x000fc600078e00ff */
[----:B------:R-:W-:Y:S02]  /*11ea0*/  SEL R2, RZ, 0x1, !P0 ;  /* 0x00000001ff027807 */ /* 0x000fe40004000000 */
[----:B------:R-:W-:Y:S01]  /*11eb0*/  SHF.R.U32.HI R4, RZ, 0x2, R3 ;  /* 0x00000002ff047819 */ /* 0x000fe20000011603 */
[----:B------:R-:W-:Y:S01]  /*11ec0*/  IMAD.MOV.U32 R3, RZ, RZ, -0x1 ;  /* 0xffffffffff037424 */ /* 0x000fe200078e00ff */
[----:B------:R-:W-:Y:S01]  /*11ed0*/  LOP3.LUT R7, R7, R2, RZ, 0x3c, !PT ;  /* 0x0000000207077212 */ /* 0x000fe200078e3cff */
[----:B------:R-:W-:Y:S02]  /*11ee0*/  IMAD.MOV.U32 R2, RZ, RZ, -0x1 ;  /* 0xffffffffff027424 */ /* 0x000fe400078e00ff */
[----:B------:R-:W-:Y:S01]  /*11ef0*/  IMAD R6, R4, -0xd, R5 ;  /* 0xfffffff304067824 */ /* 0x000fe200078e0205 */
[--C-:B------:R-:W-:Y:S02]  /*11f00*/  @P1 LOP3.LUT R7, R7, 0x1, R4.reuse, 0x78, !PT ;  /* 0x0000000107071812 */ /* 0x100fe400078e7804 */
[----:B------:R-:W-:-:S02]  /*11f10*/  PRMT R4, RZ, 0x7610, R4 ;  /* 0x00007610ff047816 */ /* 0x000fc40000000004 */
[----:B---3--:R-:W-:-:S04]  /*11f20*/  IADD3 R14, P0, R14, UR22, RZ ;  /* 0x000000160e0e7c10 */ /* 0x008fc8000ff1e0ff */
[----:B--2---:R-:W-:Y:S01]  /*11f30*/  IADD3.X R15, R15, UR13, RZ, P0, !PT ;  /* 0x0000000d0f0f7c10 */ /* 0x004fe200087fe4ff */
[----:B------:R0:W-:Y:S01]  /*11f40*/  STL [R1+0xa0], R14 ;  /* 0x0000a00e01007387 */ /* 0x0001e20000100800 */
[----:B------:R-:W-:-:S03]  /*11f50*/  ISETP.GE.U32.AND P0, PT, R14, UR8, PT ;  /* 0x000000080e007c0c */ /* 0x000fc6000bf06070 */
[----:B------:R0:W-:Y:S01]  /*11f60*/  STL [R1+0x9c], R15 ;  /* 0x00009c0f01007387 */ /* 0x0001e20000100800 */
[----:B------:R-:W-:-:S13]  /*11f70*/  ISETP.GE.U32.AND.EX P0, PT, R15, UR9, PT, P0 ;  /* 0x000000090f007c0c */ /* 0x000fda000bf06100 */
[----:B0-----:R-:W-:Y:S05]  /*11f80*/  @P0 BRA `(.L_x_97) ;  /* 0x0000000400640947 */ /* 0x001fea0003800000 */
[----:B------:R-:W0:Y:S01]  /*11f90*/  S2R R8, SR_CTAID.X ;  /* 0x0000000000087919 */ /* 0x000e220000002500 */
[----:B------:R-:W-:Y:S01]  /*11fa0*/  ULDC UR7, c[0x0][0x150] ;  /* 0x0000540000077ab9 */ /* 0x000fe20000000800 */
[----:B------:R-:W1:Y:S01]  /*11fb0*/  LDC R3, c[0x0][0x144] ;  /* 0x00005100ff037b82 */ /* 0x000e620000000800 */
[----:B------:R-:W-:Y:S01]  /*11fc0*/  UISETP.NE.AND UP0, UPT, UR39, URZ, UPT ;  /* 0x0000003f2700728c */ /* 0x000fe2000bf05270 */
[----:B------:R-:W2:Y:S01]  /*11fd0*/  S2R R5, SR_CTAID.Y ;  /* 0x0000000000057919 */ /* 0x000ea20000002600 */
[----:B------:R-:W-:Y:S01]  /*11fe0*/  ULDC.64 UR8, c[0x0][0x628] ;  /* 0x00018a0000087ab9 */ /* 0x000fe20000000a00 */
[----:B------:R-:W-:-:S03]  /*11ff0*/  ULDC UR10, c[0x0][0x630] ;  /* 0x00018c00000a7ab9 */ /* 0x000fc60000000800 */
[----:B------:R-:W-:Y:S01]  /*12000*/  PLOP3.LUT P0, PT, PT, PT, UP0, 0x80, 0x0 ;  /* 0x000000000000781c */ /* 0x000fe20003f0f008 */
[----:B------:R-:W3:Y:S01]  /*12010*/  LDC R12, c[0x0][0x148] ;  /* 0x00005200ff0c7b82 */ /* 0x000ee20000000800 */
[----:B0-----:R-:W-:Y:S02]  /*12020*/  I2FP.F32.U32 R2, R8 ;  /* 0x0000000800027245 */ /* 0x001fe40000201000 */
[----:B--2---:R-:W-:-:S03]  /*12030*/  I2FP.F32.U32 R4, R5 ;  /* 0x0000000500047245 */ /* 0x004fc60000201000 */
[----:B------:R-:W-:Y:S01]  /*12040*/  FMUL R2, R2, UR7 ;  /* 0x0000000702027c20 */ /* 0x000fe20008400000 */
[----:B------:R-:W-:Y:S02]  /*12050*/  ULDC UR7, c[0x0][0x154] ;  /* 0x0000550000077ab9 */ /* 0x000fe40000000800 */
[----:B------:R-:W-:-:S03]  /*12060*/  FMUL R10, R4, UR7 ;  /* 0x00000007040a7c20 */ /* 0x000fc60008400000 */
[----:B------:R-:W0:Y:S08]  /*12070*/  F2I.U32.TRUNC.NTZ R2, R2 ;  /* 0x0000000200027305 */ /* 0x000e30000020f000 */
[----:B------:R-:W2:Y:S01]  /*12080*/  F2I.U32.TRUNC.NTZ R10, R10 ;  /* 0x0000000a000a7305 */ /* 0x000ea2000020f000 */
[----:B0-----:R-:W-:Y:S02]  /*12090*/  IMAD.MOV R4, RZ, RZ, -R2 ;  /* 0x000000ffff047224 */ /* 0x001fe400078e0a02 */
[----:B------:R-:W-:-:S02]  /*120a0*/  IMAD.MOV.U32 R2, RZ, RZ, R14 ;  /* 0x000000ffff027224 */ /* 0x000fc400078e000e */
[----:B-1----:R-:W-:Y:S02]  /*120b0*/  IMAD R8, R3, R4, R8 ;  /* 0x0000000403087224 */ /* 0x002fe400078e0208 */
[----:B--2---:R-:W-:-:S04]  /*120c0*/  IMAD.MOV R3, RZ, RZ, -R10 ;  /* 0x000000ffff037224 */ /* 0x004fc800078e0a0a */
[----:B---3--:R-:W-:Y:S01]  /*120d0*/  @P0 IMAD R8, R12, R3, R5 ;  /* 0x000000030c080224 */ /* 0x008fe200078e0205 */
[----:B------:R-:W-:Y:S01]  /*120e0*/  ISETP.NE.U32.AND P0, PT, RZ, UR8, PT ;  /* 0x00000008ff007c0c */ /* 0x000fe2000bf05070 */
[----:B------:R-:W-:-:S03]  /*120f0*/  IMAD.MOV.U32 R3, RZ, RZ, R15 ;  /* 0x000000ffff037224 */ /* 0x000fc600078e000f */
[----:B------:R-:W-:-:S13]  /*12100*/  ISETP.NE.AND.EX P0, PT, RZ, UR9, PT, P0 ;  /* 0x00000009ff007c0c */ /* 0x000fda000bf05300 */
[----:B------:R-:W-:Y:S05]  /*12110*/  @!P0 BRA `(.L_x_98) ;  /* 0x0000000000288947 */ /* 0x000fea0003800000 */
[----:B------:R-:W-:Y:S02]  /*12120*/  ULDC UR7, c[0x0][0x634] ;  /* 0x00018d0000077ab9 */ /* 0x000fe40000000800 */
[----:B------:R-:W-:-:S05]  /*12130*/  IADD3 R3, P0, R14, UR7, RZ ;  /* 0x000000070e037c10 */ /* 0x000fca000ff1e0ff */
[----:B------:R-:W-:-:S04]  /*12140*/  IMAD.X R11, RZ, RZ, R15, P0 ;  /* 0x000000ffff0b7224 */ /* 0x000fc800000e060f */
[----:B------:R-:W-:-:S04]  /*12150*/  IMAD.WIDE.U32 R4, R11, UR8, RZ ;  /* 0x000000080b047c25 */ /* 0x000fc8000f8e00ff */
[----:B------:R-:W-:-:S04]  /*12160*/  IMAD.WIDE.U32 R4, P0, R3, UR9, R4 ;  /* 0x0000000903047c25 */ /* 0x000fc8000f800004 */
[----:B------:R-:W-:-:S04]  /*12170*/  IMAD.WIDE.U32 R2, R3, UR8, RZ ;  /* 0x0000000803027c25 */ /* 0x000fc8000f8e00ff */
[----:B------:R-:W-:Y:S01]  /*12180*/  IMAD.MOV.U32 R2, RZ, RZ, R5 ;  /* 0x000000ffff027224 */ /* 0x000fe200078e0005 */
[----:B------:R-:W-:Y:S01]  /*12190*/  IADD3 RZ, P1, R3, R4, RZ ;  /* 0x0000000403ff7210 */ /* 0x000fe20007f3e0ff */
[----:B------:R-:W-:-:S04]  /*121a0*/  IMAD.X R3, RZ, RZ, RZ, P0 ;  /* 0x000000ffff037224 */ /* 0x000fc800000e06ff */
[----:B------:R-:W-:-:S08]  /*121b0*/  IMAD.WIDE.U32.X R2, R11, UR9, R2, P1 ;  /* 0x000000090b027c25 */ /* 0x000fd000088e0402 */
.L_x_98:
[--C-:B------:R-:W-:Y:S01]  /*121c0*/  SHF.R.U64 R10, R2, UR10, R3.reuse ;  /* 0x0000000a020a7c19 */ /* 0x100fe20008001203 */
[----:B------:R-:W-:Y:S01]  /*121d0*/  ULDC.64 UR8, c[0x0][0x620] ;  /* 0x0001880000087ab9 */ /* 0x000fe20000000a00 */
[----:B------:R-:W-:Y:S01]  /*121e0*/  SHF.R.U32.HI R2, RZ, UR10, R3 ;  /* 0x0000000aff027c19 */ /* 0x000fe20008011603 */
[----:B------:R-:W-:Y:S01]  /*121f0*/  IMAD.MOV.U32 R3, RZ, RZ, R15 ;  /* 0x000000ffff037224 */ /* 0x000fe200078e000f */
[----:B------:R-:W-:Y:S01]  /*12200*/  IADD3 R11, P0, RZ, -R10, RZ ;  /* 0x8000000aff0b7210 */ /* 0x000fe20007f1e0ff */
[----:B------:R-:W-:-:S04]  /*12210*/  ULDC UR7, c[0x0][0x618] ;  /* 0x0001860000077ab9 */ /* 0x000fc80000000800 */
[----:B------:R-:W-:-:S04]  /*12220*/  IMAD.X R2, RZ, RZ, ~R2, P0 ;  /* 0x000000ffff027224 */ /* 0x000fc800000e0e02 */
[----:B------:R-:W-:-:S04]  /*12230*/  IMAD R2, R2, UR8, RZ ;  /* 0x0000000802027c24 */ /* 0x000fc8000f8e02ff */
[----:B------:R-:W-:Y:S02]  /*12240*/  IMAD R5, R11, UR9, R2 ;  /* 0x000000090b057c24 */ /* 0x000fe4000f8e0202 */
[----:B------:R-:W-:-:S04]  /*12250*/  IMAD.MOV.U32 R2, RZ, RZ, R14 ;  /* 0x000000ffff027224 */ /* 0x000fc800078e000e */
[----:B------:R-:W-:Y:S01]  /*12260*/  IMAD.WIDE.U32 R2, R11, UR8, R2 ;  /* 0x000000080b027c25 */ /* 0x000fe2000f8e0002 */
[----:B------:R-:W-:Y:S02]  /*12270*/  ULDC.64 UR8, c[0x0][0x640] ;  /* 0x0001900000087ab9 */ /* 0x000fe40000000a00 */
[----:B------:R-:W-:Y:S01]  /*12280*/  ISETP.NE.U32.AND P0, PT, RZ, UR8, PT ;  /* 0x00000008ff007c0c */ /* 0x000fe2000bf05070 */
[----:B------:R-:W-:-:S03]  /*12290*/  IMAD.IADD R3, R3, 0x1, R5 ;  /* 0x0000000103037824 */ /* 0x000fc600078e0205 */
[----:B------:R-:W-:Y:S02]  /*122a0*/  ISETP.NE.AND.EX P0, PT, RZ, UR9, PT, P0 ;  /* 0x00000009ff007c0c */ /* 0x000fe4000bf05300 */
[--C-:B------:R-:W-:Y:S02]  /*122b0*/  SHF.R.U64 R11, R2, UR7, R3.reuse ;  /* 0x00000007020b7c19 */ /* 0x100fe40008001203 */
[----:B------:R-:W-:Y:S01]  /*122c0*/  SHF.R.U32.HI R2, RZ, UR7, R3 ;  /* 0x00000007ff027c19 */ /* 0x000fe20008011603 */
[----:B------:R-:W-:-:S03]  /*122d0*/  ULDC UR7, c[0x0][0x608] ;  /* 0x0001820000077ab9 */ /* 0x000fc60000000800 */
[--C-:B------:R-:W-:Y:S02]  /*122e0*/  SHF.R.U64 R12, R11, UR7, R2.reuse ;  /* 0x000000070b0c7c19 */ /* 0x100fe40008001202 */
[----:B------:R-:W-:Y:S01]  /*122f0*/  SHF.R.U32.HI R3, RZ, UR7, R2 ;  /* 0x00000007ff037c19 */ /* 0x000fe20008011602 */
[----:B------:R-:W-:-:S03]  /*12300*/  ULDC UR7, c[0x0][0x658] ;  /* 0x0001960000077ab9 */ /* 0x000fc60000000800 */
[--C-:B------:R-:W-:Y:S02]  /*12310*/  SHF.R.U64 R13, R12, UR7, R3.reuse ;  /* 0x000000070c0d7c19 */ /* 0x100fe40008001203 */
[----:B------:R-:W-:-:S03]  /*12320*/  SHF.R.U32.HI R14, RZ, UR7, R3 ;  /* 0x00000007ff0e7c19 */ /* 0x000fc60008011603 */
[----:B------:R-:W-:Y:S02]  /*12330*/  IMAD.MOV.U32 R2, RZ, RZ, R13 ;  /* 0x000000ffff027224 */ /* 0x000fe400078e000d */
[----:B------:R-:W-:Y:S01]  /*12340*/  IMAD.MOV.U32 R3, RZ, RZ, R14 ;  /* 0x000000ffff037224 */ /* 0x000fe200078e000e */
[----:B------:R-:W-:Y:S06]  /*12350*/  @!P0 BRA `(.L_x_99) ;  /* 0x0000000000288947 */ /* 0x000fec0003800000 */
        /* <DEDUP_REMOVED lines=10> */
.L_x_99:
[----:B------:R-:W-:Y:S01]  /*12400*/  ULDC UR7, c[0x0][0x648] ;  /* 0x0001920000077ab9 */ /* 0x000fe20000000800 */
[----:B------:R-:W-:Y:S01]  /*12410*/  LOP3.LUT R12, R12, UR6, RZ, 0xc0, !PT ;  /* 0x000000060c0c7c12 */ /* 0x000fe2000f8ec0ff */
[----:B------:R-:W-:Y:S01]  /*12420*/  UISETP.NE.AND UP0, UPT, UR39, URZ, UPT ;  /* 0x0000003f2700728c */ /* 0x000fe2000bf05270 */
[----:B------:R-:W-:Y:S01]  /*12430*/  SHF.R.U64 R3, R2, UR7, R3 ;  /* 0x0000000702037c19 */ /* 0x000fe20008001203 */
[----:B------:R-:W-:Y:S01]  /*12440*/  ULDC UR7, c[0x0][0x638] ;  /* 0x00018e0000077ab9 */ /* 0x000fe20000000800 */
[----:B------:R-:W-:-:S03]  /*12450*/  IMAD.MOV.U32 R4, RZ, RZ, 0x1 ;  /* 0x00000001ff047424 */ /* 0x000fc600078e00ff */
[----:B------:R-:W-:Y:S01]  /*12460*/  IMAD.MOV R2, RZ, RZ, -R3 ;  /* 0x000000ffff027224 */ /* 0x000fe200078e0a03 */
[----:B------:R-:W-:Y:S01]  /*12470*/  PLOP3.LUT P0, PT, PT, PT, UP0, 0x40, 0x0 ;  /* 0x000000000000781c */ /* 0x000fe20003f0e808 */
[----:B------:R-:W-:Y:S01]  /*12480*/  IMAD R5, R3, UR5, R12 ;  /* 0x0000000503057c24 */ /* 0x000fe2000f8e020c */
[----:B------:R-:W-:Y:S01]  /*12490*/  PLOP3.LUT P1, PT, PT, PT, UP0, 0x40, 0x0 ;  /* 0x000000000000781c */ /* 0x000fe20003f2e808 */
[----:B------:R-:W-:Y:S01]  /*124a0*/  IMAD R13, R2, UR7, R13 ;  /* 0x00000007020d7c24 */ /* 0x000fe2000f8e020d */
[----:B------:R-:W-:Y:S01]  /*124b0*/  ULDC UR7, c[0x0][0x610] ;  /* 0x0001840000077ab9 */ /* 0x000fe20000000800 */
[----:B------:R-:W-:Y:S01]  /*124c0*/  LOP3.LUT R2, R11, UR4, RZ, 0xc0, !PT ;  /* 0x000000040b027c12 */ /* 0x000fe2000f8ec0ff */
[----:B------:R-:W-:Y:S01]  /*124d0*/  IMAD R8, R5, UR7, R8 ;  /* 0x0000000705087c24 */ /* 0x000fe2000f8e0208 */
[----:B------:R-:W-:-:S03]  /*124e0*/  ULDC UR7, c[0x0][0x600] ;  /* 0x0001800000077ab9 */ /* 0x000fc60000000800 */
[----:B------:R-:W-:-:S05]  /*124f0*/  IMAD R13, R13, UR7, R2 ;  /* 0x000000070d0d7c24 */ /* 0x000fca000f8e0202 */
[----:B------:R-:W-:Y:S02]  /*12500*/  SEL R3, R13, R8, P0 ;  /* 0x000000080d037207 */ /* 0x000fe40000000000 */
[----:B------:R-:W-:-:S07]  /*12510*/  SEL R2, R8, R13, P1 ;  /* 0x0000000d08027207 */ /* 0x000fce0000800000 */
.L_x_97:
[----:B------:R-:W-:Y:S05]  /*12520*/  BSYNC B1 ;  /* 0x0000000000017941 */ /* 0x000fea0003800000 */
.L_x_96:
[----:B------:R-:W-:-:S13]  /*12530*/  LOP3.LUT P0, RZ, R4, 0xff, RZ, 0xc0, !PT ;  /* 0x000000ff04ff7812 */ /* 0x000fda000780c0ff */
[----:B------:R-:W-:Y:S05]  /*12540*/  @P0 BRA `(.L_x_100) ;  /* 0xfffffff4000c0947 */ /* 0x000fea000383ffff */
[----:B------:R-:W-:Y:S05]  /*12550*/  BSYNC B0 ;  /* 0x0000000000007941 */ /* 0x000fea0003800000 */
.L_x_89:
[----:B------:R-:W-:-:S03]  /*12560*/  UMOV UR7, 0xffffffff ;  /* 0xffffffff00077882 */ /* 0x000fc60000000000 */
[----:B------:R-:W-:Y:S05]  /*12570*/  BRA.DIV UR7, `(.L_x_101) ;  /* 0x0000000a07607947 */ /* 0x000fea000b800000 */
[----:B------:R-:W-:-:S13]  /*12580*/  ELECT P6, URZ, PT ;  /* 0x00000000003f782f */ /* 0x000fda00038c0000 */
.L_x_124:
[----:B------:R-:W-:Y:S04]  /*12590*/  BSSY B0, `(.L_x_102) ;  /* 0x000007d000007945 */ /* 0x000fe80003800000 */
[----:B------:R-:W-:Y:S05]  /*125a0*/  @!P6 BRA `(.L_x_103) ;  /* 0x0000000400ece947 */ /* 0x000fea0003800000 */
[----:B------:R-:W-:-:S04]  /*125b0*/  ULOP3.LUT UR7, UR38, 0x2, URZ, 0xfc, !UPT ;  /* 0x0000000226077892 */ /* 0x000fc8000f8efc3f */
[----:B------:R-:W-:-:S06]  /*125c0*/  UISETP.NE.AND UP0, UPT, UR7, 0x3, UPT ;  /* 0x000000030700788c */ /* 0x000fcc000bf05270 */
[----:B------:R-:W-:-:S13]  /*125d0*/  PLOP3.LUT P0, PT, PT, PT, UP0, 0x80, 0x0 ;  /* 0x000000000000781c */ /* 0x000fda0003f0f008 */
[----:B------:R-:W-:Y:S05]  /*125e0*/  @!P0 BRA `(.L_x_104) ;  /* 0x0000000000048947 */ /* 0x000fea0003800000 */
[----:B------:R-:W-:Y:S01]  /*125f0*/  BPT.TRAP 0x1 ;  /* 0x000000040000795c */ /* 0x000fe20000300000 */
.L_x_104:
[----:B------:R-:W0:Y:S01]  /*12600*/  S2R R3, SR_CgaCtaId ;  /* 0x0000000000037919 */ /* 0x000e220000008800 */
[----:B------:R-:W-:-:S04]  /*12610*/  MOV R0, 0x400 ;  /* 0x0000040000007802 */ /* 0x000fc80000000f00 */
[----:B0-----:R-:W-:Y:S02]  /*12620*/  LEA R3, R3, R0, 0x18 ;  /* 0x0000000003037211 */ /* 0x001fe400078ec0ff */
[----:B------:R-:W-:-:S03]  /*12630*/  SHF.L.U32 R0, R7, 0x1f, RZ ;  /* 0x0000001f07007819 */ /* 0x000fc600000006ff */
[----:B------:R-:W-:-:S04]  /*12640*/  VIADD R3, R3, 0x68 ;  /* 0x0000006803037836 */ /* 0x000fc80000000000 */
[----:B------:R-:W-:-:S04]  /*12650*/  IMAD R5, R6, 0x8, R3 ;  /* 0x0000000806057824 */ /* 0x000fc800078e0203 */
[----:B------:R-:W0:Y:S02]  /*12660*/  SYNCS.PHASECHK.TRANS64.TRYWAIT P0, [R5+URZ], R0 ;  /* 0x00000000050075a7 */ /* 0x000e24000800017f */
[----:B0-----:R-:W-:Y:S05]  /*12670*/  @!P0 BRA `(.L_x_105) ;  /* 0x0000000800408947 */ /* 0x001fea0003800000 */
.L_x_125:
[----:B------:R-:W-:-:S05]  /*12680*/  VIADD R6, R6, 0x1 ;  /* 0x0000000106067836 */ /* 0x000fca0000000000 */
[----:B------:R-:W-:-:S04]  /*12690*/  ISETP.NE.AND P0, PT, R6, 0xd, PT ;  /* 0x0000000d0600780c */ /* 0x000fc80003f05270 */
[----:B0-----:R-:W-:Y:S02]  /*126a0*/  SEL R0, RZ, 0x1, P0 ;  /* 0x00000001ff007807 */ /* 0x001fe40000000000 */
[----:B------:R-:W-:Y:S02]  /*126b0*/  SEL R6, R6, RZ, P0 ;  /* 0x000000ff06067207 */ /* 0x000fe40000000000 */
[----:B------:R-:W-:-:S03]  /*126c0*/  LOP3.LUT R7, R7, R0, RZ, 0x3c, !PT ;  /* 0x0000000007077212 */ /* 0x000fc600078e3cff */
[----:B------:R-:W-:Y:S01]  /*126d0*/  IMAD R5, R6, 0x8, R3 ;  /* 0x0000000806057824 */ /* 0x000fe200078e0203 */
[----:B------:R-:W-:-:S04]  /*126e0*/  SHF.L.U32 R0, R7, 0x1f, RZ ;  /* 0x0000001f07007819 */ /* 0x000fc800000006ff */
[----:B------:R-:W0:Y:S02]  /*126f0*/  SYNCS.PHASECHK.TRANS64.TRYWAIT P0, [R5+URZ], R0 ;  /* 0x00000000050075a7 */ /* 0x000e24000800017f */
[----:B0-----:R-:W-:Y:S05]  /*12700*/  @!P0 BRA `(.L_x_106) ;  /* 0x0000000800308947 */ /* 0x001fea0003800000 */
.L_x_126:
[----:B0-----:R-:W-:-:S05]  /*12710*/  VIADD R0, R6, 0x1 ;  /* 0x0000000106007836 */ /* 0x001fca0000000000 */
[----:B------:R-:W-:-:S04]  /*12720*/  ISETP.NE.AND P0, PT, R0, 0xd, PT ;  /* 0x0000000d0000780c */ /* 0x000fc80003f05270 */
[----:B------:R-:W-:Y:S02]  /*12730*/  SEL R2, RZ, 0x1, P0 ;  /* 0x00000001ff027807 */ /* 0x000fe40000000000 */
[----:B------:R-:W-:Y:S02]  /*12740*/  SEL R4, R0, RZ, P0 ;  /* 0x000000ff00047207 */ /* 0x000fe40000000000 */
[----:B------:R-:W-:-:S03]  /*12750*/  LOP3.LUT R7, R7, R2, RZ, 0x3c, !PT ;  /* 0x0000000207077212 */ /* 0x000fc600078e3cff */
[----:B------:R-:W-:Y:S01]  /*12760*/  IMAD R5, R4, 0x8, R3 ;  /* 0x0000000804057824 */ /* 0x000fe200078e0203 */
[----:B------:R-:W-:-:S04]  /*12770*/  SHF.L.U32 R0, R7, 0x1f, RZ ;  /* 0x0000001f07007819 */ /* 0x000fc800000006ff */
[----:B------:R-:W0:Y:S02]  /*12780*/  SYNCS.PHASECHK.TRANS64.TRYWAIT P0, [R5+URZ], R0 ;  /* 0x00000000050075a7 */ /* 0x000e24000800017f */
[----:B0-----:R-:W-:Y:S05]  /*12790*/  @!P0 BRA `(.L_x_107) ;  /* 0x0000000800208947 */ /* 0x001fea0003800000 */
.L_x_127:
        /* <DEDUP_REMOVED lines=9> */
.L_x_128:
        /* <DEDUP_REMOVED lines=9> */
.L_x_129:
        /* <DEDUP_REMOVED lines=9> */
.L_x_130:
        /* <DEDUP_REMOVED lines=9> */
.L_x_131:
        /* <DEDUP_REMOVED lines=9> */
.L_x_132:
        /* <DEDUP_REMOVED lines=9> */
.L_x_133:
        /* <DEDUP_REMOVED lines=9> */
.L_x_134:
        /* <DEDUP_REMOVED lines=9> */
.L_x_135:
        /* <DEDUP_REMOVED lines=9> */
.L_x_136:
[----:B0-----:R-:W-:-:S05]  /*12cb0*/  VIADD R0, R4, 0x1 ;  /* 0x0000000104007836 */ /* 0x001fca0000000000 */
[----:B------:R-:W-:-:S04]  /*12cc0*/  ISETP.NE.AND P0, PT, R0, 0xd, PT ;  /* 0x0000000d0000780c */ /* 0x000fc80003f05270 */
[----:B------:R-:W-:Y:S02]  /*12cd0*/  SEL R2, RZ, 0x1, P0 ;  /* 0x00000001ff027807 */ /* 0x000fe40000000000 */
[----:B------:R-:W-:Y:S02]  /*12ce0*/  SEL R0, R0, RZ, P0 ;  /* 0x000000ff00007207 */ /* 0x000fe40000000000 */
[----:B------:R-:W-:-:S03]  /*12cf0*/  LOP3.LUT R2, R7, R2, RZ, 0x3c, !PT ;  /* 0x0000000207027212 */ /* 0x000fc600078e3cff */
[----:B------:R-:W-:Y:S01]  /*12d00*/  IMAD R3, R0, 0x8, R3 ;  /* 0x0000000800037824 */ /* 0x000fe200078e0203 */
[----:B------:R-:W-:-:S07]  /*12d10*/  SHF.L.U32 R0, R2, 0x1f, RZ ;  /* 0x0000001f02007819 */ /* 0x000fce00000006ff */
.L_x_117:
[----:B0-----:R0:W1:Y:S02]  /*12d20*/  SYNCS.PHASECHK.TRANS64.TRYWAIT P0, [R3+URZ], R0 ;  /* 0x00000000030075a7 */ /* 0x001064000800017f */
[----:B-1----:R-:W-:Y:S05]  /*12d30*/  @!P0 NANOSLEEP.SYNCS 0x989680 ;  /* 0x009896800000895d */ /* 0x002fea0003900000 */
[----:B------:R-:W1:Y:S02]  /*12d40*/  @!P0 SYNCS.PHASECHK.TRANS64 P0, [R3+URZ], R0 ;  /* 0x00000000030085a7 */ /* 0x000e64000800007f */
[----:B-1----:R-:W-:Y:S05]  /*12d50*/  @!P0 BRA `(.L_x_117) ;  /* 0xfffffffc00f08947 */ /* 0x002fea000383ffff */
.L_x_103:
[----:B------:R-:W-:Y:S05]  /*12d60*/  BSYNC B0 ;  /* 0x0000000000007941 */ /* 0x000fea0003800000 */
.L_x_102:
[----:B------:R-:W-:Y:S05]  /*12d70*/  EXIT ;  /* 0x000000000000794d */ /* 0x000fea0003800000 */
.L_x_22:
[----:B--2---:R2:W3:Y:S02]  /*12d80*/  SYNCS.PHASECHK.TRANS64.TRYWAIT P1, [R3+URZ], R0 ;  /* 0x00000000030075a7 */ /* 0x0044e4000802017f */
[----:B---3--:R-:W-:Y:S05]  /*12d90*/  @!P1 NANOSLEEP.SYNCS 0x989680 ;  /* 0x009896800000995d */ /* 0x008fea0003900000 */
[----:B------:R-:W3:Y:S02]  /*12da0*/  @!P1 SYNCS.PHASECHK.TRANS64 P1, [R3+URZ], R0 ;  /* 0x00000000030095a7 */ /* 0x000ee4000802007f */
[----:B---3--:R-:W-:Y:S05]  /*12db0*/  @!P1 BRA `(.L_x_22) ;  /* 0xfffffffc00f09947 */ /* 0x008fea000383ffff */
[----:B------:R-:W-:Y:S05]  /*12dc0*/  BRA `(.L_x_21) ;  /* 0xfffffee800b87947 */ /* 0x000fea000383ffff */
.L_x_27:
[----:B--2---:R-:W-:-:S04]  /*12dd0*/  IMAD.U32 R5, RZ, RZ, UR8 ;  /* 0x00000008ff057e24 */ /* 0x004fc8000f8e00ff */
[----:B------:R2:W3:Y:S03]  /*12de0*/  SYNCS.PHASECHK.TRANS64.TRYWAIT P1, [R5+URZ], R4 ;  /* 0x00000004050075a7 */ /* 0x0004e6000802017f */
[----:B---3--:R-:W-:Y:S05]  /*12df0*/  @!P1 NANOSLEEP.SYNCS 0x989680 ;  /* 0x009896800000995d */ /* 0x008fea0003900000 */
[----:B------:R-:W3:Y:S02]  /*12e00*/  @!P1 SYNCS.PHASECHK.TRANS64 P1, [R5+URZ], R4 ;  /* 0x00000004050095a7 */ /* 0x000ee4000802007f */
[----:B---3--:R-:W-:Y:S05]  /*12e10*/  @!P1 BRA `(.L_x_27) ;  /* 0xfffffffc00ec9947 */ /* 0x008fea000383ffff */
[----:B------:R-:W-:Y:S05]  /*12e20*/  BRA `(.L_x_26) ;  /* 0xfffffef000bc7947 */ /* 0x000fea000383ffff */
.L_x_90:
[----:B------:R-:W-:Y:S01]  /*12e30*/  BSSY B1, `(.L_x_118) ;  /* 0x0000006000017945 */ /* 0x000fe20003800000 */
[----:B------:R-:W-:-:S07]  /*12e40*/  IMAD.MOV.U32 R15, RZ, RZ, -0x1 ;  /* 0xffffffffff0f7424 */ /* 0x000fce00078e00ff */
[----:B------:R-:W-:Y:S05]  /*12e50*/  WARPSYNC.COLLECTIVE R15, `(.L_x_119) ;  /* 0x000000000f0c7348 */ /* 0x000fea0003c00000 */
[----:B------:R-:W-:Y:S02]  /*12e60*/  ELECT P6, UR62, PT ;  /* 0x00000000003e782f */ /* 0x000fe400038c0000 */
[----:B------:R-:W-:Y:S01]  /*12e70*/  MOV R14, UR62 ;  /* 0x0000003e000e7c02 */ /* 0x000fe20008000f00 */
[----:B------:R-:W-:Y:S10]  /*12e80*/  ENDCOLLECTIVE ;  /* 0x000000000000791b */ /* 0x000ff40003800000 */
.L_x_119:
[----:B------:R-:W-:Y:S05]  /*12e90*/  BSYNC B1 ;  /* 0x0000000000017941 */ /* 0x000fea0003800000 */
.L_x_118:
[----:B------:R-:W-:Y:S05]  /*12ea0*/  BRA `(.L_x_120) ;  /* 0xffffffe800c07947 */ /* 0x000fea000383ffff */
.L_x_93:
[----:B0-----:R0:W1:Y:S02]  /*12eb0*/  SYNCS.PHASECHK.TRANS64.TRYWAIT P0, [R11+URZ+0x68], R8 ;  /* 0x000068080b0075a7 */ /* 0x001064000800017f */
[----:B-1----:R-:W-:Y:S05]  /*12ec0*/  @!P0 NANOSLEEP.SYNCS 0x989680 ;  /* 0x009896800000895d */ /* 0x002fea0003900000 */
[----:B------:R-:W1:Y:S02]  /*12ed0*/  @!P0 SYNCS.PHASECHK.TRANS64 P0, [R11+URZ+0x68], R8 ;  /* 0x000068080b0085a7 */ /* 0x000e64000800007f */
[----:B-1----:R-:W-:Y:S05]  /*12ee0*/  @!P0 BRA `(.L_x_93) ;  /* 0xfffffffc00f08947 */ /* 0x002fea000383ffff */
[----:B------:R-:W-:Y:S05]  /*12ef0*/  BRA `(.L_x_121) ;  /* 0xffffffe800fc7947 */ /* 0x000fea000383ffff */
.L_x_101:
[----:B------:R-:W-:Y:S01]  /*12f00*/  BSSY B0, `(.L_x_122) ;  /* 0x0000006000007945 */ /* 0x000fe20003800000 */
[----:B------:R-:W-:-:S07]  /*12f10*/  IMAD.MOV.U32 R15, RZ, RZ, -0x1 ;  /* 0xffffffffff0f7424 */ /* 0x000fce00078e00ff */
[----:B------:R-:W-:Y:S05]  /*12f20*/  WARPSYNC.COLLECTIVE R15, `(.L_x_123) ;  /* 0x000000000f0c7348 */ /* 0x000fea0003c00000 */
[----:B------:R-:W-:Y:S02]  /*12f30*/  ELECT P6, UR62, PT ;  /* 0x00000000003e782f */ /* 0x000fe400038c0000 */
[----:B------:R-:W-:Y:S01]  /*12f40*/  MOV R14, UR62 ;  /* 0x0000003e000e7c02 */ /* 0x000fe20008000f00 */
[----:B------:R-:W-:Y:S10]  /*12f50*/  ENDCOLLECTIVE ;  /* 0x000000000000791b */ /* 0x000ff40003800000 */
.L_x_123:
[----:B------:R-:W-:Y:S05]  /*12f60*/  BSYNC B0 ;  /* 0x0000000000007941 */ /* 0x000fea0003800000 */
.L_x_122:
[----:B------:R-:W-:Y:S05]  /*12f70*/  BRA `(.L_x_124) ;  /* 0xfffffff400847947 */ /* 0x000fea000383ffff */
.L_x_105:
[----:B0-----:R0:W1:Y:S02]  /*12f80*/  SYNCS.PHASECHK.TRANS64.TRYWAIT P0, [R5+URZ], R0 ;  /* 0x00000000050075a7 */ /* 0x001064000800017f */
[----:B-1----:R-:W-:Y:S05]  /*12f90*/  @!P0 NANOSLEEP.SYNCS 0x989680 ;  /* 0x009896800000895d */ /* 0x002fea0003900000 */
[----:B------:R-:W1:Y:S02]  /*12fa0*/  @!P0 SYNCS.PHASECHK.TRANS64 P0, [R5+URZ], R0 ;  /* 0x00000000050085a7 */ /* 0x000e64000800007f */
[----:B-1----:R-:W-:Y:S05]  /*12fb0*/  @!P0 BRA `(.L_x_105) ;  /* 0xfffffffc00f08947 */ /* 0x002fea000383ffff */
[----:B------:R-:W-:Y:S05]  /*12fc0*/  BRA `(.L_x_125) ;  /* 0xfffffff400ac7947 */ /* 0x000fea000383ffff */
.L_x_106:
[----:B0-----:R0:W1:Y:S02]  /*12fd0*/  SYNCS.PHASECHK.TRANS64.TRYWAIT P0, [R5+URZ], R0 ;  /* 0x00000000050075a7 */ /* 0x001064000800017f */
[----:B-1----:R-:W-:Y:S05]  /*12fe0*/  @!P0 NANOSLEEP.SYNCS 0x989680 ;  /* 0x009896800000895d */ /* 0x002fea0003900000 */
[----:B------:R-:W1:Y:S02]  /*12ff0*/  @!P0 SYNCS.PHASECHK.TRANS64 P0, [R5+URZ], R0 ;  /* 0x00000000050085a7 */ /* 0x000e64000800007f */
[----:B-1----:R-:W-:Y:S05]  /*13000*/  @!P0 BRA `(.L_x_106) ;  /* 0xfffffffc00f08947 */ /* 0x002fea000383ffff */
[----:B------:R-:W-:Y:S05]  /*13010*/  BRA `(.L_x_126) ;  /* 0xfffffff400bc7947 */ /* 0x000fea000383ffff */
.L_x_107:
[----:B0-----:R0:W1:Y:S02]  /*13020*/  SYNCS.PHASECHK.TRANS64.TRYWAIT P0, [R5+URZ], R0 ;  /* 0x00000000050075a7 */ /* 0x001064000800017f */
[----:B-1----:R-:W-:Y:S05]  /*13030*/  @!P0 NANOSLEEP.SYNCS 0x989680 ;  /* 0x009896800000895d */ /* 0x002fea0003900000 */
[----:B------:R-:W1:Y:S02]  /*13040*/  @!P0 SYNCS.PHASECHK.TRANS64 P0, [R5+URZ], R0 ;  /* 0x00000000050085a7 */ /* 0x000e64000800007f */
[----:B-1----:R-:W-:Y:S05]  /*13050*/  @!P0 BRA `(.L_x_107) ;  /* 0xfffffffc00f08947 */ /* 0x002fea000383ffff */
[----:B------:R-:W-:Y:S05]  /*13060*/  BRA `(.L_x_127) ;  /* 0xfffffff400cc7947 */ /* 0x000fea000383ffff */
.L_x_108:
[----:B0-----:R0:W1:Y:S02]  /*13070*/  SYNCS.PHASECHK.TRANS64.TRYWAIT P0, [R5+URZ], R0 ;  /* 0x00000000050075a7 */ /* 0x001064000800017f */
[----:B-1----:R-:W-:Y:S05]  /*13080*/  @!P0 NANOSLEEP.SYNCS 0x989680 ;  /* 0x009896800000895d */ /* 0x002fea0003900000 */
[----:B------:R-:W1:Y:S02]  /*13090*/  @!P0 SYNCS.PHASECHK.TRANS64 P0, [R5+URZ], R0 ;  /* 0x00000000050085a7 */ /* 0x000e64000800007f */
[----:B-1----:R-:W-:Y:S05]  /*130a0*/  @!P0 BRA `(.L_x_108) ;  /* 0xfffffffc00f08947 */ /* 0x002fea000383ffff */
[----:B------:R-:W-:Y:S05]  /*130b0*/  BRA `(.L_x_128) ;  /* 0xfffffff400dc7947 */ /* 0x000fea000383ffff */
.L_x_109:
[----:B0-----:R0:W1:Y:S02]  /*130c0*/  SYNCS.PHASECHK.TRANS64.TRYWAIT P0, [R5+URZ], R0 ;  /* 0x00000000050075a7 */ /* 0x001064000800017f */
[----:B-1----:R-:W-:Y:S05]  /*130d0*/  @!P0 NANOSLEEP.SYNCS 0x989680 ;  /* 0x009896800000895d */ /* 0x002fea0003900000 */
[----:B------:R-:W1:Y:S02]  /*130e0*/  @!P0 SYNCS.PHASECHK.TRANS64 P0, [R5+URZ], R0 ;  /* 0x00000000050085a7 */ /* 0x000e64000800007f */
[----:B-1----:R-:W-:Y:S05]  /*130f0*/  @!P0 BRA `(.L_x_109) ;  /* 0xfffffffc00f08947 */ /* 0x002fea000383ffff */
[----:B------:R-:W-:Y:S05]  /*13100*/  BRA `(.L_x_129) ;  /* 0xfffffff400ec7947 */ /* 0x000fea000383ffff */
.L_x_110:
[----:B0-----:R0:W1:Y:S02]  /*13110*/  SYNCS.PHASECHK.TRANS64.TRYWAIT P0, [R5+URZ], R0 ;  /* 0x00000000050075a7 */ /* 0x001064000800017f */
[----:B-1----:R-:W-:Y:S05]  /*13120*/  @!P0 NANOSLEEP.SYNCS 0x989680 ;  /* 0x009896800000895d */ /* 0x002fea0003900000 */
[----:B------:R-:W1:Y:S02]  /*13130*/  @!P0 SYNCS.PHASECHK.TRANS64 P0, [R5+URZ], R0 ;  /* 0x00000000050085a7 */ /* 0x000e64000800007f */
[----:B-1----:R-:W-:Y:S05]  /*13140*/  @!P0 BRA `(.L_x_110) ;  /* 0xfffffffc00f08947 */ /* 0x002fea000383ffff */
[----:B------:R-:W-:Y:S05]  /*13150*/  BRA `(.L_x_130) ;  /* 0xfffffff400fc7947 */ /* 0x000fea000383ffff */
.L_x_111:
[----:B0-----:R0:W1:Y:S02]  /*13160*/  SYNCS.PHASECHK.TRANS64.TRYWAIT P0, [R5+URZ], R0 ;  /* 0x00000000050075a7 */ /* 0x001064000800017f */
[----:B-1----:R-:W-:Y:S05]  /*13170*/  @!P0 NANOSLEEP.SYNCS 0x989680 ;  /* 0x009896800000895d */ /* 0x002fea0003900000 */
[----:B------:R-:W1:Y:S02]  /*13180*/  @!P0 SYNCS.PHASECHK.TRANS64 P0, [R5+URZ], R0 ;  /* 0x00000000050085a7 */ /* 0x000e64000800007f */
[----:B-1----:R-:W-:Y:S05]  /*13190*/  @!P0 BRA `(.L_x_111) ;  /* 0xfffffffc00f08947 */ /* 0x002fea000383ffff */
[----:B------:R-:W-:Y:S05]  /*131a0*/  BRA `(.L_x_131) ;  /* 0xfffffff8000c7947 */ /* 0x000fea000383ffff */
.L_x_112:
[----:B0-----:R0:W1:Y:S02]  /*131b0*/  SYNCS.PHASECHK.TRANS64.TRYWAIT P0, [R5+URZ], R0 ;  /* 0x00000000050075a7 */ /* 0x001064000800017f */
[----:B-1----:R-:W-:Y:S05]  /*131c0*/  @!P0 NANOSLEEP.SYNCS 0x989680 ;  /* 0x009896800000895d */ /* 0x002fea0003900000 */
[----:B------:R-:W1:Y:S02]  /*131d0*/  @!P0 SYNCS.PHASECHK.TRANS64 P0, [R5+URZ], R0 ;  /* 0x00000000050085a7 */ /* 0x000e64000800007f */
[----:B-1----:R-:W-:Y:S05]  /*131e0*/  @!P0 BRA `(.L_x_112) ;  /* 0xfffffffc00f08947 */ /* 0x002fea000383ffff */
[----:B------:R-:W-:Y:S05]  /*131f0*/  BRA `(.L_x_132) ;  /* 0xfffffff8001c7947 */ /* 0x000fea000383ffff */
.L_x_113:
[----:B0-----:R0:W1:Y:S02]  /*13200*/  SYNCS.PHASECHK.TRANS64.TRYWAIT P0, [R5+URZ], R0 ;  /* 0x00000000050075a7 */ /* 0x001064000800017f */
[----:B-1----:R-:W-:Y:S05]  /*13210*/  @!P0 NANOSLEEP.SYNCS 0x989680 ;  /* 0x009896800000895d */ /* 0x002fea0003900000 */
[----:B------:R-:W1:Y:S02]  /*13220*/  @!P0 SYNCS.PHASECHK.TRANS64 P0, [R5+URZ], R0 ;  /* 0x00000000050085a7 */ /* 0x000e64000800007f */
[----:B-1----:R-:W-:Y:S05]  /*13230*/  @!P0 BRA `(.L_x_113) ;  /* 0xfffffffc00f08947 */ /* 0x002fea000383ffff */
[----:B------:R-:W-:Y:S05]  /*13240*/  BRA `(.L_x_133) ;  /* 0xfffffff8002c7947 */ /* 0x000fea000383ffff */
.L_x_114:
[----:B0-----:R0:W1:Y:S02]  /*13250*/  SYNCS.PHASECHK.TRANS64.TRYWAIT P0, [R5+URZ], R0 ;  /* 0x00000000050075a7 */ /* 0x001064000800017f */
[----:B-1----:R-:W-:Y:S05]  /*13260*/  @!P0 NANOSLEEP.SYNCS 0x989680 ;  /* 0x009896800000895d */ /* 0x002fea0003900000 */
[----:B------:R-:W1:Y:S02]  /*13270*/  @!P0 SYNCS.PHASECHK.TRANS64 P0, [R5+URZ], R0 ;  /* 0x00000000050085a7 */ /* 0x000e64000800007f */
[----:B-1----:R-:W-:Y:S05]  /*13280*/  @!P0 BRA `(.L_x_114) ;  /* 0xfffffffc00f08947 */ /* 0x002fea000383ffff */
[----:B------:R-:W-:Y:S05]  /*13290*/  BRA `(.L_x_134) ;  /* 0xfffffff8003c7947 */ /* 0x000fea000383ffff */
.L_x_115:
[----:B0-----:R0:W1:Y:S02]  /*132a0*/  SYNCS.PHASECHK.TRANS64.TRYWAIT P0, [R5+URZ], R0 ;  /* 0x00000000050075a7 */ /* 0x001064000800017f */
[----:B-1----:R-:W-:Y:S05]  /*132b0*/  @!P0 NANOSLEEP.SYNCS 0x989680 ;  /* 0x009896800000895d */ /* 0x002fea0003900000 */
[----:B------:R-:W1:Y:S02]  /*132c0*/  @!P0 SYNCS.PHASECHK.TRANS64 P0, [R5+URZ], R0 ;  /* 0x00000000050085a7 */ /* 0x000e64000800007f */
[----:B-1----:R-:W-:Y:S05]  /*132d0*/  @!P0 BRA `(.L_x_115) ;  /* 0xfffffffc00f08947 */ /* 0x002fea000383ffff */
[----:B------:R-:W-:Y:S05]  /*132e0*/  BRA `(.L_x_135) ;  /* 0xfffffff8004c7947 */ /* 0x000fea000383ffff */
.L_x_116:
[----:B0-----:R0:W1:Y:S02]  /*132f0*/  SYNCS.PHASECHK.TRANS64.TRYWAIT P0, [R5+URZ], R0 ;  /* 0x00000000050075a7 */ /* 0x001064000800017f */
[----:B-1----:R-:W-:Y:S05]  /*13300*/  @!P0 NANOSLEEP.SYNCS 0x989680 ;  /* 0x009896800000895d */ /* 0x002fea0003900000 */
[----:B------:R-:W1:Y:S02]  /*13310*/  @!P0 SYNCS.PHASECHK.TRANS64 P0, [R5+URZ], R0 ;  /* 0x00000000050085a7 */ /* 0x000e64000800007f */
[----:B-1----:R-:W-:Y:S05]  /*13320*/  @!P0 BRA `(.L_x_116) ;  /* 0xfffffffc00f08947 */ /* 0x002fea000383ffff */
[----:B------:R-:W-:Y:S05]  /*13330*/  BRA `(.L_x_136) ;  /* 0xfffffff8005c7947 */ /* 0x000fea000383ffff */
.L_x_137:
[----:B------:R-:W-:-:S00]  /*13340*/  BRA `(.L_x_137) ;  /* 0xfffffffc00fc7947 */ /* 0x000fc0000383ffff */
[----:B------:R-:W-:-:S00]  /*13350*/  NOP ;  /* 0x0000000000007918 */ /* 0x000fc00000000000 */
        /* <DEDUP_REMOVED lines=10> */
.L_x_138:


//--------------------- .nv.global.init           --------------------------
	.section	.nv.global.init,"aw",@progbits
.nv.global.init:
	.type		$str$22,@object
	.size		$str$22,($str$23 - $str$22)
$str$22:
        /*0000*/ 	.byte	0x6b, 0x5f, 0x74, 0x69, 0x6c, 0x65, 0x5f, 0x63, 0x6f, 0x75, 0x6e, 0x74, 0x20, 0x3e, 0x3d, 0x20
        /*0010*/ 	.byte	0x31, 0x00
	.type		$str$23,@object
	.size		$str$23,(__unnamed_1 - $str$23)
$str$23:
        /*0012*/ 	.byte	0x2f, 0x74, 0x6d, 0x70, 0x2f, 0x63, 0x75, 0x74, 0x6c, 0x61, 0x73, 0x73, 0x5f, 0x73, 0x77, 0x65
        /*0022*/ 	.byte	0x65, 0x70, 0x5f, 0x73, 0x72, 0x63, 0x2f, 0x69, 0x6e, 0x63, 0x6c, 0x75, 0x64, 0x65, 0x2f, 0x63
        /*0032*/ 	.byte	0x75, 0x74, 0x6c, 0x61, 0x73, 0x73, 0x2f, 0x67, 0x65, 0x6d, 0x6d, 0x2f, 0x63, 0x6f, 0x6c, 0x6c
        /*0042*/ 	.byte	0x65, 0x63, 0x74, 0x69, 0x76, 0x65, 0x2f, 0x73, 0x6d, 0x39, 0x30, 0x5f, 0x6d, 0x6d, 0x61, 0x5f
        /*0052*/ 	.byte	0x74, 0x6d, 0x61, 0x5f, 0x67, 0x6d, 0x6d, 0x61, 0x5f, 0x73, 0x73, 0x5f, 0x77, 0x61, 0x72, 0x70
        /*0062*/ 	.byte	0x73, 0x70, 0x65, 0x63, 0x69, 0x61, 0x6c, 0x69, 0x7a, 0x65, 0x64, 0x2e, 0x68, 0x70, 0x70, 0x00
	.type		__unnamed_1,@object
	.size		__unnamed_1,(.L_0 - __unnamed_1)
__unnamed_1:
        /* <DEDUP_REMOVED lines=173> */
        /*0b42*/ 	.byte	0x3a, 0x69, 0x64, 0x65, 0x6e, 0x74, 0x69, 0x74, 0x79, 0x5d, 0x00
.L_0:


//--------------------- .nv.shared._ZN7cutlass13device_kernelINS_4gemm6kernel13GemmUniversalIN4cute5tupleIJiiiiEEENS1_10collective13CollectiveMmaINS1_34MainloopSm90TmaGmmaWarpSpecializedILi13ENS5_IJNS4_1CILi2EEENSA_ILi1EEESC_EEENS1_35KernelTmaWarpSpecializedCooperativeEEENS5_IJNSA_ILi384EEENSA_ILi160EEENSA_ILi32EEEEEEaNS5_IJlSC_lEEEaSK_NS4_8TiledMMAINS4_8MMA_AtomIJNS4_4SM904GMMA26MMA_64x32x32_S32S8S8_SS_TNEEEENS4_6LayoutISD_NS5_IJSC_NSA_ILi0EEESS_EEEEENS5_IJNS4_10UnderscoreESV_SV_EEEEENS4_13SM90_TMA_LOADENS4_14ComposedLayoutINS4_7SwizzleILi1ELi4ELi3EEENS4_18smem_ptr_flag_bitsILi8EEENSR_INS5_IJNSA_ILi8EEESI_EEENS5_IJSI_SC_EEEEEEEvNS4_8identityENS4_23SM90_TMA_LOAD_MULTICASTES18_vS19_EENS_8epilogue10collective6detail29Sm90TmaWarpSpecializedAdapterINS1D_15DefaultEpilogueIaSK_SK_NS1C_6thread17LinearCombinationIaLi1EiiLNS1H_9ScaleType4KindE0ELNS_15FloatRoundStyleE2EaEENS1_15EpilogueDefaultEEEEEvvEEEEvNT_6ParamsE --------------------------
	.section	.nv.shared._ZN7cutlass13device_kernelINS_4gemm6kernel13GemmUniversalIN4cute5tupleIJiiiiEEENS1_10collective13CollectiveMmaINS1_34MainloopSm90TmaGmmaWarpSpecializedILi13ENS5_IJNS4_1CILi2EEENSA_ILi1EEESC_EEENS1_35KernelTmaWarpSpecializedCooperativeEEENS5_IJNSA_ILi384EEENSA_ILi160EEENSA_ILi32EEEEEEaNS5_IJlSC_lEEEaSK_NS4_8TiledMMAINS4_8MMA_AtomIJNS4_4SM904GMMA26MMA_64x32x32_S32S8S8_SS_TNEEEENS4_6LayoutISD_NS5_IJSC_NSA_ILi0EEESS_EEEEENS5_IJNS4_10UnderscoreESV_SV_EEEEENS4_13SM90_TMA_LOADENS4_14ComposedLayoutINS4_7SwizzleILi1ELi4ELi3EEENS4_18smem_ptr_flag_bitsILi8EEENSR_INS5_IJNSA_ILi8EEESI_EEENS5_IJSI_SC_EEEEEEEvNS4_8identityENS4_23SM90_TMA_LOAD_MULTICASTES18_vS19_EENS_8epilogue10collective6detail29Sm90TmaWarpSpecializedAdapterINS1D_15DefaultEpilogueIaSK_SK_NS1C_6thread17LinearCombinationIaLi1EiiLNS1H_9ScaleType4KindE0ELNS_15FloatRoundStyleE2EaEENS1_15EpilogueDefaultEEEEEvvEEEEvNT_6ParamsE,"aw",@nobits
	.sectionflags	@""
	.align	16
	.zero		1024


//--------------------- .nv.shared.reserved.0     --------------------------
	.section	.nv.shared.reserved.0,"aw",@nobits
	.weak		__nv_reservedSMEM_offset_0_alias
	.size		__nv_reservedSMEM_offset_0_alias, 0, 0
	.other		__nv_reservedSMEM_offset_0_alias,@"STO_CUDA_RESERVED_SHARED STV_DEFAULT"
__nv_reservedSMEM_offset_0_alias:
	.zero		0


//--------------------- .nv.global                --------------------------
	.section	.nv.global,"aw",@nobits
.nv.global:
	.type		_ZN39_INTERNAL_a6a3d72a_4_k_cu_4e52c615_44664cute1_E,@object
	.size		_ZN39_INTERNAL_a6a3d72a_4_k_cu_4e52c615_44664cute1_E,(_ZN39_INTERNAL_a6a3d72a_4_k_cu_4e52c615_44664cuda3std3__45__cpo6cbeginE - _ZN39_INTERNAL_a6a3d72a_4_k_cu_4e52c615_44664cute1_E)
_ZN39_INTERNAL_a6a3d72a_4_k_cu_4e52c615_44664cute1_E:
	.zero		1
	.type		_ZN39_INTERNAL_a6a3d72a_4_k_cu_4e52c615_44664cuda3std3__45__cpo6cbeginE,@object
	.size		_ZN39_INTERNAL_a6a3d72a_4_k_cu_4e52c615_44664cuda3std3__45__cpo6cbeginE,(_ZN39_INTERNAL_a6a3d72a_4_k_cu_4e52c615_44664cuda3std3__48in_placeE - _ZN39_INTERNAL_a6a3d72a_4_k_cu_4e52c615_44664cuda3std3__45__cpo6cbeginE)
_ZN39_INTERNAL_a6a3d72a_4_k_cu_4e52c615_44664cuda3std3__45__cpo6cbeginE:
	.zero		1
	.type		_ZN39_INTERNAL_a6a3d72a_4_k_cu_4e52c615_44664cuda3std3__48in_placeE,@object
	.size		_ZN39_INTERNAL_a6a3d72a_4_k_cu_4e52c615_44664cuda3std3__48in_placeE,(_ZN39_INTERNAL_a6a3d72a_4_k_cu_4e52c615_44664cuda3std6ranges3__45__cpo9iter_moveE - _ZN39_INTERNAL_a6a3d72a_4_k_cu_4e52c615_44664cuda3std3__48in_placeE)
_ZN39_INTERNAL_a6a3d72a_4_k_cu_4e52c615_44664cuda3std3__48in_placeE:
	.zero		1
	.type		_ZN39_INTERNAL_a6a3d72a_4_k_cu_4e52c615_44664cuda3std6ranges3__45__cpo9iter_moveE,@object
	.size		_ZN39_INTERNAL_a6a3d72a_4_k_cu_4e52c615_44664cuda3std6ranges3__45__cpo9iter_moveE,(_ZN39_INTERNAL_a6a3d72a_4_k_cu_4e52c615_44664cuda3std3__45__cpo5beginE - _ZN39_INTERNAL_a6a3d72a_4_k_cu_4e52c615_44664cuda3std6ranges3__45__cpo9iter_moveE)
_ZN39_INTERNAL_a6a3d72a_4_k_cu_4e52c615_44664cuda3std6ranges3__45__cpo9iter_moveE:
	.zero		1
	.type		_ZN39_INTERNAL_a6a3d72a_4_k_cu_4e52c615_44664cuda3std3__45__cpo5beginE,@object
	.size		_ZN39_INTERNAL_a6a3d72a_4_k_cu_4e52c615_44664cuda3std3__45__cpo5beginE,(_ZN39_INTERNAL_a6a3d72a_4_k_cu_4e52c615_44664cuda3std3__441_GLOBAL__N__a6a3d72a_4_k_cu_4e52c615_44666ignoreE - _ZN39_INTERNAL_a6a3d72a_4_k_cu_4e52c615_44664cuda3std3__45__cpo5beginE)
_ZN39_INTERNAL_a6a3d72a_4_k_cu_4e52c615_44664cuda3std3__45__cpo5beginE:
	.zero		1
	.type		_ZN39_INTERNAL_a6a3d72a_4_k_cu_4e52c615_44664cuda3std3__441_GLOBAL__N__a6a3d72a_4_k_cu_4e52c615_44666ignoreE,@object
	.size		_ZN39_INTERNAL_a6a3d72a_4_k_cu_4e52c615_44664cuda3std3__441_GLOBAL__N__a6a3d72a_4_k_cu_4e52c615_44666ignoreE,(_ZN39_INTERNAL_a6a3d72a_4_k_cu_4e52c615_44664cute7productE - _ZN39_INTERNAL_a6a3d72a_4_k_cu_4e52c615_44664cuda3std3__441_GLOBAL__N__a6a3d72a_4_k_cu_4e52c615_44666ignoreE)
_ZN39_INTERNAL_a6a3d72a_4_k_cu_4e52c615_44664cuda3std3__441_GLOBAL__N__a6a3d72a_4_k_cu_4e52c615_44666ignoreE:
	.zero		1
	.type		_ZN39_INTERNAL_a6a3d72a_4_k_cu_4e52c615_44664cute7productE,@object
	.size		_ZN39_INTERNAL_a6a3d72a_4_k_cu_4e52c615_44664cute7productE,(_ZN39_INTERNAL_a6a3d72a_4_k_cu_4e52c615_44664cuda3std3__45__cpo3endE - _ZN39_INTERNAL_a6a3d72a_4_k_cu_4e52c615_44664cute7productE)
_ZN39_INTERNAL_a6a3d72a_4_k_cu_4e52c615_44664cute7productE:
	.zero		1
	.type		_ZN39_INTERNAL_a6a3d72a_4_k_cu_4e52c615_44664cuda3std3__45__cpo3endE,@object
	.size		_ZN39_INTERNAL_a6a3d72a_4_k_cu_4e52c615_44664cuda3std3__45__cpo3endE,(_ZN39_INTERNAL_a6a3d72a_4_k_cu_4e52c615_44664cuda3std3__419piecewise_constructE - _ZN39_INTERNAL_a6a3d72a_4_k_cu_4e52c615_44664cuda3std3__45__cpo3endE)
_ZN39_INTERNAL_a6a3d72a_4_k_cu_4e52c615_44664cuda3std3__45__cpo3endE:
	.zero		1
	.type		_ZN39_INTERNAL_a6a3d72a_4_k_cu_4e52c615_44664cuda3std3__419piecewise_constructE,@object
	.size		_ZN39_INTERNAL_a6a3d72a_4_k_cu_4e52c615_44664cuda3std3__419piecewise_constructE,(_ZN39_INTERNAL_a6a3d72a_4_k_cu_4e52c615_44664cuda3std3__45__cpo4cendE - _ZN39_INTERNAL_a6a3d72a_4_k_cu_4e52c615_44664cuda3std3__419piecewise_constructE)
_ZN39_INTERNAL_a6a3d72a_4_k_cu_4e52c615_44664cuda3std3__419piecewise_constructE:
	.zero		1
	.type		_ZN39_INTERNAL_a6a3d72a_4_k_cu_4e52c615_44664cuda3std3__45__cpo4cendE,@object
	.size		_ZN39_INTERNAL_a6a3d72a_4_k_cu_4e52c615_44664cuda3std3__45__cpo4cendE,(_ZN39_INTERNAL_a6a3d72a_4_k_cu_4e52c615_44664cuda3std6ranges3__45__cpo4swapE - _ZN39_INTERNAL_a6a3d72a_4_k_cu_4e52c615_44664cuda3std3__45__cpo4cendE)
_ZN39_INTERNAL_a6a3d72a_4_k_cu_4e52c615_44664cuda3std3__45__cpo4cendE:
	.zero		1
	.type		_ZN39_INTERNAL_a6a3d72a_4_k_cu_4e52c615_44664cuda3std6ranges3__45__cpo4swapE,@object
	.size		_ZN39_INTERNAL_a6a3d72a_4_k_cu_4e52c615_44664cuda3std6ranges3__45__cpo4swapE,(.L_8 - _ZN39_INTERNAL_a6a3d72a_4_k_cu_4e52c615_44664cuda3std6ranges3__45__cpo4swapE)
_ZN39_INTERNAL_a6a3d72a_4_k_cu_4e52c615_44664cuda3std6ranges3__45__cpo4swapE:
	.zero		1
.L_8:


//--------------------- .nv.constant0._ZN7cutlass13device_kernelINS_4gemm6kernel13GemmUniversalIN4cute5tupleIJiiiiEEENS1_10collective13CollectiveMmaINS1_34MainloopSm90TmaGmmaWarpSpecializedILi13ENS5_IJNS4_1CILi2EEENSA_ILi1EEESC_EEENS1_35KernelTmaWarpSpecializedCooperativeEEENS5_IJNSA_ILi384EEENSA_ILi160EEENSA_ILi32EEEEEEaNS5_IJlSC_lEEEaSK_NS4_8TiledMMAINS4_8MMA_AtomIJNS4_4SM904GMMA26MMA_64x32x32_S32S8S8_SS_TNEEEENS4_6LayoutISD_NS5_IJSC_NSA_ILi0EEESS_EEEEENS5_IJNS4_10UnderscoreESV_SV_EEEEENS4_13SM90_TMA_LOADENS4_14ComposedLayoutINS4_7SwizzleILi1ELi4ELi3EEENS4_18smem_ptr_flag_bitsILi8EEENSR_INS5_IJNSA_ILi8EEESI_EEENS5_IJSI_SC_EEEEEEEvNS4_8identityENS4_23SM90_TMA_LOAD_MULTICASTES18_vS19_EENS_8epilogue10collective6detail29Sm90TmaWarpSpecializedAdapterINS1D_15DefaultEpilogueIaSK_SK_NS1C_6thread17LinearCombinationIaLi1EiiLNS1H_9ScaleType4KindE0ELNS_15FloatRoundStyleE2EaEENS1_15EpilogueDefaultEEEEEvvEEEEvNT_6ParamsE --------------------------
	.section	.nv.constant0._ZN7cutlass13device_kernelINS_4gemm6kernel13GemmUniversalIN4cute5tupleIJiiiiEEENS1_10collective13CollectiveMmaINS1_34MainloopSm90TmaGmmaWarpSpecializedILi13ENS5_IJNS4_1CILi2EEENSA_ILi1EEESC_EEENS1_35KernelTmaWarpSpecializedCooperativeEEENS5_IJNSA_ILi384EEENSA_ILi160EEENSA_ILi32EEEEEEaNS5_IJlSC_lEEEaSK_NS4_8TiledMMAINS4_8MMA_AtomIJNS4_4SM904GMMA26MMA_64x32x32_S32S8S8_SS_TNEEEENS4_6LayoutISD_NS5_IJSC_NSA_ILi0EEESS_EEEEENS5_IJNS4_10UnderscoreESV_SV_EEEEENS4_13SM90_TMA_LOADENS4_14ComposedLayoutINS4_7SwizzleILi1ELi4ELi3EEENS4_18smem_ptr_flag_bitsILi8EEENSR_INS5_IJNSA_ILi8EEESI_EEENS5_IJSI_SC_EEEEEEEvNS4_8identityENS4_23SM90_TMA_LOAD_MULTICASTES18_vS19_EENS_8epilogue10collective6detail29Sm90TmaWarpSpecializedAdapterINS1D_15DefaultEpilogueIaSK_SK_NS1C_6thread17LinearCombinationIaLi1EiiLNS1H_9ScaleType4KindE0ELNS_15FloatRoundStyleE2EaEENS1_15EpilogueDefaultEEEEEvvEEEEvNT_6ParamsE,"a",@progbits
	.sectionflags	@""
	.align	4
.nv.constant0._ZN7cutlass13device_kernelINS_4gemm6kernel13GemmUniversalIN4cute5tupleIJiiiiEEENS1_10collective13CollectiveMmaINS1_34MainloopSm90TmaGmmaWarpSpecializedILi13ENS5_IJNS4_1CILi2EEENSA_ILi1EEESC_EEENS1_35KernelTmaWarpSpecializedCooperativeEEENS5_IJNSA_ILi384EEENSA_ILi160EEENSA_ILi32EEEEEEaNS5_IJlSC_lEEEaSK_NS4_8TiledMMAINS4_8MMA_AtomIJNS4_4SM904GMMA26MMA_64x32x32_S32S8S8_SS_TNEEEENS4_6LayoutISD_NS5_IJSC_NSA_ILi0EEESS_EEEEENS5_IJNS4_10UnderscoreESV_SV_EEEEENS4_13SM90_TMA_LOADENS4_14ComposedLayoutINS4_7SwizzleILi1ELi4ELi3EEENS4_18smem_ptr_flag_bitsILi8EEENSR_INS5_IJNSA_ILi8EEESI_EEENS5_IJSI_SC_EEEEEEEvNS4_8identityENS4_23SM90_TMA_LOAD_MULTICASTES18_vS19_EENS_8epilogue10collective6detail29Sm90TmaWarpSpecializedAdapterINS1D_15DefaultEpilogueIaSK_SK_NS1C_6thread17LinearCombinationIaLi1EiiLNS1H_9ScaleType4KindE0ELNS_15FloatRoundStyleE2EaEENS1_15EpilogueDefaultEEEEEvvEEEEvNT_6ParamsE:
	.zero		1664


//--------------------- SYMBOLS --------------------------

	.type		.nv.reservedSmem.offset0,@object
	.size		.nv.reservedSmem.offset0,0x4
	.type		__assertfail,@function
